def matmul_kernel(
    a_ptr,
    b_ptr,
    c_ptr,
    M,
    N,
    K,
    stride_am,
    stride_ak,
    stride_bk,
    stride_bn,
    stride_cm,
    stride_cn,
    BLOCK_M: tl.constexpr,
    BLOCK_N: tl.constexpr,
    BLOCK_K: tl.constexpr,
    GROUP_M: tl.constexpr,
):
    pid = tl.program_id(axis=0)
    num_pid_m = tl.cdiv(M, BLOCK_M)
    num_pid_n = tl.cdiv(N, BLOCK_N)
    num_pid_in_group = GROUP_M * num_pid_n
    group_id = pid // num_pid_in_group
    first_pid_m = group_id * GROUP_M
    group_size_m = min(num_pid_m - first_pid_m, GROUP_M)
    pid_m = first_pid_m + ((pid % num_pid_in_group) % group_size_m)
    pid_n = (pid % num_pid_in_group) // group_size_m

    offs_am = (pid_m * BLOCK_M + tl.arange(0, BLOCK_M)) % M
    offs_bn = (pid_n * BLOCK_N + tl.arange(0, BLOCK_N)) % N
    offs_k = tl.arange(0, BLOCK_K)
    a_ptrs = a_ptr + offs_am[:, None] * stride_am + offs_k[None, :] * stride_ak
    b_ptrs = b_ptr + offs_k[:, None] * stride_bk + offs_bn[None, :] * stride_bn

    acc = tl.zeros((BLOCK_M, BLOCK_N), dtype=tl.float32)
    for kk in range(0, tl.cdiv(K, BLOCK_K)):
        a = tl.load(a_ptrs, mask=offs_k[None, :] < K - kk * BLOCK_K, other=0.0)
        b = tl.load(b_ptrs, mask=offs_k[:, None] < K - kk * BLOCK_K, other=0.0)
        acc = tl.dot(a, b, acc)
        a_ptrs += BLOCK_K * stride_ak
        b_ptrs += BLOCK_K * stride_bk

    c = acc.to(c_ptr.dtype.element_ty)
    offs_cm = pid_m * BLOCK_M + tl.arange(0, BLOCK_M)
    offs_cn = pid_n * BLOCK_N + tl.arange(0, BLOCK_N)
    c_ptrs = c_ptr + offs_cm[:, None] * stride_cm + offs_cn[None, :] * stride_cn
    mask = (offs_cm[:, None] < M) & (offs_cn[None, :] < N)
    tl.store(c_ptrs, c, mask=mask)

# config = {"BLOCK_K": 32, "BLOCK_M": 128, "BLOCK_N": 512, "GROUP_M": 8, "arch": "sm_100", "dtype": "fp8e5m2", "num_ctas": 1, "num_stages": 3, "num_warps": 16}
# arch = sm_100


// ===== COMPILED SASS (sm_100a) =====

	.target	sm_100a

	.elftype	@"ET_EXEC"


//--------------------- .note.nv.tkinfo           --------------------------
	.section	.note.nv.tkinfo,"",@"SHT_NOTE"
	.sectionflags	@"SHF_NOTE_NV_TKINFO"
	.tkinfo
        /*0018*/ 	.word	0x00000081
        /*0030*/ 	.string	""
        /*0030*/ 	.string	"ptxas-blackwell"
        /*0030*/ 	.string	"Cuda compilation tools, release 12.9, V12.9.86"
        /*0030*/ 	.string	"Build cuda_12.9.r12.9/compiler.36037853_0"
        /*0030*/ 	.string	"-v  -suppress-debug-info  -lineinfo  -arch sm_100a "



//--------------------- .note.nv.cuver            --------------------------
	.section	.note.nv.cuver,"",@"SHT_NOTE"
	.sectionflags	@"SHF_NOTE_NV_CUVER"
        /*0018*/ 	.short	0x0001
        /*001a*/ 	.short	0x0064
        /*001c*/ 	.short	0x0001
        /*001e*/ 	.short	0x0000
        /*0020*/ 	.short	0x0001
        /*0022*/ 	.short	0x0000


//--------------------- .nv.info                  --------------------------
	.section	.nv.info,"",@"SHT_CUDA_INFO"
	.align	4


	//----- nvinfo : EIATTR_REGCOUNT
	.align		4
        /*0000*/ 	.byte	0x04, 0x2f
        /*0002*/ 	.short	(.L_1 - .L_0)
	.align		4
.L_0:
        /*0004*/ 	.word	index@(matmul_kernel)
        /*0008*/ 	.word	0x00000020


	//----- nvinfo : EIATTR_FRAME_SIZE
	.align		4
.L_1:
        /*000c*/ 	.byte	0x04, 0x11
        /*000e*/ 	.short	(.L_3 - .L_2)
	.align		4
.L_2:
        /*0010*/ 	.word	index@(matmul_kernel)
        /*0014*/ 	.word	0x00000880


	//----- nvinfo : EIATTR_MIN_STACK_SIZE
	.align		4
.L_3:
        /*0018*/ 	.byte	0x04, 0x12
        /*001a*/ 	.short	(.L_5 - .L_4)
	.align		4
.L_4:
        /*001c*/ 	.word	index@(matmul_kernel)
        /*0020*/ 	.word	0x00000880
.L_5:


//--------------------- .nv.info.matmul_kernel    --------------------------
	.section	.nv.info.matmul_kernel,"",@"SHT_CUDA_INFO"
	.sectionflags	@""
	.align	4


	//----- nvinfo : EIATTR_CUDA_API_VERSION
	.align		4
        /*0000*/ 	.byte	0x04, 0x37
        /*0002*/ 	.short	(.L_7 - .L_6)
.L_6:
        /*0004*/ 	.word	0x00000081


	//----- nvinfo : EIATTR_KPARAM_INFO
	.align		4
.L_7:
        /*0008*/ 	.byte	0x04, 0x17
        /*000a*/ 	.short	(.L_9 - .L_8)
.L_8:
        /*000c*/ 	.word	0x00000000
        /*0010*/ 	.short	0x000d
        /*0012*/ 	.short	0x0048
        /*0014*/ 	.byte	0x00, 0xf4, 0x21, 0x00


	//----- nvinfo : EIATTR_KPARAM_INFO
	.align		4
.L_9:
        /*0018*/ 	.byte	0x04, 0x17
        /*001a*/ 	.short	(.L_11 - .L_10)
.L_10:
        /*001c*/ 	.word	0x00000000
        /*0020*/ 	.short	0x000c
        /*0022*/ 	.short	0x0040
        /*0024*/ 	.byte	0x00, 0xf4, 0x21, 0x00


	//----- nvinfo : EIATTR_KPARAM_INFO
	.align		4
.L_11:
        /*0028*/ 	.byte	0x04, 0x17
        /*002a*/ 	.short	(.L_13 - .L_12)
.L_12:
        /*002c*/ 	.word	0x00000000
        /*0030*/ 	.short	0x000b
        /*0032*/ 	.short	0x0038
        /*0034*/ 	.byte	0x00, 0xf0, 0x11, 0x00


	//----- nvinfo : EIATTR_KPARAM_INFO
	.align		4
.L_13:
        /*0038*/ 	.byte	0x04, 0x17
        /*003a*/ 	.short	(.L_15 - .L_14)
.L_14:
        /*003c*/ 	.word	0x00000000
        /*0040*/ 	.short	0x000a
        /*0042*/ 	.short	0x0034
        /*0044*/ 	.byte	0x00, 0xf0, 0x11, 0x00


	//----- nvinfo : EIATTR_KPARAM_INFO
	.align		4
.L_15:
        /*0048*/ 	.byte	0x04, 0x17
        /*004a*/ 	.short	(.L_17 - .L_16)
.L_16:
        /*004c*/ 	.word	0x00000000
        /*0050*/ 	.short	0x0009
        /*0052*/ 	.short	0x0030
        /*0054*/ 	.byte	0x00, 0xf0, 0x11, 0x00


	//----- nvinfo : EIATTR_KPARAM_INFO
	.align		4
.L_17:
        /*0058*/ 	.byte	0x04, 0x17
        /*005a*/ 	.short	(.L_19 - .L_18)
.L_18:
        /*005c*/ 	.word	0x00000000
        /*0060*/ 	.short	0x0008
        /*0062*/ 	.short	0x002c
        /*0064*/ 	.byte	0x00, 0xf0, 0x11, 0x00


	//----- nvinfo : EIATTR_KPARAM_INFO
	.align		4
.L_19:
        /*0068*/ 	.byte	0x04, 0x17
        /*006a*/ 	.short	(.L_21 - .L_20)
.L_20:
        /*006c*/ 	.word	0x00000000
        /*0070*/ 	.short	0x0007
        /*0072*/ 	.short	0x0028
        /*0074*/ 	.byte	0x00, 0xf0, 0x11, 0x00


	//----- nvinfo : EIATTR_KPARAM_INFO
	.align		4
.L_21:
        /*0078*/ 	.byte	0x04, 0x17
        /*007a*/ 	.short	(.L_23 - .L_22)
.L_22:
        /*007c*/ 	.word	0x00000000
        /*0080*/ 	.short	0x0006
        /*0082*/ 	.short	0x0024
        /*0084*/ 	.byte	0x00, 0xf0, 0x11, 0x00


	//----- nvinfo : EIATTR_KPARAM_INFO
	.align		4
.L_23:
        /*0088*/ 	.byte	0x04, 0x17
        /*008a*/ 	.short	(.L_25 - .L_24)
.L_24:
        /*008c*/ 	.word	0x00000000
        /*0090*/ 	.short	0x0005
        /*0092*/ 	.short	0x0020
        /*0094*/ 	.byte	0x00, 0xf0, 0x11, 0x00


	//----- nvinfo : EIATTR_KPARAM_INFO
	.align		4
.L_25:
        /*0098*/ 	.byte	0x04, 0x17
        /*009a*/ 	.short	(.L_27 - .L_26)
.L_26:
        /*009c*/ 	.word	0x00000000
        /*00a0*/ 	.short	0x0004
        /*00a2*/ 	.short	0x001c
        /*00a4*/ 	.byte	0x00, 0xf0, 0x11, 0x00


	//----- nvinfo : EIATTR_KPARAM_INFO
	.align		4
.L_27:
        /*00a8*/ 	.byte	0x04, 0x17
        /*00aa*/ 	.short	(.L_29 - .L_28)
.L_28:
        /*00ac*/ 	.word	0x00000000
        /*00b0*/ 	.short	0x0003
        /*00b2*/ 	.short	0x0018
        /*00b4*/ 	.byte	0x00, 0xf0, 0x11, 0x00


	//----- nvinfo : EIATTR_KPARAM_INFO
	.align		4
.L_29:
        /*00b8*/ 	.byte	0x04, 0x17
        /*00ba*/ 	.short	(.L_31 - .L_30)
.L_30:
        /*00bc*/ 	.word	0x00000000
        /*00c0*/ 	.short	0x0002
        /*00c2*/ 	.short	0x0010
        /*00c4*/ 	.byte	0x00, 0xf4, 0x21, 0x00


	//----- nvinfo : EIATTR_KPARAM_INFO
	.align		4
.L_31:
        /*00c8*/ 	.byte	0x04, 0x17
        /*00ca*/ 	.short	(.L_33 - .L_32)
.L_32:
        /*00cc*/ 	.word	0x00000000
        /*00d0*/ 	.short	0x0001
        /*00d2*/ 	.short	0x0008
        /*00d4*/ 	.byte	0x00, 0xf4, 0x21, 0x00


	//----- nvinfo : EIATTR_KPARAM_INFO
	.align		4
.L_33:
        /*00d8*/ 	.byte	0x04, 0x17
        /*00da*/ 	.short	(.L_35 - .L_34)
.L_34:
        /*00dc*/ 	.word	0x00000000
        /*00e0*/ 	.short	0x0000
        /*00e2*/ 	.short	0x0000
        /*00e4*/ 	.byte	0x00, 0xf4, 0x21, 0x00


	//----- nvinfo : EIATTR_SPARSE_MMA_MASK
	.align		4
.L_35:
        /*00e8*/ 	.byte	0x03, 0x50
        /*00ea*/ 	.short	0x0000


	//----- nvinfo : EIATTR_MAXREG_COUNT
	.align		4
        /*00ec*/ 	.byte	0x03, 0x1b
        /*00ee*/ 	.short	0x0080


	//----- nvinfo : EIATTR_NUM_BARRIERS
	.align		4
        /*00f0*/ 	.byte	0x02, 0x4c
        /*00f2*/ 	.byte	0x01
	.zero		1


	//----- nvinfo : EIATTR_ANNOTATIONS
	.align		4
        /*00f4*/ 	.byte	0x04, 0x55
        /*00f6*/ 	.short	(.L_37 - .L_36)


	//   ....[0]....
.L_36:
        /*00f8*/ 	.word	0x00000001
        /*00fc*/ 	.byte	0x50, 0x05, 0x00, 0x00, 0x01, 0x00, 0x00, 0x00, 0x00, 0x06, 0x00, 0x00, 0x01, 0x00, 0x00, 0x00
        /* <DEDUP_REMOVED lines=1034> */
        /*41ac*/ 	.byte	0x60, 0x3a, 0x01, 0x00, 0x01, 0x00, 0x00, 0x00, 0xd0, 0x3a, 0x01, 0x00


	//----- nvinfo : EIATTR_VRC_CTA_INIT_COUNT
	.align		4
.L_37:
        /*41b8*/ 	.byte	0x02, 0x4a
	.zero		1
	.zero		1


	//----- nvinfo : EIATTR_EXIT_INSTR_OFFSETS
	.align		4
        /*41bc*/ 	.byte	0x04, 0x1c
        /*41be*/ 	.short	(.L_39 - .L_38)


	//   ....[0]....
.L_38:
        /*41c0*/ 	.word	0x00013e80


	//   ....[1]....
        /*41c4*/ 	.word	0x00013ea0


	//----- nvinfo : EIATTR_REQNTID
	.align		4
.L_39:
        /*41c8*/ 	.byte	0x04, 0x10
        /*41ca*/ 	.short	(.L_41 - .L_40)
.L_40:
        /*41cc*/ 	.word	0x00000200
        /*41d0*/ 	.word	0x00000001
        /*41d4*/ 	.word	0x00000001


	//----- nvinfo : EIATTR_CBANK_PARAM_SIZE
	.align		4
.L_41:
        /*41d8*/ 	.byte	0x03, 0x19
        /*41da*/ 	.short	0x0050


	//----- nvinfo : EIATTR_PARAM_CBANK
	.align		4
        /*41dc*/ 	.byte	0x04, 0x0a
        /*41de*/ 	.short	(.L_43 - .L_42)
	.align		4
.L_42:
        /*41e0*/ 	.word	index@(.nv.constant0.matmul_kernel)
        /*41e4*/ 	.short	0x0380
        /*41e6*/ 	.short	0x0050


	//----- nvinfo : EIATTR_SW_WAR
	.align		4
.L_43:
        /*41e8*/ 	.byte	0x04, 0x36
        /*41ea*/ 	.short	(.L_45 - .L_44)
.L_44:
        /*41ec*/ 	.word	0x00000008
.L_45:


//--------------------- .nv.compat                --------------------------
	.section	.nv.compat,"",@"SHT_CUDA_COMPAT_INFO"
	.align	4
        /*0000*/ 	.byte	0x02, 0x02, 0x02, 0x00, 0x02, 0x05, 0x05, 0x00, 0x02, 0x03, 0x00, 0x00, 0x02, 0x06, 0x01, 0x00


//--------------------- .nv.callgraph             --------------------------
	.section	.nv.callgraph,"",@"SHT_CUDA_CALLGRAPH"
	.align	4
	.sectionentsize	8
	.align		4
        /*0000*/ 	.word	0x00000000
	.align		4
        /*0004*/ 	.word	0xffffffff
	.align		4
        /*0008*/ 	.word	0x00000000
	.align		4
        /*000c*/ 	.word	0xfffffffe
	.align		4
        /*0010*/ 	.word	0x00000000
	.align		4
        /*0014*/ 	.word	0xfffffffd
	.align		4
        /*0018*/ 	.word	0x00000000
	.align		4
        /*001c*/ 	.word	0xfffffffc


//--------------------- .text.matmul_kernel       --------------------------
	.section	.text.matmul_kernel,"ax",@progbits
	.align	128
        .global         matmul_kernel
        .type           matmul_kernel,@function
        .size           matmul_kernel,(.L_x_4 - matmul_kernel)
        .other          matmul_kernel,@"STO_CUDA_ENTRY STV_DEFAULT"
matmul_kernel:
.text.matmul_kernel:
[----:B------:R-:W0:Y:S08]  /*0000*/  LDC R1, c[0x0][0x37c] ;  /* 0x0000df00ff017b82 */ /* 0x000e300000000800 */
[----:B------:R-:W1:Y:S01]  /*0010*/  LDC.64 R4, c[0x0][0x398] ;  /* 0x0000e600ff047b82 */ /* 0x000e620000000a00 */
[----:B------:R-:W2:Y:S01]  /*0020*/  S2R R23, SR_TID.X ;  /* 0x0000000000177919 */ /* 0x000ea20000002100 */
[----:B------:R-:W3:Y:S01]  /*0030*/  LDCU UR4, c[0x0][0x3a0] ;  /* 0x00007400ff0477ac */ /* 0x000ee20008000800 */
[----:B0-----:R-:W-:Y:S01]  /*0040*/  VIADD R1, R1, 0xfffff780 ;  /* 0xfffff78001017836 */ /* 0x001fe20000000000 */
[----:B------:R-:W-:Y:S01]  /*0050*/  UMOV UR5, 0x400 ;  /* 0x0000040000057882 */ /* 0x000fe20000000000 */
[----:B------:R-:W0:Y:S03]  /*0060*/  LDCU.64 UR8, c[0x0][0x358] ;  /* 0x00006b00ff0877ac */ /* 0x000e260008000a00 */
[----:B------:R-:W4:Y:S01]  /*0070*/  S2UR UR6, SR_CgaCtaId ;  /* 0x00000000000679c3 */ /* 0x000f220000008800 */
[----:B------:R-:W0:Y:S01]  /*0080*/  LDCU UR7, c[0x0][0x3a0] ;  /* 0x00007400ff0777ac */ /* 0x000e220008000800 */
[----:B---3--:R-:W-:Y:S01]  /*0090*/  UIADD3 UR4, UPT, UPT, UR4, 0x1f, URZ ;  /* 0x0000001f04047890 */ /* 0x008fe2000fffe0ff */
[----:B-1----:R-:W-:-:S03]  /*00a0*/  VIADD R0, R5, 0x1ff ;  /* 0x000001ff05007836 */ /* 0x002fc60000000000 */
[----:B------:R-:W-:Y:S02]  /*00b0*/  UISETP.GT.AND UP0, UPT, UR4, 0x1f, UPT ;  /* 0x0000001f0400788c */ /* 0x000fe4000bf04270 */
[----:B------:R-:W-:Y:S01]  /*00c0*/  SHF.R.S32.HI R3, RZ, 0x1f, R0 ;  /* 0x0000001fff037819 */ /* 0x000fe20000011400 */
[----:B----4-:R-:W-:-:S03]  /*00d0*/  ULEA UR5, UR6, UR5, 0x18 ;  /* 0x0000000506057291 */ /* 0x010fc6000f8ec0ff */
[----:B------:R-:W-:-:S04]  /*00e0*/  LEA.HI R3, R3, R0, RZ, 0x9 ;  /* 0x0000000003037211 */ /* 0x000fc800078f48ff */
[----:B------:R-:W-:Y:S02]  /*00f0*/  SHF.R.S32.HI R0, RZ, 0x9, R3 ;  /* 0x00000009ff007819 */ /* 0x000fe40000011403 */
[----:B------:R-:W1:Y:S03]  /*0100*/  S2R R3, SR_CTAID.X ;  /* 0x0000000000037919 */ /* 0x000e660000002500 */
[----:B------:R-:W-:-:S05]  /*0110*/  IMAD.SHL.U32 R0, R0, 0x8, RZ ;  /* 0x0000000800007824 */ /* 0x000fca00078e00ff */
[-C--:B------:R-:W-:Y:S02]  /*0120*/  IABS R9, R0.reuse ;  /* 0x0000000000097213 */ /* 0x080fe40000000000 */
[----:B------:R-:W-:Y:S02]  /*0130*/  IABS R12, R0 ;  /* 0x00000000000c7213 */ /* 0x000fe40000000000 */
[----:B------:R-:W3:Y:S08]  /*0140*/  I2F.RP R2, R9 ;  /* 0x0000000900027306 */ /* 0x000ef00000209400 */
[----:B---3--:R-:W3:Y:S01]  /*0150*/  MUFU.RCP R2, R2 ;  /* 0x0000000200027308 */ /* 0x008ee20000001000 */
[----:B-1----:R-:W-:Y:S01]  /*0160*/  IABS R10, R3 ;  /* 0x00000003000a7213 */ /* 0x002fe20000000000 */
[----:B---3--:R-:W-:-:S02]  /*0170*/  VIADD R6, R2, 0xffffffe ;  /* 0x0ffffffe02067836 */ /* 0x008fc40000000000 */
[----:B------:R-:W-:-:S04]  /*0180*/  IMAD.MOV R2, RZ, RZ, -R12 ;  /* 0x000000ffff027224 */ /* 0x000fc800078e0a0c */
[----:B------:R1:W3:Y:S02]  /*0190*/  F2I.FTZ.U32.TRUNC.NTZ R7, R6 ;  /* 0x0000000600077305 */ /* 0x0002e4000021f000 */
[----:B-1----:R-:W-:Y:S02]  /*01a0*/  IMAD.MOV.U32 R6, RZ, RZ, RZ ;  /* 0x000000ffff067224 */ /* 0x002fe400078e00ff */
[----:B---3--:R-:W-:-:S04]  /*01b0*/  IMAD.MOV R8, RZ, RZ, -R7 ;  /* 0x000000ffff087224 */ /* 0x008fc800078e0a07 */
[----:B------:R-:W-:Y:S02]  /*01c0*/  IMAD R11, R8, R9, RZ ;  /* 0x00000009080b7224 */ /* 0x000fe400078e02ff */
[----:B------:R-:W-:Y:S02]  /*01d0*/  IMAD.MOV.U32 R8, RZ, RZ, R10 ;  /* 0x000000ffff087224 */ /* 0x000fe400078e000a */
[----:B------:R-:W-:-:S06]  /*01e0*/  IMAD.HI.U32 R7, R7, R11, R6 ;  /* 0x0000000b07077227 */ /* 0x000fcc00078e0006 */
[----:B------:R-:W-:-:S04]  /*01f0*/  IMAD.HI.U32 R7, R7, R8, RZ ;  /* 0x0000000807077227 */ /* 0x000fc800078e00ff */
[----:B------:R-:W-:-:S05]  /*0200*/  IMAD R2, R7, R2, R8 ;  /* 0x0000000207027224 */ /* 0x000fca00078e0208 */
[----:B------:R-:W-:-:S13]  /*0210*/  ISETP.GT.U32.AND P1, PT, R9, R2, PT ;  /* 0x000000020900720c */ /* 0x000fda0003f24070 */
[----:B------:R-:W-:Y:S02]  /*0220*/  @!P1 IMAD.IADD R2, R2, 0x1, -R9 ;  /* 0x0000000102029824 */ /* 0x000fe400078e0a09 */
[----:B------:R-:W-:Y:S01]  /*0230*/  @!P1 VIADD R7, R7, 0x1 ;  /* 0x0000000107079836 */ /* 0x000fe20000000000 */
[----:B------:R-:W-:Y:S02]  /*0240*/  ISETP.NE.AND P1, PT, R0, RZ, PT ;  /* 0x000000ff0000720c */ /* 0x000fe40003f25270 */
[----:B------:R-:W-:Y:S02]  /*0250*/  ISETP.GE.U32.AND P0, PT, R2, R9, PT ;  /* 0x000000090200720c */ /* 0x000fe40003f06070 */
[----:B------:R-:W-:-:S04]  /*0260*/  LOP3.LUT R2, R3, R0, RZ, 0x3c, !PT ;  /* 0x0000000003027212 */ /* 0x000fc800078e3cff */
[----:B------:R-:W-:Y:S01]  /*0270*/  ISETP.GE.AND P2, PT, R2, RZ, PT ;  /* 0x000000ff0200720c */ /* 0x000fe20003f46270 */
[----:B------:R-:W-:-:S06]  /*0280*/  VIADD R2, R4, 0x7f ;  /* 0x0000007f04027836 */ /* 0x000fcc0000000000 */
[----:B------:R-:W-:-:S04]  /*0290*/  @P0 VIADD R7, R7, 0x1 ;  /* 0x0000000107070836 */ /* 0x000fc80000000000 */
[----:B------:R-:W-:Y:S01]  /*02a0*/  IMAD.MOV.U32 R6, RZ, RZ, R7 ;  /* 0x000000ffff067224 */ /* 0x000fe200078e0007 */
[----:B------:R-:W-:-:S03]  /*02b0*/  SHF.R.S32.HI R7, RZ, 0x1f, R2 ;  /* 0x0000001fff077819 */ /* 0x000fc60000011402 */
[----:B------:R-:W-:Y:S01]  /*02c0*/  @!P2 IMAD.MOV R6, RZ, RZ, -R6 ;  /* 0x000000ffff06a224 */ /* 0x000fe200078e0a06 */
[----:B------:R-:W-:Y:S02]  /*02d0*/  @!P1 LOP3.LUT R6, RZ, R0, RZ, 0x33, !PT ;  /* 0x00000000ff069212 */ /* 0x000fe400078e33ff */
[----:B------:R-:W-:-:S03]  /*02e0*/  LEA.HI R7, R7, R2, RZ, 0x7 ;  /* 0x0000000207077211 */ /* 0x000fc600078f38ff */
[----:B------:R-:W-:Y:S02]  /*02f0*/  IMAD.SHL.U32 R2, R6, 0x8, RZ ;  /* 0x0000000806027824 */ /* 0x000fe400078e00ff */
[----:B------:R-:W-:-:S03]  /*0300*/  IMAD.MOV R6, RZ, RZ, -R6 ;  /* 0x000000ffff067224 */ /* 0x000fc600078e0a06 */
[----:B------:R-:W-:Y:S01]  /*0310*/  LEA.HI.SX32 R7, R7, -R2, 0x19 ;  /* 0x8000000207077211 */ /* 0x000fe200078fcaff */
[----:B------:R-:W-:Y:S02]  /*0320*/  IMAD R15, R0, R6, R3 ;  /* 0x00000006000f7224 */ /* 0x000fe400078e0203 */
[----:B------:R-:W-:Y:S01]  /*0330*/  IMAD.MOV.U32 R6, RZ, RZ, RZ ;  /* 0x000000ffff067224 */ /* 0x000fe200078e00ff */
[----:B------:R-:W-:Y:S02]  /*0340*/  VIMNMX R8, PT, PT, R7, 0x8, PT ;  /* 0x0000000807087848 */ /* 0x000fe40003fe0100 */
[----:B------:R-:W-:Y:S02]  /*0350*/  IABS R13, R15 ;  /* 0x0000000f000d7213 */ /* 0x000fe40000000000 */
[----:B------:R-:W-:-:S04]  /*0360*/  IABS R11, R8 ;  /* 0x00000008000b7213 */ /* 0x000fc80000000000 */
[----:B------:R-:W1:Y:S08]  /*0370*/  I2F.RP R9, R11 ;  /* 0x0000000b00097306 */ /* 0x000e700000209400 */
[----:B-1----:R-:W1:Y:S02]  /*0380*/  MUFU.RCP R9, R9 ;  /* 0x0000000900097308 */ /* 0x002e640000001000 */
[----:B-1----:R-:W-:-:S06]  /*0390*/  VIADD R7, R9, 0xffffffe ;  /* 0x0ffffffe09077836 */ /* 0x002fcc0000000000 */
[----:B------:R-:W1:Y:S02]  /*03a0*/  F2I.FTZ.U32.TRUNC.NTZ R7, R7 ;  /* 0x0000000700077305 */ /* 0x000e64000021f000 */
[----:B-1----:R-:W-:-:S04]  /*03b0*/  IMAD.MOV R10, RZ, RZ, -R7 ;  /* 0x000000ffff0a7224 */ /* 0x002fc800078e0a07 */
[----:B------:R-:W-:-:S04]  /*03c0*/  IMAD.MOV.U32 R0, RZ, RZ, R10 ;  /* 0x000000ffff007224 */ /* 0x000fc800078e000a */
[----:B------:R-:W-:Y:S01]  /*03d0*/  IMAD R3, R0, R11, RZ ;  /* 0x0000000b00037224 */ /* 0x000fe200078e02ff */
[----:B------:R-:W-:-:S03]  /*03e0*/  IABS R0, R8 ;  /* 0x0000000800007213 */ /* 0x000fc60000000000 */
[----:B------:R-:W-:-:S04]  /*03f0*/  IMAD.HI.U32 R6, R7, R3, R6 ;  /* 0x0000000307067227 */ /* 0x000fc800078e0006 */
[----:B------:R-:W-:Y:S02]  /*0400*/  IMAD.MOV R0, RZ, RZ, -R0 ;  /* 0x000000ffff007224 */ /* 0x000fe400078e0a00 */
        /* <DEDUP_REMOVED lines=8> */
[----:B------:R-:W-:Y:S02]  /*0490*/  ISETP.GE.AND P2, PT, R0, RZ, PT ;  /* 0x000000ff0000720c */ /* 0x000fe40003f46270 */
[----:B--2---:R-:W-:-:S05]  /*04a0*/  LOP3.LUT R0, R23, 0x7f, RZ, 0xc0, !PT ;  /* 0x0000007f17007812 */ /* 0x004fca00078ec0ff */
[----:B------:R-:W-:-:S06]  /*04b0*/  @P0 VIADD R6, R6, 0x1 ;  /* 0x0000000106060836 */ /* 0x000fcc0000000000 */
[----:B------:R-:W-:Y:S01]  /*04c0*/  @!P2 IMAD.MOV R6, RZ, RZ, -R6 ;  /* 0x000000ffff06a224 */ /* 0x000fe200078e0a06 */
[----:B------:R-:W-:-:S05]  /*04d0*/  @!P1 LOP3.LUT R6, RZ, R8, RZ, 0x33, !PT ;  /* 0x00000008ff069212 */ /* 0x000fca00078e33ff */
[----:B------:R-:W-:Y:S02]  /*04e0*/  IMAD.MOV R3, RZ, RZ, -R6 ;  /* 0x000000ffff037224 */ /* 0x000fe400078e0a06 */
[----:B------:R-:W-:Y:S02]  /*04f0*/  IMAD.SHL.U32 R29, R6, 0x200, RZ ;  /* 0x00000200061d7824 */ /* 0x000fe400078e00ff */
[----:B------:R-:W-:-:S04]  /*0500*/  IMAD R3, R8, R3, R15 ;  /* 0x0000000308037224 */ /* 0x000fc800078e020f */
[----:B------:R-:W-:Y:S01]  /*0510*/  IMAD.IADD R3, R2, 0x1, R3 ;  /* 0x0000000102037824 */ /* 0x000fe200078e0203 */
[----:B------:R-:W-:-:S03]  /*0520*/  SHF.R.U32.HI R2, RZ, 0x7, R23 ;  /* 0x00000007ff027819 */ /* 0x000fc60000011617 */
[----:B------:R-:W-:Y:S01]  /*0530*/  IMAD R18, R3, 0x80, R0 ;  /* 0x0000008003127824 */ /* 0x000fe200078e0200 */
[----:B------:R-:W-:-:S04]  /*0540*/  SGXT.U32 R14, R2, 0x2 ;  /* 0x00000002020e781a */ /* 0x000fc80000000000 */
[----:B------:R1:W-:Y:S01]  /*0550*/  STL [R1+0x478], R18 ;  /* 0x0004781201007387 */ /* 0x0003e20000100800 */
[C---:B------:R-:W-:Y:S02]  /*0560*/  LOP3.LUT R2, R14.reuse, 0x4, RZ, 0xfc, !PT ;  /* 0x000000040e027812 */ /* 0x040fe400078efcff */
[C---:B------:R-:W-:Y:S02]  /*0570*/  LOP3.LUT R0, R14.reuse, 0x8, RZ, 0xfc, !PT ;  /* 0x000000080e007812 */ /* 0x040fe400078efcff */
[C---:B------:R-:W-:Y:S02]  /*0580*/  LOP3.LUT R2, R14.reuse, 0xc, RZ, 0xfc, !PT ;  /* 0x0000000c0e027812 */ /* 0x040fe400078efcff */
[C---:B------:R-:W-:Y:S02]  /*0590*/  LOP3.LUT R0, R14.reuse, 0x10, RZ, 0xfc, !PT ;  /* 0x000000100e007812 */ /* 0x040fe400078efcff */
[C---:B------:R-:W-:Y:S02]  /*05a0*/  LOP3.LUT R3, R14.reuse, 0x14, RZ, 0xfc, !PT ;  /* 0x000000140e037812 */ /* 0x040fe400078efcff */
[----:B------:R-:W-:-:S02]  /*05b0*/  LOP3.LUT R2, R14, 0x18, RZ, 0xfc, !PT ;  /* 0x000000180e027812 */ /* 0x000fc400078efcff */
[----:B------:R-:W-:Y:S01]  /*05c0*/  LOP3.LUT R0, R14, 0x1c, RZ, 0xfc, !PT ;  /* 0x0000001c0e007812 */ /* 0x000fe200078efcff */
[----:B01----:R-:W-:Y:S06]  /*05d0*/  BRA.U UP0, `(.L_x_0) ;  /* 0x0000000900147547 */ /* 0x003fec000b800000 */
[C---:B------:R-:W-:Y:S01]  /*05e0*/  IMAD.SHL.U32 R2, R23.reuse, 0x8, RZ ;  /* 0x0000000817027824 */ /* 0x040fe200078e00ff */
[----:B------:R-:W-:-:S04]  /*05f0*/  LOP3.LUT R0, R23, 0x4, RZ, 0xc0, !PT ;  /* 0x0000000417007812 */ /* 0x000fc800078ec0ff */
[----:B------:R0:W-:Y:S04]  /*0600*/  STL [R1+0x470], R2 ;  /* 0x0004700201007387 */ /* 0x0001e80000100800 */
[----:B------:R0:W-:Y:S04]  /*0610*/  STL [R1+0x60], RZ ;  /* 0x000060ff01007387 */ /* 0x0001e80000100800 */
[----:B------:R0:W-:Y:S04]  /*0620*/  STL [R1+0x474], R0 ;  /* 0x0004740001007387 */ /* 0x0001e80000100800 */
[----:B------:R0:W-:Y:S04]  /*0630*/  STL [R1+0x64], RZ ;  /* 0x000064ff01007387 */ /* 0x0001e80000100800 */
        /* <DEDUP_REMOVED lines=125> */
[----:B------:R0:W-:Y:S01]  /*0e10*/  STL [R1+0x2c], RZ ;  /* 0x00002cff01007387 */ /* 0x0001e20000100800 */
[----:B------:R-:W-:Y:S05]  /*0e20*/  BRA `(.L_x_1) ;  /* 0x000000a000907947 */ /* 0x000fea0003800000 */
.L_x_0:
[----:B------:R-:W-:Y:S01]  /*0e30*/  IABS R11, R4 ;  /* 0x00000004000b7213 */ /* 0x000fe20000000000 */
[----:B------:R0:W-:Y:S01]  /*0e40*/  STL [R1+0x4ac], R5 ;  /* 0x0004ac0501007387 */ /* 0x0001e20000100800 */
[----:B------:R-:W-:Y:S01]  /*0e50*/  IABS R2, R5 ;  /* 0x0000000500027213 */ /* 0x000fe20000000000 */
[----:B------:R-:W-:Y:S01]  /*0e60*/  IMAD.SHL.U32 R26, R23, 0x2, RZ ;  /* 0x00000002171a7824 */ /* 0x000fe200078e00ff */
[----:B------:R-:W1:Y:S01]  /*0e70*/  I2F.RP R3, R11 ;  /* 0x0000000b00037306 */ /* 0x000e620000209400 */
[----:B------:R-:W-:Y:S01]  /*0e80*/  ISETP.GE.AND P3, PT, R18, RZ, PT ;  /* 0x000000ff1200720c */ /* 0x000fe20003f66270 */
[----:B------:R-:W2:Y:S01]  /*0e90*/  LDCU UR11, c[0x0][0x3a4] ;  /* 0x00007480ff0b77ac */ /* 0x000ea20008000800 */
[--C-:B------:R-:W-:Y:S02]  /*0ea0*/  SHF.R.U32.HI R20, RZ, 0x4, R23.reuse ;  /* 0x00000004ff147819 */ /* 0x100fe40000011617 */
[----:B------:R-:W-:Y:S01]  /*0eb0*/  SHF.R.U32.HI R21, RZ, 0x5, R23 ;  /* 0x00000005ff157819 */ /* 0x000fe20000011617 */
[----:B------:R-:W3:Y:S02]  /*0ec0*/  LDCU UR10, c[0x0][0x3b0] ;  /* 0x00007600ff0a77ac */ /* 0x000ee40008000800 */
[----:B------:R-:W4:Y:S01]  /*0ed0*/  I2F.RP R0, R2 ;  /* 0x0000000200007306 */ /* 0x000f220000209400 */
[----:B------:R-:W0:Y:S07]  /*0ee0*/  LDCU.128 UR12, c[0x0][0x380] ;  /* 0x00007000ff0c77ac */ /* 0x000e2e0008000c00 */
[----:B-1----:R-:W1:Y:S08]  /*0ef0*/  MUFU.RCP R3, R3 ;  /* 0x0000000300037308 */ /* 0x002e700000001000 */
[----:B----4-:R-:W4:Y:S01]  /*0f00*/  MUFU.RCP R0, R0 ;  /* 0x0000000000007308 */ /* 0x010f220000001000 */
[----:B-1----:R-:W-:-:S07]  /*0f10*/  VIADD R8, R3, 0xffffffe ;  /* 0x0ffffffe03087836 */ /* 0x002fce0000000000 */
[----:B------:R1:W0:Y:S01]  /*0f20*/  F2I.FTZ.U32.TRUNC.NTZ R9, R8 ;  /* 0x0000000800097305 */ /* 0x000222000021f000 */
[----:B----4-:R-:W-:-:S07]  /*0f30*/  VIADD R6, R0, 0xffffffe ;  /* 0x0ffffffe00067836 */ /* 0x010fce0000000000 */
[----:B------:R4:W2:Y:S01]  /*0f40*/  F2I.FTZ.U32.TRUNC.NTZ R7, R6 ;  /* 0x0000000600077305 */ /* 0x0008a2000021f000 */
[----:B-1----:R-:W-:Y:S02]  /*0f50*/  IMAD.MOV.U32 R8, RZ, RZ, RZ ;  /* 0x000000ffff087224 */ /* 0x002fe400078e00ff */
[----:B0-----:R-:W-:Y:S02]  /*0f60*/  IMAD.MOV R10, RZ, RZ, -R9 ;  /* 0x000000ffff0a7224 */ /* 0x001fe400078e0a09 */
[----:B----4-:R-:W-:Y:S02]  /*0f70*/  IMAD.MOV.U32 R6, RZ, RZ, RZ ;  /* 0x000000ffff067224 */ /* 0x010fe400078e00ff */
[----:B------:R-:W-:Y:S01]  /*0f80*/  IMAD R13, R10, R11, RZ ;  /* 0x0000000b0a0d7224 */ /* 0x000fe200078e02ff */
[----:B------:R-:W-:-:S03]  /*0f90*/  IABS R10, R18 ;  /* 0x00000012000a7213 */ /* 0x000fc60000000000 */
[----:B------:R-:W-:Y:S01]  /*0fa0*/  IMAD.HI.U32 R9, R9, R13, R8 ;  /* 0x0000000d09097227 */ /* 0x000fe200078e0008 */
[----:B------:R-:W-:-:S03]  /*0fb0*/  LEA.HI R8, R23, R29, RZ, 0x1b ;  /* 0x0000001d17087211 */ /* 0x000fc600078fd8ff */
[----:B--2---:R-:W-:Y:S02]  /*0fc0*/  IMAD.MOV R3, RZ, RZ, -R7 ;  /* 0x000000ffff037224 */ /* 0x004fe400078e0a07 */
[----:B------:R-:W-:-:S04]  /*0fd0*/  IMAD.HI.U32 R9, R9, R10, RZ ;  /* 0x0000000a09097227 */ /* 0x000fc800078e00ff */
[----:B------:R-:W-:Y:S02]  /*0fe0*/  IMAD.MOV R0, RZ, RZ, -R9 ;  /* 0x000000ffff007224 */ /* 0x000fe400078e0a09 */
[C---:B------:R-:W-:Y:S02]  /*0ff0*/  VIADD R9, R8.reuse, 0x1f0 ;  /* 0x000001f008097836 */ /* 0x040fe40000000000 */
[C---:B------:R-:W-:Y:S02]  /*1000*/  VIADD R14, R8.reuse, 0x1d0 ;  /* 0x000001d0080e7836 */ /* 0x040fe40000000000 */
[----:B------:R-:W-:Y:S01]  /*1010*/  IMAD R0, R11, R0, R10 ;  /* 0x000000000b007224 */ /* 0x000fe200078e020a */
[----:B------:R-:W-:Y:S01]  /*1020*/  IABS R10, R9 ;  /* 0x00000009000a7213 */ /* 0x000fe20000000000 */
[----:B------:R-:W-:Y:S01]  /*1030*/  IMAD R3, R3, R2, RZ ;  /* 0x0000000203037224 */ /* 0x000fe200078e02ff */
[----:B------:R-:W-:Y:S01]  /*1040*/  IABS R12, R14 ;  /* 0x0000000e000c7213 */ /* 0x000fe20000000000 */
[----:B------:R-:W-:Y:S01]  /*1050*/  VIADD R15, R8, 0x1b0 ;  /* 0x000001b0080f7836 */ /* 0x000fe20000000000 */
[----:B------:R-:W-:Y:S01]  /*1060*/  ISETP.GT.U32.AND P1, PT, R11, R0, PT ;  /* 0x000000000b00720c */ /* 0x000fe20003f24070 */
[----:B------:R-:W-:Y:S01]  /*1070*/  IMAD.HI.U32 R3, R7, R3, R6 ;  /* 0x0000000307037227 */ /* 0x000fe200078e0006 */
[----:B------:R-:W-:-:S02]  /*1080*/  ISETP.GE.AND P0, PT, R9, RZ, PT ;  /* 0x000000ff0900720c */ /* 0x000fc40003f06270 */
[----:B------:R-:W-:Y:S01]  /*1090*/  ISETP.GE.AND P5, PT, R14, RZ, PT ;  /* 0x000000ff0e00720c */ /* 0x000fe20003fa6270 */
[----:B------:R-:W-:Y:S01]  /*10a0*/  IMAD.MOV.U32 R6, RZ, RZ, R10 ;  /* 0x000000ffff067224 */ /* 0x000fe200078e000a */
[----:B------:R-:W-:Y:S01]  /*10b0*/  IABS R10, R15 ;  /* 0x0000000f000a7213 */ /* 0x000fe20000000000 */
[----:B------:R-:W-:Y:S02]  /*10c0*/  IMAD.MOV.U32 R7, RZ, RZ, R12 ;  /* 0x000000ffff077224 */ /* 0x000fe400078e000c */
[----:B------:R-:W-:-:S04]  /*10d0*/  IMAD.HI.U32 R12, R3, R6, RZ ;  /* 0x00000006030c7227 */ /* 0x000fc800078e00ff */
[----:B------:R-:W-:Y:S02]  /*10e0*/  IMAD.MOV R9, RZ, RZ, -R12 ;  /* 0x000000ffff097224 */ /* 0x000fe400078e0a0c */
[----:B------:R-:W-:Y:S02]  /*10f0*/  @!P1 IMAD.IADD R0, R0, 0x1, -R11 ;  /* 0x0000000100009824 */ /* 0x000fe400078e0a0b */
[C---:B------:R-:W-:Y:S02]  /*1100*/  IMAD R9, R2.reuse, R9, R6 ;  /* 0x0000000902097224 */ /* 0x040fe400078e0206 */
[----:B------:R-:W-:Y:S01]  /*1110*/  IMAD.HI.U32 R13, R3, R7, RZ ;  /* 0x00000007030d7227 */ /* 0x000fe200078e00ff */
[----:B------:R-:W-:Y:S02]  /*1120*/  ISETP.GT.U32.AND P1, PT, R11, R0, PT ;  /* 0x000000000b00720c */ /* 0x000fe40003f24070 */
[----:B------:R-:W-:Y:S01]  /*1130*/  ISETP.GT.U32.AND P2, PT, R2, R9, PT ;  /* 0x000000090200720c */ /* 0x000fe20003f44070 */
[----:B------:R-:W-:-:S02]  /*1140*/  IMAD.MOV R13, RZ, RZ, -R13 ;  /* 0x000000ffff0d7224 */ /* 0x000fc400078e0a0d */
[----:B------:R-:W-:Y:S02]  /*1150*/  VIADD R16, R8, 0x190 ;  /* 0x0000019008107836 */ /* 0x000fe40000000000 */
[C---:B------:R-:W-:Y:S02]  /*1160*/  IMAD R7, R2.reuse, R13, R7 ;  /* 0x0000000d02077224 */ /* 0x040fe400078e0207 */
[----:B------:R-:W-:Y:S01]  /*1170*/  IMAD.HI.U32 R12, R3, R10, RZ ;  /* 0x0000000a030c7227 */ /* 0x000fe200078e00ff */
[----:B------:R-:W-:Y:S02]  /*1180*/  IABS R6, R16 ;  /* 0x0000001000067213 */ /* 0x000fe40000000000 */
[----:B------:R-:W-:Y:S01]  /*1190*/  ISETP.GT.U32.AND P4, PT, R2, R7, PT ;  /* 0x000000070200720c */ /* 0x000fe20003f84070 */
[----:B------:R-:W-:Y:S02]  /*11a0*/  VIADD R13, R8, 0x170 ;  /* 0x00000170080d7836 */ /* 0x000fe40000000000 */
[----:B------:R-:W-:-:S02]  /*11b0*/  IMAD.MOV R17, RZ, RZ, -R12 ;  /* 0x000000ffff117224 */ /* 0x000fc400078e0a0c */
[----:B------:R-:W-:Y:S01]  /*11c0*/  @!P2 IMAD.IADD R9, R9, 0x1, -R2 ;  /* 0x000000010909a824 */ /* 0x000fe200078e0a02 */
[----:B------:R-:W-:Y:S01]  /*11d0*/  IABS R12, R13 ;  /* 0x0000000d000c7213 */ /* 0x000fe20000000000 */
[----:B------:R-:W-:Y:S01]  /*11e0*/  @!P1 IMAD.IADD R0, R0, 0x1, -R11 ;  /* 0x0000000100009824 */ /* 0x000fe200078e0a0b */
[----:B------:R-:W-:Y:S01]  /*11f0*/  ISETP.NE.AND P1, PT, R4, RZ, PT ;  /* 0x000000ff0400720c */ /* 0x000fe20003f25270 */
[----:B------:R-:W-:Y:S01]  /*1200*/  IMAD.MOV.U32 R11, RZ, RZ, R6 ;  /* 0x000000ffff0b7224 */ /* 0x000fe200078e0006 */
[C---:B------:R-:W-:Y:S01]  /*1210*/  ISETP.GT.U32.AND P2, PT, R2.reuse, R9, PT ;  /* 0x000000090200720c */ /* 0x040fe20003f44070 */
[----:B------:R-:W-:Y:S02]  /*1220*/  IMAD R10, R2, R17, R10 ;  /* 0x00000011020a7224 */ /* 0x000fe400078e020a */
[----:B------:R-:W-:-:S04]  /*1230*/  IMAD.HI.U32 R18, R3, R11, RZ ;  /* 0x0000000b03127227 */ /* 0x000fc800078e00ff */
[----:B------:R-:W-:-:S04]  /*1240*/  IMAD.HI.U32 R17, R3, R12, RZ ;  /* 0x0000000c03117227 */ /* 0x000fc800078e00ff */
[----:B------:R-:W-:Y:S02]  /*1250*/  IMAD.MOV R18, RZ, RZ, -R18 ;  /* 0x000000ffff127224 */ /* 0x000fe400078e0a12 */
[----:B------:R-:W-:Y:S02]  /*1260*/  IMAD.MOV R17, RZ, RZ, -R17 ;  /* 0x000000ffff117224 */ /* 0x000fe400078e0a11 */
[----:B------:R-:W-:Y:S02]  /*1270*/  VIADD R6, R8, 0x150 ;  /* 0x0000015008067836 */ /* 0x000fe40000000000 */
[----:B------:R-:W-:Y:S01]  /*1280*/  @!P4 IMAD.IADD R7, R7, 0x1, -R2 ;  /* 0x000000010707c824 */ /* 0x000fe200078e0a02 */
[C---:B------:R-:W-:Y:S01]  /*1290*/  ISETP.GT.U32.AND P4, PT, R2.reuse, R10, PT ;  /* 0x0000000a0200720c */ /* 0x040fe20003f84070 */
[C---:B------:R-:W-:Y:S01]  /*12a0*/  IMAD R11, R2.reuse, R18, R11 ;  /* 0x00000012020b7224 */ /* 0x040fe200078e020b */
[----:B------:R-:W-:Y:S01]  /*12b0*/  IABS R14, R6 ;  /* 0x00000006000e7213 */ /* 0x000fe20000000000 */
[C---:B------:R-:W-:Y:S01]  /*12c0*/  IMAD R12, R2.reuse, R17, R12 ;  /* 0x00000011020c7224 */ /* 0x040fe200078e020c */
[C---:B------:R-:W-:Y:S01]  /*12d0*/  ISETP.GT.U32.AND P6, PT, R2.reuse, R7, PT ;  /* 0x000000070200720c */ /* 0x040fe20003fc4070 */
[----:B------:R-:W-:Y:S01]  /*12e0*/  @!P3 IMAD.MOV R0, RZ, RZ, -R0 ;  /* 0x000000ffff00b224 */ /* 0x000fe200078e0a00 */
[C---:B------:R-:W-:Y:S01]  /*12f0*/  ISETP.GT.U32.AND P3, PT, R2.reuse, R11, PT ;  /* 0x0000000b0200720c */ /* 0x040fe20003f64070 */
[----:B------:R-:W-:Y:S01]  /*1300*/  @!P2 IMAD.IADD R9, R9, 0x1, -R2 ;  /* 0x000000010909a824 */ /* 0x000fe200078e0a02 */
[----:B------:R-:W-:Y:S01]  /*1310*/  ISETP.GT.U32.AND P2, PT, R2, R12, PT ;  /* 0x0000000c0200720c */ /* 0x000fe20003f44070 */
[----:B------:R-:W-:Y:S01]  /*1320*/  IMAD.HI.U32 R17, R3, R14, RZ ;  /* 0x0000000e03117227 */ /* 0x000fe200078e00ff */
[----:B------:R-:W-:-:S02]  /*1330*/  @!P1 LOP3.LUT R0, RZ, R4, RZ, 0x33, !PT ;  /* 0x00000004ff009212 */ /* 0x000fc400078e33ff */
[----:B------:R-:W-:Y:S01]  /*1340*/  ISETP.GE.AND P1, PT, R15, RZ, PT ;  /* 0x000000ff0f00720c */ /* 0x000fe20003f26270 */
[----:B------:R-:W-:Y:S02]  /*1350*/  IMAD.MOV R17, RZ, RZ, -R17 ;  /* 0x000000ffff117224 */ /* 0x000fe400078e0a11 */
[----:B------:R-:W-:Y:S01]  /*1360*/  VIADD R4, R8, 0x130 ;  /* 0x0000013008047836 */ /* 0x000fe20000000000 */
[----:B------:R0:W-:Y:S01]  /*1370*/  STL [R1+0x4a4], R0 ;  /* 0x0004a40001007387 */ /* 0x0001e20000100800 */
[----:B------:R-:W-:Y:S01]  /*1380*/  @!P4 IMAD.IADD R10, R10, 0x1, -R2 ;  /* 0x000000010a0ac824 */ /* 0x000fe200078e0a02 */
[----:B------:R-:W-:Y:S01]  /*1390*/  ISETP.GE.AND P4, PT, R13, RZ, PT ;  /* 0x000000ff0d00720c */ /* 0x000fe20003f86270 */
[C---:B------:R-:W-:Y:S01]  /*13a0*/  IMAD R13, R2.reuse, R17, R14 ;  /* 0x00000011020d7224 */ /* 0x040fe200078e020e */
[----:B------:R-:W-:Y:S01]  /*13b0*/  IABS R14, R4 ;  /* 0x00000004000e7213 */ /* 0x000fe20000000000 */
[--C-:B------:R-:W-:Y:S01]  /*13c0*/  @!P3 IMAD.IADD R11, R11, 0x1, -R2.reuse ;  /* 0x000000010b0bb824 */ /* 0x100fe200078e0a02 */
[----:B------:R-:W-:Y:S01]  /*13d0*/  ISETP.GT.U32.AND P3, PT, R2, R10, PT ;  /* 0x0000000a0200720c */ /* 0x000fe20003f64070 */
[----:B------:R-:W-:-:S02]  /*13e0*/  @!P2 IMAD.IADD R12, R12, 0x1, -R2 ;  /* 0x000000010c0ca824 */ /* 0x000fc400078e0a02 */
[----:B------:R-:W-:Y:S02]  /*13f0*/  IMAD.MOV.U32 R5, RZ, RZ, R9 ;  /* 0x000000ffff057224 */ /* 0x000fe400078e0009 */
[----:B------:R-:W-:Y:S01]  /*1400*/  IMAD.HI.U32 R9, R3, R14, RZ ;  /* 0x0000000e03097227 */ /* 0x000fe200078e00ff */
[----:B------:R-:W-:-:S03]  /*1410*/  ISETP.GT.U32.AND P2, PT, R2, R12, PT ;  /* 0x0000000c0200720c */ /* 0x000fc60003f44070 */
[----:B------:R-:W-:Y:S02]  /*1420*/  IMAD.MOV R9, RZ, RZ, -R9 ;  /* 0x000000ffff097224 */ /* 0x000fe400078e0a09 */
[--C-:B------:R-:W-:Y:S01]  /*1430*/  @!P6 IMAD.IADD R7, R7, 0x1, -R2.reuse ;  /* 0x000000010707e824 */ /* 0x100fe200078e0a02 */
[----:B------:R-:W-:Y:S01]  /*1440*/  ISETP.GE.AND P6, PT, R16, RZ, PT ;  /* 0x000000ff1000720c */ /* 0x000fe20003fc6270 */
[----:B------:R-:W-:Y:S01]  /*1450*/  @!P3 IMAD.IADD R10, R10, 0x1, -R2 ;  /* 0x000000010a0ab824 */ /* 0x000fe200078e0a02 */
[C---:B------:R-:W-:Y:S01]  /*1460*/  ISETP.GT.U32.AND P3, PT, R2.reuse, R13, PT ;  /* 0x0000000d0200720c */ /* 0x040fe20003f64070 */
[C---:B------:R-:W-:Y:S02]  /*1470*/  IMAD R14, R2.reuse, R9, R14 ;  /* 0x00000009020e7224 */ /* 0x040fe400078e020e */
[----:B------:R-:W-:Y:S01]  /*1480*/  @!P0 IMAD.MOV R5, RZ, RZ, -R5 ;  /* 0x000000ffff058224 */ /* 0x000fe200078e0a05 */
[----:B------:R-:W-:Y:S01]  /*1490*/  ISETP.GT.U32.AND P0, PT, R2, R11, PT ;  /* 0x0000000b0200720c */ /* 0x000fe20003f04070 */
[----:B------:R-:W-:Y:S01]  /*14a0*/  @!P2 IMAD.IADD R12, R12, 0x1, -R2 ;  /* 0x000000010c0ca824 */ /* 0x000fe200078e0a02 */
[----:B------:R-:W-:Y:S01]  /*14b0*/  ISETP.GT.U32.AND P2, PT, R2, R14, PT ;  /* 0x0000000e0200720c */ /* 0x000fe20003f44070 */
[----:B0-----:R-:W-:Y:S01]  /*14c0*/  IMAD.MOV.U32 R0, RZ, RZ, R7 ;  /* 0x000000ffff007224 */ /* 0x001fe200078e0007 */
[----:B------:R-:W-:Y:S01]  /*14d0*/  STL [R1+0x8], R5 ;  /* 0x0000080501007387 */ /* 0x000fe20000100800 */
[----:B------:R-:W-:-:S02]  /*14e0*/  VIADD R7, R8, 0x110 ;  /* 0x0000011008077836 */ /* 0x000fc40000000000 */
[----:B------:R-:W-:Y:S02]  /*14f0*/  VIADD R18, R8, 0xd0 ;  /* 0x000000d008127836 */ /* 0x000fe40000000000 */
[----:B------:R-:W-:Y:S01]  /*1500*/  @!P3 IMAD.IADD R13, R13, 0x1, -R2 ;  /* 0x000000010d0db824 */ /* 0x000fe200078e0a02 */
[----:B------:R-:W-:Y:S01]  /*1510*/  IABS R15, R7 ;  /* 0x00000007000f7213 */ /* 0x000fe20000000000 */
[----:B------:R-:W-:Y:S01]  /*1520*/  @!P5 IMAD.MOV R0, RZ, RZ, -R0 ;  /* 0x000000ffff00d224 */ /* 0x000fe200078e0a00 */
[----:B------:R-:W-:Y:S01]  /*1530*/  ISETP.GE.AND P5, PT, R6, RZ, PT ;  /* 0x000000ff0600720c */ /* 0x000fe20003fa6270 */
[----:B------:R-:W-:Y:S01]  /*1540*/  VIADD R6, R8, 0xf0 ;  /* 0x000000f008067836 */ /* 0x000fe20000000000 */
[----:B------:R-:W-:Y:S01]  /*1550*/  IABS R17, R18 ;  /* 0x0000001200117213 */ /* 0x000fe20000000000 */
[--C-:B------:R-:W-:Y:S01]  /*1560*/  @!P2 IMAD.IADD R14, R14, 0x1, -R2.reuse ;  /* 0x000000010e0ea824 */ /* 0x100fe200078e0a02 */
[----:B------:R-:W-:Y:S01]  /*1570*/  ISETP.GT.U32.AND P2, PT, R2, R13, PT ;  /* 0x0000000d0200720c */ /* 0x000fe20003f44070 */
[----:B------:R-:W-:Y:S01]  /*1580*/  @!P0 IMAD.IADD R11, R11, 0x1, -R2 ;  /* 0x000000010b0b8824 */ /* 0x000fe200078e0a02 */
[----:B------:R-:W-:Y:S01]  /*1590*/  ISETP.GE.AND P0, PT, R4, RZ, PT ;  /* 0x000000ff0400720c */ /* 0x000fe20003f06270 */
[----:B------:R-:W-:Y:S01]  /*15a0*/  IMAD.HI.U32 R4, R3, R15, RZ ;  /* 0x0000000f03047227 */ /* 0x000fe200078e00ff */
[----:B------:R-:W-:Y:S01]  /*15b0*/  IABS R16, R6 ;  /* 0x0000000600107213 */ /* 0x000fe20000000000 */
[----:B------:R-:W-:Y:S01]  /*15c0*/  STL [R1], R0 ;  /* 0x0000000001007387 */ /* 0x000fe20000100800 */
[----:B------:R-:W-:Y:S01]  /*15d0*/  ISETP.GE.AND P3, PT, R7, RZ, PT ;  /* 0x000000ff0700720c */ /* 0x000fe20003f66270 */
[----:B------:R-:W-:-:S04]  /*15e0*/  IMAD.HI.U32 R9, R3, R17, RZ ;  /* 0x0000001103097227 */ /* 0x000fc800078e00ff */
[----:B------:R-:W-:Y:S02]  /*15f0*/  IMAD.MOV R4, RZ, RZ, -R4 ;  /* 0x000000ffff047224 */ /* 0x000fe400078e0a04 */
[----:B------:R-:W-:-:S04]  /*1600*/  IMAD.HI.U32 R19, R3, R16, RZ ;  /* 0x0000001003137227 */ /* 0x000fc800078e00ff */
[----:B------:R-:W-:Y:S02]  /*1610*/  IMAD.MOV R9, RZ, RZ, -R9 ;  /* 0x000000ffff097224 */ /* 0x000fe400078e0a09 */
[C---:B------:R-:W-:Y:S02]  /*1620*/  IMAD R15, R2.reuse, R4, R15 ;  /* 0x00000004020f7224 */ /* 0x040fe400078e020f */
[----:B------:R-:W-:Y:S02]  /*1630*/  IMAD.MOV R19, RZ, RZ, -R19 ;  /* 0x000000ffff137224 */ /* 0x000fe400078e0a13 */
[----:B------:R-:W-:Y:S02]  /*1640*/  @!P2 IMAD.IADD R13, R13, 0x1, -R2 ;  /* 0x000000010d0da824 */ /* 0x000fe400078e0a02 */
[C---:B------:R-:W-:Y:S02]  /*1650*/  IMAD R17, R2.reuse, R9, R17 ;  /* 0x0000000902117224 */ /* 0x040fe400078e0211 */
[----:B------:R-:W-:Y:S01]  /*1660*/  @!P6 IMAD.MOV R11, RZ, RZ, -R11 ;  /* 0x000000ffff0be224 */ /* 0x000fe200078e0a0b */
[C---:B------:R-:W-:Y:S01]  /*1670*/  ISETP.GT.U32.AND P6, PT, R2.reuse, R15, PT ;  /* 0x0000000f0200720c */ /* 0x040fe20003fc4070 */
[----:B------:R-:W-:-:S02]  /*1680*/  IMAD R16, R2, R19, R16 ;  /* 0x0000001302107224 */ /* 0x000fc400078e0210 */
[----:B------:R-:W-:Y:S01]  /*1690*/  @!P5 IMAD.MOV R13, RZ, RZ, -R13 ;  /* 0x000000ffff0dd224 */ /* 0x000fe200078e0a0d */
[C---:B------:R-:W-:Y:S01]  /*16a0*/  ISETP.GT.U32.AND P5, PT, R2.reuse, R17, PT ;  /* 0x000000110200720c */ /* 0x040fe20003fa4070 */
[----:B------:R-:W-:Y:S01]  /*16b0*/  @!P1 IMAD.MOV R10, RZ, RZ, -R10 ;  /* 0x000000ffff0a9224 */ /* 0x000fe200078e0a0a */
[----:B------:R-:W-:Y:S01]  /*16c0*/  ISETP.GT.U32.AND P1, PT, R2, R14, PT ;  /* 0x0000000e0200720c */ /* 0x000fe20003f24070 */
[----:B------:R-:W-:Y:S01]  /*16d0*/  VIADD R4, R8, 0xb0 ;  /* 0x000000b008047836 */ /* 0x000fe20000000000 */
[----:B------:R-:W-:Y:S01]  /*16e0*/  ISETP.GT.U32.AND P2, PT, R2, R16, PT ;  /* 0x000000100200720c */ /* 0x000fe20003f44070 */
[----:B------:R-:W-:Y:S01]  /*16f0*/  VIADD R7, R8, 0x90 ;  /* 0x0000009008077836 */ /* 0x000fe20000000000 */
[----:B------:R-:W-:Y:S01]  /*1700*/  STL [R1+0x4a8], R10 ;  /* 0x0004a80a01007387 */ /* 0x000fe20000100800 */
[----:B------:R-:W-:Y:S01]  /*1710*/  @!P4 IMAD.MOV R12, RZ, RZ, -R12 ;  /* 0x000000ffff0cc224 */ /* 0x000fe200078e0a0c */
[----:B------:R-:W-:Y:S01]  /*1720*/  ISETP.GE.AND P4, PT, R6, RZ, PT ;  /* 0x000000ff0600720c */ /* 0x000fe20003f86270 */
[--C-:B------:R-:W-:Y:S01]  /*1730*/  @!P6 IMAD.IADD R15, R15, 0x1, -R2.reuse ;  /* 0x000000010f0fe824 */ /* 0x100fe200078e0a02 */
[----:B------:R-:W-:Y:S01]  /*1740*/  IABS R19, R4 ;  /* 0x0000000400137213 */ /* 0x000fe20000000000 */
[----:B------:R-:W-:Y:S01]  /*1750*/  VIADD R22, R8, 0x70 ;  /* 0x0000007008167836 */ /* 0x000fe20000000000 */
[----:B------:R-:W-:Y:S01]  /*1760*/  IABS R6, R7 ;  /* 0x0000000700067213 */ /* 0x000fe20000000000 */
[--C-:B------:R-:W-:Y:S01]  /*1770*/  @!P5 IMAD.IADD R17, R17, 0x1, -R2.reuse ;  /* 0x000000011111d824 */ /* 0x100fe200078e0a02 */
[----:B------:R-:W-:Y:S01]  /*1780*/  ISETP.GT.U32.AND P6, PT, R2, R15, PT ;  /* 0x0000000f0200720c */ /* 0x000fe20003fc4070 */
[--C-:B------:R-:W-:Y:S01]  /*1790*/  @!P1 IMAD.IADD R14, R14, 0x1, -R2.reuse ;  /* 0x000000010e0e9824 */ /* 0x100fe200078e0a02 */
[----:B------:R-:W-:Y:S01]  /*17a0*/  ISETP.GE.AND P1, PT, R18, RZ, PT ;  /* 0x000000ff1200720c */ /* 0x000fe20003f26270 */
[----:B------:R-:W-:Y:S01]  /*17b0*/  @!P2 IMAD.IADD R16, R16, 0x1, -R2 ;  /* 0x000000011010a824 */ /* 0x000fe200078e0a02 */
[----:B------:R-:W-:Y:S01]  /*17c0*/  ISETP.GT.U32.AND P5, PT, R2, R17, PT ;  /* 0x000000110200720c */ /* 0x000fe20003fa4070 */
[----:B------:R-:W-:Y:S01]  /*17d0*/  IMAD.MOV.U32 R18, RZ, RZ, R19 ;  /* 0x000000ffff127224 */ /* 0x000fe200078e0013 */
[----:B------:R-:W-:Y:S01]  /*17e0*/  ISETP.GE.AND P2, PT, R4, RZ, PT ;  /* 0x000000ff0400720c */ /* 0x000fe20003f46270 */
[C---:B------:R-:W-:Y:S01]  /*17f0*/  IMAD.HI.U32 R19, R3.reuse, R6, RZ ;  /* 0x0000000603137227 */ /* 0x040fe200078e00ff */
[----:B------:R0:W-:Y:S03]  /*1800*/  STL [R1+0x4b0], R11 ;  /* 0x0004b00b01007387 */ /* 0x0001e60000100800 */
[----:B------:R-:W-:Y:S01]  /*1810*/  @!P0 IMAD.MOV R14, RZ, RZ, -R14 ;  /* 0x000000ffff0e8224 */ /* 0x000fe200078e0a0e */
[C---:B------:R-:W-:Y:S01]  /*1820*/  ISETP.GT.U32.AND P0, PT, R2.reuse, R16, PT ;  /* 0x000000100200720c */ /* 0x040fe20003f04070 */
[----:B------:R-:W-:Y:S01]  /*1830*/  IMAD.HI.U32 R9, R3, R18, RZ ;  /* 0x0000001203097227 */ /* 0x000fe200078e00ff */
[----:B------:R1:W-:Y:S03]  /*1840*/  STL [R1+0x4b4], R12 ;  /* 0x0004b40c01007387 */ /* 0x0003e60000100800 */
[----:B------:R-:W-:Y:S01]  /*1850*/  IMAD.MOV R19, RZ, RZ, -R19 ;  /* 0x000000ffff137224 */ /* 0x000fe200078e0a13 */
[----:B0-----:R-:W-:Y:S01]  /*1860*/  LOP3.LUT R11, R23, 0x3, RZ, 0xc0, !PT ;  /* 0x00000003170b7812 */ /* 0x001fe200078ec0ff */
[----:B------:R-:W-:Y:S01]  /*1870*/  IMAD.MOV R9, RZ, RZ, -R9 ;  /* 0x000000ffff097224 */ /* 0x000fe200078e0a09 */
[----:B------:R-:W-:Y:S01]  /*1880*/  STL [R1+0x4b8], R13 ;  /* 0x0004b80d01007387 */ /* 0x000fe20000100800 */
[----:B------:R-:W-:-:S02]  /*1890*/  IMAD R6, R2, R19, R6 ;  /* 0x0000001302067224 */ /* 0x000fc400078e0206 */
[----:B------:R-:W-:Y:S01]  /*18a0*/  @!P6 IMAD.IADD R15, R15, 0x1, -R2 ;  /* 0x000000010f0fe824 */ /* 0x000fe200078e0a02 */
[----:B------:R-:W-:Y:S01]  /*18b0*/  ISETP.GE.AND P6, PT, R7, RZ, PT ;  /* 0x000000ff0700720c */ /* 0x000fe20003fc6270 */
[C---:B------:R-:W-:Y:S01]  /*18c0*/  IMAD R18, R2.reuse, R9, R18 ;  /* 0x0000000902127224 */ /* 0x040fe200078e0212 */
[----:B------:R-:W-:Y:S01]  /*18d0*/  SHF.R.U32.HI R7, RZ, 0x2, R23 ;  /* 0x00000002ff077819 */ /* 0x000fe20000011617 */
[--C-:B------:R-:W-:Y:S01]  /*18e0*/  @!P5 IMAD.IADD R17, R17, 0x1, -R2.reuse ;  /* 0x000000011111d824 */ /* 0x100fe200078e0a02 */
[----:B------:R-:W-:Y:S01]  /*18f0*/  ISETP.GT.U32.AND P5, PT, R2, R6, PT ;  /* 0x000000060200720c */ /* 0x000fe20003fa4070 */
[----:B------:R-:W-:Y:S01]  /*1900*/  @!P3 IMAD.MOV R15, RZ, RZ, -R15 ;  /* 0x000000ffff0fb224 */ /* 0x000fe200078e0a0f */
[----:B------:R-:W-:Y:S01]  /*1910*/  ISETP.GE.AND P3, PT, R22, RZ, PT ;  /* 0x000000ff1600720c */ /* 0x000fe20003f66270 */
[----:B------:R-:W-:Y:S01]  /*1920*/  @!P0 IMAD.IADD R16, R16, 0x1, -R2 ;  /* 0x0000000110108824 */ /* 0x000fe200078e0a02 */
[----:B------:R-:W-:Y:S01]  /*1930*/  ISETP.GT.U32.AND P0, PT, R2, R18, PT ;  /* 0x000000120200720c */ /* 0x000fe20003f04070 */
[----:B------:R-:W-:Y:S01]  /*1940*/  VIADD R24, R8, 0x50 ;  /* 0x0000005008187836 */ /* 0x000fe20000000000 */
[----:B------:R-:W-:Y:S01]  /*1950*/  IABS R22, R22 ;  /* 0x0000001600167213 */ /* 0x000fe20000000000 */
[----:B------:R-:W-:Y:S01]  /*1960*/  @!P4 IMAD.MOV R16, RZ, RZ, -R16 ;  /* 0x000000ffff10c224 */ /* 0x000fe200078e0a10 */
[----:B------:R-:W-:Y:S01]  /*1970*/  SGXT.U32 R7, R7, 0x3 ;  /* 0x000000030707781a */ /* 0x000fe20000000000 */
[----:B------:R-:W-:Y:S01]  /*1980*/  IMAD.SHL.U32 R19, R11, 0x200, RZ ;  /* 0x000002000b137824 */ /* 0x000fe200078e00ff */
[----:B------:R-:W-:Y:S01]  /*1990*/  ISETP.GE.AND P4, PT, R24, RZ, PT ;  /* 0x000000ff1800720c */ /* 0x000fe20003f86270 */
[----:B------:R-:W-:Y:S01]  /*19a0*/  IMAD.HI.U32 R4, R3, R22, RZ ;  /* 0x0000001603047227 */ /* 0x000fe200078e00ff */
[----:B------:R-:W-:Y:S01]  /*19b0*/  IABS R24, R24 ;  /* 0x0000001800187213 */ /* 0x000fe20000000000 */
[----:B------:R-:W-:Y:S01]  /*19c0*/  STL [R1+0x4bc], R14 ;  /* 0x0004bc0e01007387 */ /* 0x000fe20000100800 */
[----:B------:R-:W-:Y:S01]  /*19d0*/  LOP3.LUT R19, R19, R7, RZ, 0xfc, !PT ;  /* 0x0000000713137212 */ /* 0x000fe200078efcff */
[----:B------:R-:W-:-:S02]  /*19e0*/  @!P5 IMAD.IADD R6, R6, 0x1, -R2 ;  /* 0x000000010606d824 */ /* 0x000fc400078e0a02 */
[----:B------:R-:W-:Y:S01]  /*19f0*/  IMAD.MOV R4, RZ, RZ, -R4 ;  /* 0x000000ffff047224 */ /* 0x000fe200078e0a04 */
[----:B-1----:R-:W-:Y:S01]  /*1a00*/  LOP3.LUT R12, R19, 0x10, R20, 0xf8, !PT ;  /* 0x00000010130c7812 */ /* 0x002fe200078ef814 */
[----:B------:R-:W-:Y:S01]  /*1a10*/  @!P0 IMAD.IADD R18, R18, 0x1, -R2 ;  /* 0x0000000112128824 */ /* 0x000fe200078e0a02 */
[C---:B------:R-:W-:Y:S01]  /*1a20*/  ISETP.GT.U32.AND P5, PT, R2.reuse, R6, PT ;  /* 0x000000060200720c */ /* 0x040fe20003fa4070 */
[C---:B------:R-:W-:Y:S01]  /*1a30*/  IMAD R22, R2.reuse, R4, R22 ;  /* 0x0000000402167224 */ /* 0x040fe200078e0216 */
[----:B------:R-:W-:Y:S01]  /*1a40*/  SGXT.U32 R19, R21, 0x4 ;  /* 0x000000041513781a */ /* 0x000fe20000000000 */
[----:B------:R-:W-:Y:S01]  /*1a50*/  IMAD.HI.U32 R4, R3, R24, RZ ;  /* 0x0000001803047227 */ /* 0x000fe200078e00ff */
[----:B------:R-:W-:Y:S01]  /*1a60*/  ISETP.GT.U32.AND P0, PT, R2, R18, PT ;  /* 0x000000120200720c */ /* 0x000fe20003f04070 */
[----:B------:R-:W-:Y:S01]  /*1a70*/  STL [R1+0x4c0], R15 ;  /* 0x0004c00f01007387 */ /* 0x000fe20000100800 */
[----:B------:R-:W-:Y:S01]  /*1a80*/  SHF.R.S32.HI R20, RZ, 0x2, R23 ;  /* 0x00000002ff147819 */ /* 0x000fe20000011417 */
[----:B------:R-:W-:-:S02]  /*1a90*/  IMAD.MOV R4, RZ, RZ, -R4 ;  /* 0x000000ffff047224 */ /* 0x000fc400078e0a04 */
[----:B------:R-:W-:Y:S01]  /*1aa0*/  VIADD R7, R8, 0x30 ;  /* 0x0000003008077836 */ /* 0x000fe20000000000 */
[----:B------:R-:W-:Y:S01]  /*1ab0*/  STL [R1+0x4c4], R11 ;  /* 0x0004c40b01007387 */ /* 0x000fe20000100800 */
[----:B------:R-:W-:Y:S01]  /*1ac0*/  @!P1 IMAD.MOV R17, RZ, RZ, -R17 ;  /* 0x000000ffff119224 */ /* 0x000fe200078e0a11 */
[C---:B------:R-:W-:Y:S01]  /*1ad0*/  ISETP.GT.U32.AND P1, PT, R2.reuse, R22, PT ;  /* 0x000000160200720c */ /* 0x040fe20003f24070 */
[----:B------:R-:W-:Y:S01]  /*1ae0*/  IMAD R24, R2, R4, R24 ;  /* 0x0000000402187224 */ /* 0x000fe200078e0218 */
[----:B------:R-:W-:Y:S01]  /*1af0*/  IABS R9, R7 ;  /* 0x0000000700097213 */ /* 0x000fe20000000000 */
[--C-:B------:R-:W-:Y:S01]  /*1b00*/  @!P5 IMAD.IADD R6, R6, 0x1, -R2.reuse ;  /* 0x000000010606d824 */ /* 0x100fe200078e0a02 */
[----:B------:R-:W-:Y:S01]  /*1b10*/  LOP3.LUT R4, R29, R19, RZ, 0xfc, !PT ;  /* 0x000000131d047212 */ /* 0x000fe200078efcff */
[--C-:B------:R-:W-:Y:S01]  /*1b20*/  @!P0 IMAD.IADD R18, R18, 0x1, -R2.reuse ;  /* 0x0000000112128824 */ /* 0x100fe200078e0a02 */
[----:B------:R-:W-:Y:S01]  /*1b30*/  ISETP.GT.U32.AND P5, PT, R2, R24, PT ;  /* 0x000000180200720c */ /* 0x000fe20003fa4070 */
[----:B------:R-:W-:Y:S01]  /*1b40*/  VIADD R8, R8, 0x10 ;  /* 0x0000001008087836 */ /* 0x000fe20000000000 */
[----:B------:R-:W-:Y:S01]  /*1b50*/  ISETP.GE.AND P0, PT, R7, RZ, PT ;  /* 0x000000ff0700720c */ /* 0x000fe20003f06270 */
[C---:B------:R-:W-:Y:S01]  /*1b60*/  IMAD.HI.U32 R7, R3.reuse, R9, RZ ;  /* 0x0000000903077227 */ /* 0x040fe200078e00ff */
[----:B------:R-:W-:Y:S01]  /*1b70*/  LOP3.LUT R21, R4, 0x1e0, RZ, 0xfc, !PT ;  /* 0x000001e004157812 */ /* 0x000fe200078efcff */
[----:B------:R-:W-:Y:S01]  /*1b80*/  STL [R1+0x4c8], R16 ;  /* 0x0004c81001007387 */ /* 0x000fe20000100800 */
[----:B------:R-:W-:Y:S01]  /*1b90*/  SGXT R20, R20, 0x1 ;  /* 0x000000011414781a */ /* 0x000fe20000000200 */
[----:B------:R-:W-:Y:S01]  /*1ba0*/  IMAD.MOV R7, RZ, RZ, -R7 ;  /* 0x000000ffff077224 */ /* 0x000fe200078e0a07 */
[----:B------:R-:W-:Y:S01]  /*1bb0*/  LOP3.LUT R19, R4, 0x1a0, RZ, 0xfc, !PT ;  /* 0x000001a004137812 */ /* 0x000fe200078efcff */
[--C-:B------:R-:W-:Y:S01]  /*1bc0*/  @!P1 IMAD.IADD R22, R22, 0x1, -R2.reuse ;  /* 0x0000000116169824 */ /* 0x100fe200078e0a02 */
[----:B------:R-:W-:Y:S01]  /*1bd0*/  ISETP.GE.AND P1, PT, R8, RZ, PT ;  /* 0x000000ff0800720c */ /* 0x000fe20003f26270 */
[----:B------:R-:W-:Y:S01]  /*1be0*/  IMAD R9, R2, R7, R9 ;  /* 0x0000000702097224 */ /* 0x000fe200078e0209 */
[----:B------:R-:W-:Y:S01]  /*1bf0*/  IABS R8, R8 ;  /* 0x0000000800087213 */ /* 0x000fe20000000000 */
[----:B------:R-:W-:Y:S01]  /*1c00*/  @!P5 IMAD.IADD R24, R24, 0x1, -R2 ;  /* 0x000000011818d824 */ /* 0x000fe200078e0a02 */
[----:B------:R-:W-:Y:S01]  /*1c10*/  ISETP.GT.U32.AND P5, PT, R2, R22, PT ;  /* 0x000000160200720c */ /* 0x000fe20003fa4070 */
[----:B------:R-:W-:Y:S01]  /*1c20*/  IMAD.MOV.U32 R0, RZ, RZ, R6 ;  /* 0x000000ffff007224 */ /* 0x000fe200078e0006 */
[----:B------:R-:W-:Y:S01]  /*1c30*/  IABS R7, R21 ;  /* 0x0000001500077213 */ /* 0x000fe20000000000 */
[C---:B------:R-:W-:Y:S01]  /*1c40*/  IMAD.HI.U32 R25, R3.reuse, R8, RZ ;  /* 0x0000000803197227 */ /* 0x040fe200078e00ff */
[----:B------:R-:W-:Y:S01]  /*1c50*/  LOP3.LUT R6, R4, 0x1c0, RZ, 0xfc, !PT ;  /* 0x000001c004067812 */ /* 0x000fe200078efcff */
[----:B------:R-:W-:Y:S01]  /*1c60*/  STL [R1+0x4cc], R17 ;  /* 0x0004cc1101007387 */ /* 0x000fe20000100800 */
[----:B------:R-:W-:Y:S01]  /*1c70*/  LOP3.LUT R20, R20, 0x90, RZ, 0xc0, !PT ;  /* 0x0000009014147812 */ /* 0x000fe200078ec0ff */
[----:B------:R-:W-:Y:S01]  /*1c80*/  @!P6 IMAD.MOV R0, RZ, RZ, -R0 ;  /* 0x000000ffff00e224 */ /* 0x000fe200078e0a00 */
[----:B------:R-:W-:Y:S01]  /*1c90*/  ISETP.GT.U32.AND P6, PT, R2, R9, PT ;  /* 0x000000090200720c */ /* 0x000fe20003fc4070 */
[----:B------:R-:W-:Y:S01]  /*1ca0*/  IMAD.MOV R25, RZ, RZ, -R25 ;  /* 0x000000ffff197224 */ /* 0x000fe200078e0a19 */
[----:B------:R-:W-:Y:S01]  /*1cb0*/  STL [R1+0x4d0], R12 ;  /* 0x0004d00c01007387 */ /* 0x000fe20000100800 */
[----:B------:R-:W-:Y:S01]  /*1cc0*/  IMAD.HI.U32 R23, R3, R7, RZ ;  /* 0x0000000703177227 */ /* 0x000fe200078e00ff */
[----:B------:R-:W-:-:S02]  /*1cd0*/  LOP3.LUT R5, R20, 0x10, R26, 0x78, !PT ;  /* 0x0000001014057812 */ /* 0x000fc400078e781a */
[----:B------:R-:W-:Y:S01]  /*1ce0*/  STL [R1+0x48c], R29 ;  /* 0x00048c1d01007387 */ /* 0x000fe20000100800 */
[----:B------:R-:W-:Y:S01]  /*1cf0*/  @!P2 IMAD.MOV R18, RZ, RZ, -R18 ;  /* 0x000000ffff12a224 */ /* 0x000fe200078e0a12 */
[C---:B------:R-:W-:Y:S01]  /*1d00*/  ISETP.GT.U32.AND P2, PT, R2.reuse, R24, PT ;  /* 0x000000180200720c */ /* 0x040fe20003f44070 */
[----:B------:R-:W-:Y:S01]  /*1d10*/  IMAD R8, R2, R25, R8 ;  /* 0x0000001902087224 */ /* 0x000fe200078e0208 */
[----:B------:R-:W-:Y:S01]  /*1d20*/  IABS R25, R6 ;  /* 0x0000000600197213 */ /* 0x000fe20000000000 */
[----:B------:R-:W-:Y:S01]  /*1d30*/  IMAD.MOV R23, RZ, RZ, -R23 ;  /* 0x000000ffff177224 */ /* 0x000fe200078e0a17 */
[----:B------:R-:W-:Y:S01]  /*1d40*/  STL [R1+0x4d4], R18 ;  /* 0x0004d41201007387 */ /* 0x000fe20000100800 */
[--C-:B------:R-:W-:Y:S01]  /*1d50*/  @!P5 IMAD.IADD R22, R22, 0x1, -R2.reuse ;  /* 0x000000011616d824 */ /* 0x100fe200078e0a02 */
[C---:B------:R-:W-:Y:S01]  /*1d60*/  ISETP.GT.U32.AND P5, PT, R2.reuse, R8, PT ;  /* 0x000000080200720c */ /* 0x040fe20003fa4070 */
[----:B------:R-:W-:Y:S01]  /*1d70*/  @!P6 IMAD.IADD R9, R9, 0x1, -R2 ;  /* 0x000000010909e824 */ /* 0x000fe200078e0a02 */
[----:B------:R0:W-:Y:S01]  /*1d80*/  STL [R1+0x38], R0 ;  /* 0x0000380001007387 */ /* 0x0001e20000100800 */
[C---:B------:R-:W-:Y:S01]  /*1d90*/  IMAD R7, R2.reuse, R23, R7 ;  /* 0x0000001702077224 */ /* 0x040fe200078e0207 */
[----:B------:R-:W-:Y:S01]  /*1da0*/  IABS R20, R19 ;  /* 0x0000001300147213 */ /* 0x000fe20000000000 */
[----:B------:R-:W-:Y:S01]  /*1db0*/  IMAD.MOV.U32 R10, RZ, RZ, R22 ;  /* 0x000000ffff0a7224 */ /* 0x000fe200078e0016 */
[----:B------:R-:W-:Y:S01]  /*1dc0*/  ISETP.GT.U32.AND P6, PT, R2, R9, PT ;  /* 0x000000090200720c */ /* 0x000fe20003fc4070 */
[----:B------:R-:W-:Y:S01]  /*1dd0*/  @!P2 IMAD.IADD R24, R24, 0x1, -R2 ;  /* 0x000000011818a824 */ /* 0x000fe200078e0a02 */
[----:B------:R-:W-:Y:S01]  /*1de0*/  ISETP.GE.AND P2, PT, R21, RZ, PT ;  /* 0x000000ff1500720c */ /* 0x000fe20003f46270 */
[----:B------:R-:W-:Y:S01]  /*1df0*/  @!P3 IMAD.MOV R10, RZ, RZ, -R10 ;  /* 0x000000ffff0ab224 */ /* 0x000fe200078e0a0a */
[----:B------:R-:W-:Y:S01]  /*1e00*/  ISETP.GT.U32.AND P3, PT, R2, R7, PT ;  /* 0x000000070200720c */ /* 0x000fe20003f64070 */
[----:B------:R-:W-:Y:S01]  /*1e10*/  IMAD.MOV.U32 R21, RZ, RZ, R25 ;  /* 0x000000ffff157224 */ /* 0x000fe200078e0019 */
[----:B------:R-:W-:Y:S01]  /*1e20*/  STL [R1+0x4d8], R5 ;  /* 0x0004d80501007387 */ /* 0x000fe20000100800 */
[----:B0-----:R-:W-:Y:S01]  /*1e30*/  IMAD.MOV.U32 R0, RZ, RZ, R24 ;  /* 0x000000ffff007224 */ /* 0x001fe200078e0018 */
[----:B------:R-:W-:Y:S01]  /*1e40*/  LOP3.LUT R12, R4, 0x120, RZ, 0xfc, !PT ;  /* 0x00000120040c7812 */ /* 0x000fe200078efcff */
[----:B------:R-:W-:Y:S01]  /*1e50*/  @!P5 IMAD.IADD R8, R8, 0x1, -R2 ;  /* 0x000000010808d824 */ /* 0x000fe200078e0a02 */
[----:B------:R-:W-:Y:S01]  /*1e60*/  STL [R1+0x1c], R10 ;  /* 0x00001c0a01007387 */ /* 0x000fe20000100800 */
[----:B------:R-:W-:Y:S01]  /*1e70*/  IMAD.HI.U32 R22, R3, R21, RZ ;  /* 0x0000001503167227 */ /* 0x000fe200078e00ff */
[----:B------:R-:W-:-:S02]  /*1e80*/  IABS R24, R12 ;  /* 0x0000000c00187213 */ /* 0x000fc40000000000 */
[----:B------:R-:W-:Y:S01]  /*1e90*/  ISETP.GT.U32.AND P5, PT, R2, R8, PT ;  /* 0x000000080200720c */ /* 0x000fe20003fa4070 */
[----:B------:R-:W-:Y:S01]  /*1ea0*/  @!P4 IMAD.MOV R0, RZ, RZ, -R0 ;  /* 0x000000ffff00c224 */ /* 0x000fe200078e0a00 */
[----:B------:R-:W-:Y:S01]  /*1eb0*/  ISETP.GE.AND P4, PT, R6, RZ, PT ;  /* 0x000000ff0600720c */ /* 0x000fe20003f86270 */
[----:B------:R-:W-:Y:S01]  /*1ec0*/  IMAD.MOV R22, RZ, RZ, -R22 ;  /* 0x000000ffff167224 */ /* 0x000fe200078e0a16 */
[----:B------:R-:W-:Y:S01]  /*1ed0*/  LOP3.LUT R6, R4, 0x160, RZ, 0xfc, !PT ;  /* 0x0000016004067812 */ /* 0x000fe200078efcff */
[--C-:B------:R-:W-:Y:S01]  /*1ee0*/  @!P6 IMAD.IADD R9, R9, 0x1, -R2.reuse ;  /* 0x000000010909e824 */ /* 0x100fe200078e0a02 */
[----:B------:R0:W-:Y:S01]  /*1ef0*/  STL [R1+0x20], R0 ;  /* 0x0000200001007387 */ /* 0x0001e20000100800 */
[----:B------:R-:W-:Y:S01]  /*1f00*/  @!P3 IMAD.IADD R7, R7, 0x1, -R2 ;  /* 0x000000010707b824 */ /* 0x000fe200078e0a02 */
[----:B------:R-:W-:Y:S01]  /*1f10*/  ISETP.GE.AND P6, PT, R19, RZ, PT ;  /* 0x000000ff1300720c */ /* 0x000fe20003fc6270 */
[----:B------:R-:W-:Y:S01]  /*1f20*/  IMAD R19, R2, R22, R21 ;  /* 0x0000001602137224 */ /* 0x000fe200078e0215 */
[----:B------:R-:W-:Y:S01]  /*1f30*/  LOP3.LUT R21, R4, 0x180, RZ, 0xfc, !PT ;  /* 0x0000018004157812 */ /* 0x000fe200078efcff */
[----:B------:R-:W-:Y:S01]  /*1f40*/  IMAD.HI.U32 R23, R3, R20, RZ ;  /* 0x0000001403177227 */ /* 0x000fe200078e00ff */
[----:B------:R-:W-:-:S02]  /*1f50*/  ISETP.GT.U32.AND P3, PT, R2, R7, PT ;  /* 0x000000070200720c */ /* 0x000fc40003f64070 */
[----:B------:R-:W-:Y:S01]  /*1f60*/  LOP3.LUT R18, R4, 0x140, RZ, 0xfc, !PT ;  /* 0x0000014004127812 */ /* 0x000fe200078efcff */
[----:B------:R-:W-:Y:S01]  /*1f70*/  @!P5 IMAD.IADD R8, R8, 0x1, -R2 ;  /* 0x000000010808d824 */ /* 0x000fe200078e0a02 */
[----:B------:R-:W-:Y:S01]  /*1f80*/  IABS R22, R6 ;  /* 0x0000000600167213 */ /* 0x000fe20000000000 */
[----:B0-----:R-:W-:Y:S01]  /*1f90*/  IMAD.MOV.U32 R0, RZ, RZ, R9 ;  /* 0x000000ffff007224 */ /* 0x001fe200078e0009 */
[C---:B------:R-:W-:Y:S01]  /*1fa0*/  LOP3.LUT R16, R4.reuse, 0xe0, RZ, 0xfc, !PT ;  /* 0x000000e004107812 */ /* 0x040fe200078efcff */
[----:B------:R-:W-:Y:S01]  /*1fb0*/  IMAD.MOV R23, RZ, RZ, -R23 ;  /* 0x000000ffff177224 */ /* 0x000fe200078e0a17 */
[----:B------:R-:W-:Y:S01]  /*1fc0*/  LOP3.LUT R17, R4, 0x100, RZ, 0xfc, !PT ;  /* 0x0000010004117812 */ /* 0x000fe200078efcff */
[----:B------:R-:W-:Y:S01]  /*1fd0*/  @!P0 IMAD.MOV R0, RZ, RZ, -R0 ;  /* 0x000000ffff008224 */ /* 0x000fe200078e0a00 */
[----:B------:R-:W-:Y:S01]  /*1fe0*/  ISETP.GE.AND P0, PT, R21, RZ, PT ;  /* 0x000000ff1500720c */ /* 0x000fe20003f06270 */
[----:B------:R-:W-:Y:S01]  /*1ff0*/  IMAD R20, R2, R23, R20 ;  /* 0x0000001702147224 */ /* 0x000fe200078e0214 */
[----:B------:R-:W-:Y:S01]  /*2000*/  IABS R21, R21 ;  /* 0x0000001500157213 */ /* 0x000fe20000000000 */
[----:B------:R-:W-:Y:S01]  /*2010*/  @!P3 IMAD.IADD R7, R7, 0x1, -R2 ;  /* 0x000000010707b824 */ /* 0x000fe200078e0a02 */
[----:B------:R0:W-:Y:S01]  /*2020*/  STL [R1+0x24], R0 ;  /* 0x0000240001007387 */ /* 0x0001e20000100800 */
[----:B------:R-:W-:Y:S01]  /*2030*/  ISETP.GE.AND P3, PT, R6, RZ, PT ;  /* 0x000000ff0600720c */ /* 0x000fe20003f66270 */
[C---:B------:R-:W-:Y:S01]  /*2040*/  IMAD.HI.U32 R6, R3.reuse, R24, RZ ;  /* 0x0000001803067227 */ /* 0x040fe200078e00ff */
[----:B------:R-:W-:Y:S01]  /*2050*/  IABS R26, R16 ;  /* 0x00000010001a7213 */ /* 0x000fe20000000000 */
[----:B------:R-:W-:Y:S01]  /*2060*/  STL [R1+0x4dc], R18 ;  /* 0x0004dc1201007387 */ /* 0x000fe20000100800 */
[C---:B------:R-:W-:Y:S01]  /*2070*/  LOP3.LUT R10, R4.reuse, 0x60, RZ, 0xfc, !PT ;  /* 0x00000060040a7812 */ /* 0x040fe200078efcff */
[C---:B------:R-:W-:Y:S01]  /*2080*/  IMAD.HI.U32 R25, R3.reuse, R21, RZ ;  /* 0x0000001503197227 */ /* 0x040fe200078e00ff */
[----:B------:R-:W-:Y:S01]  /*2090*/  LOP3.LUT R29, R4, 0x40, RZ, 0xfc, !PT ;  /* 0x00000040041d7812 */ /* 0x000fe200078efcff */
[----:B------:R-:W-:Y:S01]  /*20a0*/  STL [R1+0x4e0], R12 ;  /* 0x0004e00c01007387 */ /* 0x000fe20000100800 */
[----:B------:R-:W-:Y:S01]  /*20b0*/  IABS R23, R18 ;  /* 0x0000001200177213 */ /* 0x000fe20000000000 */
[----:B0-----:R-:W-:Y:S01]  /*20c0*/  IMAD.MOV.U32 R0, RZ, RZ, R8 ;  /* 0x000000ffff007224 */ /* 0x001fe200078e0008 */
[----:B------:R-:W-:Y:S01]  /*20d0*/  ISETP.GT.U32.AND P5, PT, R2, R19, PT ;  /* 0x000000130200720c */ /* 0x000fe20003fa4070 */
[----:B------:R-:W-:Y:S01]  /*20e0*/  IMAD.MOV R25, RZ, RZ, -R25 ;  /* 0x000000ffff197224 */ /* 0x000fe200078e0a19 */
[----:B------:R-:W-:Y:S01]  /*20f0*/  LOP3.LUT R15, R4, 0xa0, RZ, 0xfc, !PT ;  /* 0x000000a0040f7812 */ /* 0x000fe200078efcff */
[----:B------:R-:W-:Y:S01]  /*2100*/  @!P1 IMAD.MOV R0, RZ, RZ, -R0 ;  /* 0x000000ffff009224 */ /* 0x000fe200078e0a00 */
[C---:B------:R-:W-:Y:S01]  /*2110*/  ISETP.GT.U32.AND P1, PT, R2.reuse, R20, PT ;  /* 0x000000140200720c */ /* 0x040fe20003f24070 */
[----:B------:R-:W-:Y:S01]  /*2120*/  IMAD R21, R2, R25, R21 ;  /* 0x0000001902157224 */ /* 0x000fe200078e0215 */
[----:B------:R-:W-:Y:S01]  /*2130*/  IABS R25, R17 ;  /* 0x0000001100197213 */ /* 0x000fe20000000000 */
[----:B------:R-:W-:Y:S01]  /*2140*/  IMAD.MOV R6, RZ, RZ, -R6 ;  /* 0x000000ffff067224 */ /* 0x000fe200078e0a06 */
[----:B------:R0:W-:Y:S01]  /*2150*/  STL [R1+0x28], R0 ;  /* 0x0000280001007387 */ /* 0x0001e20000100800 */
[----:B------:R-:W-:Y:S01]  /*2160*/  IMAD.HI.U32 R9, R3, R22, RZ ;  /* 0x0000001603097227 */ /* 0x000fe200078e00ff */
[----:B------:R-:W-:-:S02]  /*2170*/  LOP3.LUT R11, R4, 0xc0, RZ, 0xfc, !PT ;  /* 0x000000c0040b7812 */ /* 0x000fc400078efcff */
[----:B------:R-:W-:Y:S01]  /*2180*/  LOP3.LUT R13, R4, 0x20, RZ, 0xfc, !PT ;  /* 0x00000020040d7812 */ /* 0x000fe200078efcff */
[----:B------:R-:W-:Y:S01]  /*2190*/  IMAD R24, R2, R6, R24 ;  /* 0x0000000602187224 */ /* 0x000fe200078e0218 */
[----:B------:R-:W-:Y:S01]  /*21a0*/  IABS R27, R11 ;  /* 0x0000000b001b7213 */ /* 0x000fe20000000000 */
[C---:B------:R-:W-:Y:S01]  /*21b0*/  IMAD.HI.U32 R6, R3.reuse, R25, RZ ;  /* 0x0000001903067227 */ /* 0x040fe200078e00ff */
[----:B------:R-:W-:Y:S02]  /*21c0*/  LOP3.LUT R14, R4, 0x80, RZ, 0xfc, !PT ;  /* 0x00000080040e7812 */ /* 0x000fe400078efcff */
[----:B------:R-:W-:Y:S01]  /*21d0*/  IABS R5, R4 ;  /* 0x0000000400057213 */ /* 0x000fe20000000000 */
[----:B0-----:R-:W-:Y:S02]  /*21e0*/  IMAD.MOV.U32 R0, RZ, RZ, R7 ;  /* 0x000000ffff007224 */ /* 0x001fe400078e0007 */
[----:B------:R-:W-:-:S04]  /*21f0*/  IMAD.HI.U32 R7, R3, R26, RZ ;  /* 0x0000001a03077227 */ /* 0x000fc800078e00ff */
[----:B------:R-:W-:Y:S02]  /*2200*/  IMAD.MOV R7, RZ, RZ, -R7 ;  /* 0x000000ffff077224 */ /* 0x000fe400078e0a07 */
[----:B------:R-:W-:Y:S02]  /*2210*/  IMAD.MOV R6, RZ, RZ, -R6 ;  /* 0x000000ffff067224 */ /* 0x000fe400078e0a06 */
[C---:B------:R-:W-:Y:S01]  /*2220*/  IMAD R26, R2.reuse, R7, R26 ;  /* 0x00000007021a7224 */ /* 0x040fe200078e021a */
[----:B------:R-:W-:Y:S01]  /*2230*/  IABS R7, R10 ;  /* 0x0000000a00077213 */ /* 0x000fe20000000000 */
[----:B------:R-:W-:Y:S01]  /*2240*/  IMAD R25, R2, R6, R25 ;  /* 0x0000000602197224 */ /* 0x000fe200078e0219 */
[----:B------:R-:W-:Y:S01]  /*2250*/  IABS R6, R29 ;  /* 0x0000001d00067213 */ /* 0x000fe20000000000 */
[----:B------:R-:W-:Y:S02]  /*2260*/  @!P5 IMAD.IADD R19, R19, 0x1, -R2 ;  /* 0x000000011313d824 */ /* 0x000fe400078e0a02 */
[----:B------:R-:W-:-:S03]  /*2270*/  IMAD.HI.U32 R12, R3, R7, RZ ;  /* 0x00000007030c7227 */ /* 0x000fc600078e00ff */
[----:B------:R-:W-:Y:S01]  /*2280*/  ISETP.GT.U32.AND P5, PT, R2, R19, PT ;  /* 0x000000130200720c */ /* 0x000fe20003fa4070 */
[----:B------:R-:W-:-:S04]  /*2290*/  IMAD.HI.U32 R18, R3, R6, RZ ;  /* 0x0000000603127227 */ /* 0x000fc800078e00ff */
[----:B------:R-:W-:Y:S02]  /*22a0*/  IMAD.MOV R12, RZ, RZ, -R12 ;  /* 0x000000ffff0c7224 */ /* 0x000fe400078e0a0c */
[----:B------:R-:W-:Y:S02]  /*22b0*/  IMAD.MOV R18, RZ, RZ, -R18 ;  /* 0x000000ffff127224 */ /* 0x000fe400078e0a12 */
[C---:B------:R-:W-:Y:S02]  /*22c0*/  IMAD R7, R2.reuse, R12, R7 ;  /* 0x0000000c02077224 */ /* 0x040fe400078e0207 */
[----:B------:R-:W2:Y:S01]  /*22d0*/  LDL.LU R12, [R1+0x4e0] ;  /* 0x0004e000010c7983 */ /* 0x000ea20000300800 */
[----:B------:R-:W-:Y:S02]  /*22e0*/  IMAD R6, R2, R18, R6 ;  /* 0x0000001202067224 */ /* 0x000fe400078e0206 */
[----:B------:R-:W-:Y:S01]  /*22f0*/  @!P1 IMAD.IADD R20, R20, 0x1, -R2 ;  /* 0x0000000114149824 */ /* 0x000fe200078e0a02 */
[----:B------:R-:W4:Y:S01]  /*2300*/  LDL.LU R18, [R1+0x4dc] ;  /* 0x0004dc0001127983 */ /* 0x000f220000300800 */
[----:B------:R-:W-:-:S02]  /*2310*/  IMAD.MOV R9, RZ, RZ, -R9 ;  /* 0x000000ffff097224 */ /* 0x000fc400078e0a09 */
[----:B------:R-:W-:Y:S01]  /*2320*/  @!P5 IMAD.IADD R19, R19, 0x1, -R2 ;  /* 0x000000011313d824 */ /* 0x000fe200078e0a02 */
[C---:B------:R-:W-:Y:S01]  /*2330*/  ISETP.GT.U32.AND P1, PT, R2.reuse, R20, PT ;  /* 0x000000140200720c */ /* 0x040fe20003f24070 */
[C---:B------:R-:W-:Y:S01]  /*2340*/  IMAD R22, R2.reuse, R9, R22 ;  /* 0x0000000902167224 */ /* 0x040fe200078e0216 */
[----:B------:R-:W-:Y:S01]  /*2350*/  ISETP.GT.U32.AND P5, PT, R2, R21, PT ;  /* 0x000000150200720c */ /* 0x000fe20003fa4070 */
[----:B------:R-:W-:Y:S01]  /*2360*/  IMAD.HI.U32 R8, R3, R23, RZ ;  /* 0x0000001703087227 */ /* 0x000fe200078e00ff */
[----:B------:R-:W-:-:S03]  /*2370*/  IABS R9, R15 ;  /* 0x0000000f00097213 */ /* 0x000fc60000000000 */
[----:B------:R-:W-:Y:S02]  /*2380*/  IMAD.MOV R8, RZ, RZ, -R8 ;  /* 0x000000ffff087224 */ /* 0x000fe400078e0a08 */
[----:B------:R-:W-:Y:S02]  /*2390*/  @!P2 IMAD.MOV R0, RZ, RZ, -R0 ;  /* 0x000000ffff00a224 */ /* 0x000fe400078e0a00 */
[----:B------:R-:W-:Y:S02]  /*23a0*/  IMAD R23, R2, R8, R23 ;  /* 0x0000000802177224 */ /* 0x000fe400078e0217 */
[--C-:B------:R-:W-:Y:S01]  /*23b0*/  @!P1 IMAD.IADD R20, R20, 0x1, -R2.reuse ;  /* 0x0000000114149824 */ /* 0x100fe200078e0a02 */
[C---:B------:R-:W-:Y:S01]  /*23c0*/  ISETP.GT.U32.AND P1, PT, R2.reuse, R22, PT ;  /* 0x000000160200720c */ /* 0x040fe20003f24070 */
[----:B------:R-:W-:Y:S01]  /*23d0*/  @!P5 IMAD.IADD R21, R21, 0x1, -R2 ;  /* 0x000000011515d824 */ /* 0x000fe200078e0a02 */
[----:B------:R-:W-:Y:S01]  /*23e0*/  ISETP.GT.U32.AND P5, PT, R2, R23, PT ;  /* 0x000000170200720c */ /* 0x000fe20003fa4070 */
[----:B------:R-:W-:-:S03]  /*23f0*/  IMAD.HI.U32 R28, R3, R9, RZ ;  /* 0x00000009031c7227 */ /* 0x000fc600078e00ff */
[----:B------:R-:W-:Y:S01]  /*2400*/  ISETP.GT.U32.AND P2, PT, R2, R21, PT ;  /* 0x000000150200720c */ /* 0x000fe20003f44070 */
[----:B------:R-:W-:-:S04]  /*2410*/  IMAD.HI.U32 R8, R3, R27, RZ ;  /* 0x0000001b03087227 */ /* 0x000fc800078e00ff */
[----:B------:R-:W-:Y:S02]  /*2420*/  IMAD.MOV R28, RZ, RZ, -R28 ;  /* 0x000000ffff1c7224 */ /* 0x000fe400078e0a1c */
[--C-:B------:R-:W-:Y:S02]  /*2430*/  @!P1 IMAD.IADD R22, R22, 0x1, -R2.reuse ;  /* 0x0000000116169824 */ /* 0x100fe400078e0a02 */
[----:B------:R-:W-:Y:S02]  /*2440*/  @!P5 IMAD.IADD R23, R23, 0x1, -R2 ;  /* 0x000000011717d824 */ /* 0x000fe400078e0a02 */
[----:B------:R-:W-:Y:S01]  /*2450*/  IMAD.MOV R8, RZ, RZ, -R8 ;  /* 0x000000ffff087224 */ /* 0x000fe200078e0a08 */
[C---:B------:R-:W-:Y:S01]  /*2460*/  ISETP.GT.U32.AND P1, PT, R2.reuse, R22, PT ;  /* 0x000000160200720c */ /* 0x040fe20003f24070 */
[C---:B------:R-:W-:Y:S01]  /*2470*/  IMAD R9, R2.reuse, R28, R9 ;  /* 0x0000001c02097224 */ /* 0x040fe200078e0209 */
[C---:B------:R-:W-:Y:S01]  /*2480*/  ISETP.GT.U32.AND P5, PT, R2.reuse, R23, PT ;  /* 0x000000170200720c */ /* 0x040fe20003fa4070 */
[----:B------:R-:W-:Y:S01]  /*2490*/  IMAD R27, R2, R8, R27 ;  /* 0x00000008021b7224 */ /* 0x000fe200078e021b */
[----:B------:R-:W-:Y:S01]  /*24a0*/  IABS R28, R13 ;  /* 0x0000000d001c7213 */ /* 0x000fe20000000000 */
[----:B------:R-:W-:Y:S01]  /*24b0*/  @!P2 IMAD.IADD R21, R21, 0x1, -R2 ;  /* 0x000000011515a824 */ /* 0x000fe200078e0a02 */
[----:B------:R-:W-:-:S02]  /*24c0*/  IABS R8, R14 ;  /* 0x0000000e00087213 */ /* 0x000fc40000000000 */
[----:B------:R-:W-:Y:S01]  /*24d0*/  ISETP.GE.AND P2, PT, R4, RZ, PT ;  /* 0x000000ff0400720c */ /* 0x000fe20003f46270 */
[----:B------:R-:W-:Y:S02]  /*24e0*/  IMAD.MOV.U32 R4, RZ, RZ, R28 ;  /* 0x000000ffff047224 */ /* 0x000fe400078e001c */
[----:B------:R-:W-:-:S04]  /*24f0*/  IMAD.HI.U32 R28, R3, R8, RZ ;  /* 0x00000008031c7227 */ /* 0x000fc800078e00ff */
[--C-:B------:R-:W-:Y:S01]  /*2500*/  @!P1 IMAD.IADD R22, R22, 0x1, -R2.reuse ;  /* 0x0000000116169824 */ /* 0x100fe200078e0a02 */
[C---:B------:R-:W-:Y:S01]  /*2510*/  ISETP.GT.U32.AND P1, PT, R2.reuse, R24, PT ;  /* 0x000000180200720c */ /* 0x040fe20003f24070 */
[----:B------:R-:W-:Y:S01]  /*2520*/  @!P5 IMAD.IADD R23, R23, 0x1, -R2 ;  /* 0x000000011717d824 */ /* 0x000fe200078e0a02 */
[----:B------:R-:W-:Y:S01]  /*2530*/  ISETP.GT.U32.AND P5, PT, R2, R25, PT ;  /* 0x000000190200720c */ /* 0x000fe20003fa4070 */
[----:B------:R-:W-:-:S04]  /*2540*/  IMAD.MOV R28, RZ, RZ, -R28 ;  /* 0x000000ffff1c7224 */ /* 0x000fc800078e0a1c */
[----:B------:R-:W-:Y:S02]  /*2550*/  IMAD R8, R2, R28, R8 ;  /* 0x0000001c02087224 */ /* 0x000fe400078e0208 */
[----:B------:R-:W-:-:S04]  /*2560*/  IMAD.HI.U32 R28, R3, R4, RZ ;  /* 0x00000004031c7227 */ /* 0x000fc800078e00ff */
[--C-:B------:R-:W-:Y:S01]  /*2570*/  @!P1 IMAD.IADD R24, R24, 0x1, -R2.reuse ;  /* 0x0000000118189824 */ /* 0x100fe200078e0a02 */
[C---:B------:R-:W-:Y:S01]  /*2580*/  ISETP.GT.U32.AND P1, PT, R2.reuse, R26, PT ;  /* 0x0000001a0200720c */ /* 0x040fe20003f24070 */
[----:B------:R-:W-:Y:S01]  /*2590*/  @!P5 IMAD.IADD R25, R25, 0x1, -R2 ;  /* 0x000000011919d824 */ /* 0x000fe200078e0a02 */
[----:B------:R-:W-:Y:S01]  /*25a0*/  ISETP.GT.U32.AND P5, PT, R2, R27, PT ;  /* 0x0000001b0200720c */ /* 0x000fe20003fa4070 */
[----:B------:R-:W-:Y:S02]  /*25b0*/  IMAD.MOV R28, RZ, RZ, -R28 ;  /* 0x000000ffff1c7224 */ /* 0x000fe400078e0a1c */
[----:B------:R-:W-:-:S04]  /*25c0*/  IMAD.HI.U32 R3, R3, R5, RZ ;  /* 0x0000000503037227 */ /* 0x000fc800078e00ff */
[----:B------:R-:W-:-:S04]  /*25d0*/  IMAD R4, R2, R28, R4 ;  /* 0x0000001c02047224 */ /* 0x000fc800078e0204 */
[--C-:B------:R-:W-:Y:S01]  /*25e0*/  @!P1 IMAD.IADD R26, R26, 0x1, -R2.reuse ;  /* 0x000000011a1a9824 */ /* 0x100fe200078e0a02 */
[C---:B------:R-:W-:Y:S01]  /*25f0*/  ISETP.GT.U32.AND P1, PT, R2.reuse, R9, PT ;  /* 0x000000090200720c */ /* 0x040fe20003f24070 */
[----:B------:R-:W0:Y:S01]  /*2600*/  S2R R28, SR_TID.X ;  /* 0x00000000001c7919 */ /* 0x000e220000002100 */
[----:B------:R-:W-:Y:S02]  /*2610*/  IMAD.MOV R3, RZ, RZ, -R3 ;  /* 0x000000ffff037224 */ /* 0x000fe400078e0a03 */
[----:B------:R-:W-:Y:S01]  /*2620*/  @!P5 IMAD.IADD R27, R27, 0x1, -R2 ;  /* 0x000000011b1bd824 */ /* 0x000fe200078e0a02 */
[C---:B------:R-:W-:Y:S01]  /*2630*/  ISETP.GT.U32.AND P5, PT, R2.reuse, R8, PT ;  /* 0x000000080200720c */ /* 0x040fe20003fa4070 */
[C---:B------:R-:W-:Y:S02]  /*2640*/  IMAD R3, R2.reuse, R3, R5 ;  /* 0x0000000302037224 */ /* 0x040fe400078e0205 */
[----:B------:R-:W3:Y:S01]  /*2650*/  LDL.LU R5, [R1+0x4d8] ;  /* 0x0004d80001057983 */ /* 0x000ee20000300800 */
[----:B------:R-:W-:Y:S01]  /*2660*/  @!P4 IMAD.MOV R19, RZ, RZ, -R19 ;  /* 0x000000ffff13c224 */ /* 0x000fe200078e0a13 */
[----:B------:R-:W-:Y:S01]  /*2670*/  ISETP.GT.U32.AND P4, PT, R2, R25, PT ;  /* 0x000000190200720c */ /* 0x000fe20003f84070 */
[----:B------:R-:W-:-:S02]  /*2680*/  @!P6 IMAD.MOV R20, RZ, RZ, -R20 ;  /* 0x000000ffff14e224 */ /* 0x000fc400078e0a14 */
[--C-:B------:R-:W-:Y:S01]  /*2690*/  @!P1 IMAD.IADD R9, R9, 0x1, -R2.reuse ;  /* 0x0000000109099824 */ /* 0x100fe200078e0a02 */
[C---:B------:R-:W-:Y:S02]  /*26a0*/  ISETP.GT.U32.AND P1, PT, R2.reuse, R24, PT ;  /* 0x000000180200720c */ /* 0x040fe40003f24070 */
[----:B------:R-:W-:Y:S02]  /*26b0*/  ISETP.GT.U32.AND P6, PT, R2, R26, PT ;  /* 0x0000001a0200720c */ /* 0x000fe40003fc4070 */
[----:B------:R-:W-:Y:S02]  /*26c0*/  @!P5 IMAD.IADD R8, R8, 0x1, -R2 ;  /* 0x000000010808d824 */ /* 0x000fe400078e0a02 */
[----:B------:R-:W-:Y:S01]  /*26d0*/  @!P3 IMAD.MOV R22, RZ, RZ, -R22 ;  /* 0x000000ffff16b224 */ /* 0x000fe200078e0a16 */
[C---:B------:R-:W-:Y:S02]  /*26e0*/  ISETP.GT.U32.AND P3, PT, R2.reuse, R9, PT ;  /* 0x000000090200720c */ /* 0x040fe40003f64070 */
[C---:B------:R-:W-:Y:S01]  /*26f0*/  ISETP.GT.U32.AND P5, PT, R2.reuse, R8, PT ;  /* 0x000000080200720c */ /* 0x040fe20003fa4070 */
[----:B------:R-:W-:Y:S01]  /*2700*/  @!P4 IMAD.IADD R25, R25, 0x1, -R2 ;  /* 0x000000011919c824 */ /* 0x000fe200078e0a02 */
[----:B------:R-:W-:-:S02]  /*2710*/  ISETP.GT.U32.AND P4, PT, R2, R6, PT ;  /* 0x000000060200720c */ /* 0x000fc40003f84070 */
[--C-:B------:R-:W-:Y:S01]  /*2720*/  @!P1 IMAD.IADD R24, R24, 0x1, -R2.reuse ;  /* 0x0000000118189824 */ /* 0x100fe200078e0a02 */
[----:B------:R-:W-:Y:S01]  /*2730*/  ISETP.GT.U32.AND P1, PT, R2, R7, PT ;  /* 0x000000070200720c */ /* 0x000fe20003f24070 */
[----:B------:R-:W-:Y:S01]  /*2740*/  @!P6 IMAD.IADD R26, R26, 0x1, -R2 ;  /* 0x000000011a1ae824 */ /* 0x000fe200078e0a02 */
[----:B------:R-:W-:Y:S01]  /*2750*/  ISETP.GT.U32.AND P6, PT, R2, R4, PT ;  /* 0x000000040200720c */ /* 0x000fe20003fc4070 */
[----:B0-----:R-:W-:-:S03]  /*2760*/  IMAD.SHL.U32 R28, R28, 0x8, RZ ;  /* 0x000000081c1c7824 */ /* 0x001fc600078e00ff */
[--C-:B------:R-:W-:Y:S02]  /*2770*/  @!P3 IMAD.IADD R9, R9, 0x1, -R2.reuse ;  /* 0x000000010909b824 */ /* 0x100fe400078e0a02 */
[--C-:B------:R-:W-:Y:S01]  /*2780*/  @!P5 IMAD.IADD R8, R8, 0x1, -R2.reuse ;  /* 0x000000010808d824 */ /* 0x100fe200078e0a02 */
[----:B------:R0:W-:Y:S01]  /*2790*/  STL [R1+0x470], R28 ;  /* 0x0004701c01007387 */ /* 0x0001e20000100800 */
[----:B------:R-:W-:-:S03]  /*27a0*/  @!P4 IMAD.IADD R6, R6, 0x1, -R2 ;  /* 0x000000010606c824 */ /* 0x000fc600078e0a02 */
[--C-:B------:R-:W-:Y:S01]  /*27b0*/  @!P1 IMAD.IADD R7, R7, 0x1, -R2.reuse ;  /* 0x0000000107079824 */ /* 0x100fe200078e0a02 */
[----:B------:R-:W-:Y:S01]  /*27c0*/  ISETP.GE.AND P1, PT, R17, RZ, PT ;  /* 0x000000ff1100720c */ /* 0x000fe20003f26270 */
[----:B------:R-:W-:Y:S01]  /*27d0*/  @!P6 IMAD.IADD R4, R4, 0x1, -R2 ;  /* 0x000000010404e824 */ /* 0x000fe200078e0a02 */
[----:B------:R-:W-:Y:S02]  /*27e0*/  ISETP.GE.AND P4, PT, R16, RZ, PT ;  /* 0x000000ff1000720c */ /* 0x000fe40003f86270 */
[----:B------:R-:W-:Y:S02]  /*27f0*/  ISETP.GE.AND P6, PT, R11, RZ, PT ;  /* 0x000000ff0b00720c */ /* 0x000fe40003fc6270 */
[----:B--2---:R-:W-:Y:S02]  /*2800*/  ISETP.GE.AND P5, PT, R12, RZ, PT ;  /* 0x000000ff0c00720c */ /* 0x004fe40003fa6270 */
[----:B----4-:R-:W-:Y:S02]  /*2810*/  ISETP.GE.AND P3, PT, R18, RZ, PT ;  /* 0x000000ff1200720c */ /* 0x010fe40003f66270 */
[----:B------:R-:W2:Y:S04]  /*2820*/  LDL.LU R18, [R1+0x4d4] ;  /* 0x0004d40001127983 */ /* 0x000ea80000300800 */
[----:B------:R-:W4:Y:S04]  /*2830*/  LDL.LU R12, [R1+0x4d0] ;  /* 0x0004d000010c7983 */ /* 0x000f280000300800 */
[----:B------:R-:W2:Y:S04]  /*2840*/  LDL.LU R17, [R1+0x4cc] ;  /* 0x0004cc0001117983 */ /* 0x000ea80000300800 */
[----:B------:R-:W2:Y:S04]  /*2850*/  LDL.LU R16, [R1+0x4c8] ;  /* 0x0004c80001107983 */ /* 0x000ea80000300800 */
[----:B------:R-:W2:Y:S01]  /*2860*/  LDL.LU R11, [R1+0x4c4] ;  /* 0x0004c400010b7983 */ /* 0x000ea20000300800 */
[----:B0-----:R-:W-:Y:S01]  /*2870*/  LOP3.LUT R28, R28, 0x700, RZ, 0xc0, !PT ;  /* 0x000007001c1c7812 */ /* 0x001fe200078ec0ff */
[----:B------:R-:W-:Y:S01]  /*2880*/  @!P0 IMAD.MOV R21, RZ, RZ, -R21 ;  /* 0x000000ffff158224 */ /* 0x000fe200078e0a15 */
[C---:B------:R-:W-:Y:S01]  /*2890*/  ISETP.GT.U32.AND P0, PT, R2.reuse, R27, PT ;  /* 0x0000001b0200720c */ /* 0x040fe20003f04070 */
[----:B------:R-:W-:Y:S01]  /*28a0*/  @!P3 IMAD.MOV R23, RZ, RZ, -R23 ;  /* 0x000000ffff17b224 */ /* 0x000fe200078e0a17 */
[----:B------:R-:W-:-:S11]  /*28b0*/  ISETP.GT.U32.AND P3, PT, R2, R6, PT ;  /* 0x000000060200720c */ /* 0x000fd60003f64070 */
[--C-:B------:R-:W-:Y:S01]  /*28c0*/  @!P0 IMAD.IADD R27, R27, 0x1, -R2.reuse ;  /* 0x000000011b1b8824 */ /* 0x100fe200078e0a02 */
[C---:B------:R-:W-:Y:S01]  /*28d0*/  ISETP.GT.U32.AND P0, PT, R2.reuse, R3, PT ;  /* 0x000000030200720c */ /* 0x040fe20003f04070 */
[----:B------:R-:W-:Y:S01]  /*28e0*/  @!P1 IMAD.MOV R25, RZ, RZ, -R25 ;  /* 0x000000ffff199224 */ /* 0x000fe200078e0a19 */
[----:B------:R-:W-:Y:S01]  /*28f0*/  ISETP.GT.U32.AND P1, PT, R2, R4, PT ;  /* 0x000000040200720c */ /* 0x000fe20003f24070 */
[----:B------:R-:W-:Y:S01]  /*2900*/  @!P3 IMAD.IADD R6, R6, 0x1, -R2 ;  /* 0x000000010606b824 */ /* 0x000fe200078e0a02 */
[----:B------:R-:W-:-:S09]  /*2910*/  ISETP.GE.AND P3, PT, R29, RZ, PT ;  /* 0x000000ff1d00720c */ /* 0x000fd20003f66270 */
[----:B------:R-:W-:Y:S01]  /*2920*/  @!P0 IMAD.IADD R3, R3, 0x1, -R2 ;  /* 0x0000000103038824 */ /* 0x000fe200078e0a02 */
[----:B------:R-:W-:Y:S01]  /*2930*/  ISETP.GT.U32.AND P0, PT, R2, R7, PT ;  /* 0x000000070200720c */ /* 0x000fe20003f04070 */
[----:B------:R-:W-:Y:S01]  /*2940*/  @!P4 IMAD.MOV R26, RZ, RZ, -R26 ;  /* 0x000000ffff1ac224 */ /* 0x000fe200078e0a1a */
[----:B---3--:R-:W-:Y:S02]  /*2950*/  IADD3 R5, PT, PT, R5, UR5, R28 ;  /* 0x0000000505057c10 */ /* 0x008fe4000fffe01c */
[----:B------:R-:W0:Y:S01]  /*2960*/  S2R R28, SR_TID.X ;  /* 0x00000000001c7919 */ /* 0x000e220000002100 */
[----:B------:R-:W-:Y:S01]  /*2970*/  ISETP.GE.AND P4, PT, R15, RZ, PT ;  /* 0x000000ff0f00720c */ /* 0x000fe20003f86270 */
[----:B------:R-:W-:Y:S01]  /*2980*/  @!P6 IMAD.MOV R27, RZ, RZ, -R27 ;  /* 0x000000ffff1be224 */ /* 0x000fe200078e0a1b */
[----:B------:R-:W-:Y:S01]  /*2990*/  ISETP.GE.AND P6, PT, R14, RZ, PT ;  /* 0x000000ff0e00720c */ /* 0x000fe20003fc6270 */
[----:B------:R-:W3:Y:S05]  /*29a0*/  LDL.LU R15, [R1+0x4c0] ;  /* 0x0004c000010f7983 */ /* 0x000eea0000300800 */
[--C-:B------:R-:W-:Y:S01]  /*29b0*/  @!P0 IMAD.IADD R7, R7, 0x1, -R2.reuse ;  /* 0x0000000107078824 */ /* 0x100fe200078e0a02 */
[----:B------:R-:W-:Y:S01]  /*29c0*/  ISETP.GE.AND P0, PT, R10, RZ, PT ;  /* 0x000000ff0a00720c */ /* 0x000fe20003f06270 */
[----:B------:R-:W-:Y:S01]  /*29d0*/  @!P1 IMAD.IADD R4, R4, 0x1, -R2 ;  /* 0x0000000104049824 */ /* 0x000fe200078e0a02 */
[----:B------:R-:W3:Y:S01]  /*29e0*/  LDL.LU R14, [R1+0x4bc] ;  /* 0x0004bc00010e7983 */ /* 0x000ee20000300800 */
[----:B------:R-:W-:-:S03]  /*29f0*/  ISETP.GE.AND P1, PT, R13, RZ, PT ;  /* 0x000000ff0d00720c */ /* 0x000fc60003f26270 */
[----:B------:R-:W3:Y:S04]  /*2a00*/  LDL.LU R10, [R1+0x8] ;  /* 0x00000800010a7983 */ /* 0x000ee80000300800 */
[----:B------:R-:W3:Y:S01]  /*2a10*/  LDL.LU R13, [R1+0x4b8] ;  /* 0x0004b800010d7983 */ /* 0x000ee20000300800 */
[----:B0-----:R-:W-:Y:S02]  /*2a20*/  IMAD.SHL.U32 R28, R28, 0x80, RZ ;  /* 0x000000801c1c7824 */ /* 0x001fe400078e00ff */
[----:B--2---:R-:W-:-:S03]  /*2a30*/  IMAD.SHL.U32 R29, R11, 0x20, RZ ;  /* 0x000000200b1d7824 */ /* 0x004fc600078e00ff */
[----:B------:R-:W-:Y:S02]  /*2a40*/  LOP3.LUT R11, R28, 0x800, RZ, 0xc0, !PT ;  /* 0x000008001c0b7812 */ /* 0x000fe400078ec0ff */
[----:B----4-:R-:W-:Y:S02]  /*2a50*/  LOP3.LUT R28, R12, R29, RZ, 0xfc, !PT ;  /* 0x0000001d0c1c7212 */ /* 0x010fe400078efcff */
[----:B------:R-:W2:Y:S01]  /*2a60*/  LDL.LU R12, [R1+0x4b4] ;  /* 0x0004b400010c7983 */ /* 0x000ea20000300800 */
[----:B------:R-:W-:-:S03]  /*2a70*/  IADD3 R29, PT, PT, R29, R5, R11 ;  /* 0x000000051d1d7210 */ /* 0x000fc60007ffe00b */
[----:B------:R0:W-:Y:S04]  /*2a80*/  STL [R1+0x490], R28 ;  /* 0x0004901c01007387 */ /* 0x0001e80000100800 */
[----:B0-----:R-:W4:Y:S04]  /*2a90*/  LDL.LU R28, [R1] ;  /* 0x00000000011c7983 */ /* 0x001f280000300800 */
[----:B------:R-:W2:Y:S04]  /*2aa0*/  LDL.LU R11, [R1+0x4b0] ;  /* 0x0004b000010b7983 */ /* 0x000ea80000300800 */
[----:B------:R-:W2:Y:S01]  /*2ab0*/  LDL.LU R5, [R1+0x4ac] ;  /* 0x0004ac0001057983 */ /* 0x000ea20000300800 */
[----:B------:R-:W-:Y:S01]  /*2ac0*/  @!P5 IMAD.MOV R24, RZ, RZ, -R24 ;  /* 0x000000ffff18d224 */ /* 0x000fe200078e0a18 */
[----:B------:R-:W-:-:S02]  /*2ad0*/  ISETP.GT.U32.AND P5, PT, R2, R3, PT ;  /* 0x000000030200720c */ /* 0x000fc40003fa4070 */
[----:B------:R0:W-:Y:S11]  /*2ae0*/  STL [R1+0x278], R29 ;  /* 0x0002781d01007387 */ /* 0x0001f60000100800 */
[----:B------:R-:W-:Y:S01]  /*2af0*/  @!P5 IMAD.IADD R3, R3, 0x1, -R2 ;  /* 0x000000010303d824 */ /* 0x000fe200078e0a02 */
[----:B--2---:R-:W-:-:S02]  /*2b00*/  ISETP.NE.AND P5, PT, R5, RZ, PT ;  /* 0x000000ff0500720c */ /* 0x004fc40003fa5270 */
[----:B0-----:R-:W-:Y:S02]  /*2b10*/  LOP3.LUT R29, RZ, R5, RZ, 0x33, !PT ;  /* 0x00000005ff1d7212 */ /* 0x001fe400078e33ff */
[----:B------:R-:W2:Y:S02]  /*2b20*/  LDL.LU R5, [R1+0x38] ;  /* 0x0000380001057983 */ /* 0x000ea40000300800 */
[C---:B---3--:R-:W-:Y:S02]  /*2b30*/  SEL R10, R29.reuse, R10, !P5 ;  /* 0x0000000a1d0a7207 */ /* 0x048fe40006800000 */
[----:B------:R-:W3:Y:S04]  /*2b40*/  LDL.LU R2, [R1+0x28] ;  /* 0x0000280001027983 */ /* 0x000ee80000300800 */
[----:B------:R0:W-:Y:S04]  /*2b50*/  STL [R1+0x30], R10 ;  /* 0x0000300a01007387 */ /* 0x0001e80000100800 */
[----:B0-----:R-:W2:Y:S01]  /*2b60*/  LDL.LU R10, [R1+0x4a8] ;  /* 0x0004a800010a7983 */ /* 0x001ea20000300800 */
[----:B----4-:R-:W-:-:S05]  /*2b70*/  SEL R28, R29, R28, !P5 ;  /* 0x0000001c1d1c7207 */ /* 0x010fca0006800000 */
[----:B------:R2:W-:Y:S01]  /*2b80*/  STL [R1+0x2c], R28 ;  /* 0x00002c1c01007387 */ /* 0x0005e20000100800 */
[C---:B------:R-:W-:Y:S02]  /*2b90*/  SEL R16, R29.reuse, R16, !P5 ;  /* 0x000000101d107207 */ /* 0x040fe40006800000 */
[C---:B------:R-:W-:Y:S02]  /*2ba0*/  SEL R17, R29.reuse, R17, !P5 ;  /* 0x000000111d117207 */ /* 0x040fe40006800000 */
[C---:B--2---:R-:W-:Y:S02]  /*2bb0*/  SEL R28, R29.reuse, R10, !P5 ;  /* 0x0000000a1d1c7207 */ /* 0x044fe40006800000 */
[----:B------:R-:W2:Y:S04]  /*2bc0*/  LDL.LU R10, [R1+0x1c] ;  /* 0x00001c00010a7983 */ /* 0x000ea80000300800 */
[----:B------:R0:W-:Y:S02]  /*2bd0*/  STL [R1+0x18], R28 ;  /* 0x0000181c01007387 */ /* 0x0001e40000100800 */
[----:B0-----:R-:W-:-:S02]  /*2be0*/  SEL R28, R29, R11, !P5 ;  /* 0x0000000b1d1c7207 */ /* 0x001fc40006800000 */
[----:B------:R-:W4:Y:S04]  /*2bf0*/  LDL.LU R11, [R1+0x24] ;  /* 0x00002400010b7983 */ /* 0x000f280000300800 */
[----:B------:R0:W-:Y:S02]  /*2c00*/  STL [R1], R28 ;  /* 0x0000001c01007387 */ /* 0x0001e40000100800 */
[C---:B0-----:R-:W-:Y:S02]  /*2c10*/  SEL R28, R29.reuse, R12, !P5 ;  /* 0x0000000c1d1c7207 */ /* 0x041fe40006800000 */
[----:B------:R-:W4:Y:S04]  /*2c20*/  LDL.LU R12, [R1+0x20] ;  /* 0x00002000010c7983 */ /* 0x000f280000300800 */
[----:B------:R0:W-:Y:S02]  /*2c30*/  STL [R1+0x14], R28 ;  /* 0x0000141c01007387 */ /* 0x0001e40000100800 */
[----:B0-----:R-:W-:-:S02]  /*2c40*/  SEL R28, R29, R13, !P5 ;  /* 0x0000000d1d1c7207 */ /* 0x001fc40006800000 */
[----:B------:R-:W-:-:S03]  /*2c50*/  SEL R13, R29, R14, !P5 ;  /* 0x0000000e1d0d7207 */ /* 0x000fc60006800000 */
[----:B------:R0:W-:Y:S02]  /*2c60*/  STL [R1+0x10], R28 ;  /* 0x0000101c01007387 */ /* 0x0001e40000100800 */
[----:B0-----:R-:W-:-:S05]  /*2c70*/  SEL R28, R29, R15, !P5 ;  /* 0x0000000f1d1c7207 */ /* 0x001fca0006800000 */
[----:B------:R-:W-:Y:S04]  /*2c80*/  STL [R1+0x498], R28 ;  /* 0x0004981c01007387 */ /* 0x000fe80000100800 */
[----:B------:R0:W-:Y:S04]  /*2c90*/  STL [R1+0xc], R13 ;  /* 0x00000c0d01007387 */ /* 0x0001e80000100800 */
[----:B------:R-:W-:Y:S04]  /*2ca0*/  STL [R1+0x49c], R16 ;  /* 0x00049c1001007387 */ /* 0x000fe80000100800 */
[----:B------:R1:W-:Y:S04]  /*2cb0*/  STL [R1+0x4a0], R17 ;  /* 0x0004a01101007387 */ /* 0x0003e80000100800 */
[----:B------:R-:W4:Y:S01]  /*2cc0*/  LDL.LU R15, [R1+0x30] ;  /* 0x00003000010f7983 */ /* 0x000f220000300800 */
[----:B0-----:R-:W-:-:S03]  /*2cd0*/  SEL R13, R29, R0, !P5 ;  /* 0x000000001d0d7207 */ /* 0x001fc60006800000 */
[----:B-1----:R-:W4:Y:S04]  /*2ce0*/  LDL.LU R17, [R1] ;  /* 0x0000000001117983 */ /* 0x002f280000300800 */
[----:B------:R-:W4:Y:S04]  /*2cf0*/  LDL.LU R16, [R1+0x14] ;  /* 0x0000140001107983 */ /* 0x000f280000300800 */
[----:B------:R-:W4:Y:S04]  /*2d00*/  LDL.LU R28, [R1+0x10] ;  /* 0x00001000011c7983 */ /* 0x000f280000300800 */
[----:B------:R-:W4:Y:S01]  /*2d10*/  LDL.LU R0, [R1+0x4a4] ;  /* 0x0004a40001007983 */ /* 0x000f220000300800 */
[----:B------:R-:W-:-:S02]  /*2d20*/  @!P4 IMAD.MOV R9, RZ, RZ, -R9 ;  /* 0x000000ffff09c224 */ /* 0x000fc400078e0a09 */
[----:B------:R-:W-:Y:S02]  /*2d30*/  @!P6 IMAD.MOV R8, RZ, RZ, -R8 ;  /* 0x000000ffff08e224 */ /* 0x000fe400078e0a08 */
[----:B------:R-:W-:Y:S02]  /*2d40*/  @!P0 IMAD.MOV R7, RZ, RZ, -R7 ;  /* 0x000000ffff078224 */ /* 0x000fe400078e0a07 */
[----:B------:R-:W-:Y:S02]  /*2d50*/  @!P3 IMAD.MOV R6, RZ, RZ, -R6 ;  /* 0x000000ffff06b224 */ /* 0x000fe400078e0a06 */
[----:B------:R-:W-:Y:S02]  /*2d60*/  @!P1 IMAD.MOV R4, RZ, RZ, -R4 ;  /* 0x000000ffff049224 */ /* 0x000fe400078e0a04 */
[----:B------:R-:W-:Y:S01]  /*2d70*/  @!P2 IMAD.MOV R3, RZ, RZ, -R3 ;  /* 0x000000ffff03a224 */ /* 0x000fe200078e0a03 */
[C---:B------:R-:W-:Y:S02]  /*2d80*/  SEL R18, R29.reuse, R18, !P5 ;  /* 0x000000121d127207 */ /* 0x040fe40006800000 */
[----:B------:R-:W-:-:S02]  /*2d90*/  SEL R5, R29, R5, !P5 ;  /* 0x000000051d057207 */ /* 0x000fc40006800000 */
[C---:B---3--:R-:W-:Y:S02]  /*2da0*/  SEL R2, R29.reuse, R2, !P5 ;  /* 0x000000021d027207 */ /* 0x048fe40006800000 */
[C---:B------:R-:W-:Y:S02]  /*2db0*/  SEL R19, R29.reuse, R19, !P5 ;  /* 0x000000131d137207 */ /* 0x040fe40006800000 */
[C---:B------:R-:W-:Y:S02]  /*2dc0*/  SEL R20, R29.reuse, R20, !P5 ;  /* 0x000000141d147207 */ /* 0x040fe40006800000 */
[C---:B------:R-:W-:Y:S02]  /*2dd0*/  SEL R21, R29.reuse, R21, !P5 ;  /* 0x000000151d157207 */ /* 0x040fe40006800000 */
[C---:B------:R-:W-:Y:S02]  /*2de0*/  SEL R22, R29.reuse, R22, !P5 ;  /* 0x000000161d167207 */ /* 0x040fe40006800000 */
[----:B------:R-:W-:-:S02]  /*2df0*/  SEL R23, R29, R23, !P5 ;  /* 0x000000171d177207 */ /* 0x000fc40006800000 */
[C---:B------:R-:W-:Y:S02]  /*2e00*/  SEL R24, R29.reuse, R24, !P5 ;  /* 0x000000181d187207 */ /* 0x040fe40006800000 */
        /* <DEDUP_REMOVED lines=9> */
[----:B------:R-:W3:Y:S01]  /*2ea0*/  LDL.LU R3, [R1+0x2c] ;  /* 0x00002c0001037983 */ /* 0x000ee20000300800 */
[C---:B--2---:R-:W-:Y:S02]  /*2eb0*/  SEL R10, R29.reuse, R10, !P5 ;  /* 0x0000000a1d0a7207 */ /* 0x044fe40006800000 */
[----:B----4-:R-:W-:-:S02]  /*2ec0*/  SEL R11, R29, R11, !P5 ;  /* 0x0000000b1d0b7207 */ /* 0x010fc40006800000 */
[----:B------:R-:W-:Y:S01]  /*2ed0*/  SEL R12, R29, R12, !P5 ;  /* 0x0000000c1d0c7207 */ /* 0x000fe20006800000 */
[----:B------:R-:W-:Y:S02]  /*2ee0*/  IMAD R17, R17, UR10, RZ ;  /* 0x0000000a11117c24 */ /* 0x000fe4000f8e02ff */
[----:B------:R-:W-:Y:S02]  /*2ef0*/  IMAD R16, R16, UR10, RZ ;  /* 0x0000000a10107c24 */ /* 0x000fe4000f8e02ff */
[----:B------:R-:W-:Y:S01]  /*2f00*/  IMAD R29, R0, UR11, RZ ;  /* 0x0000000b001d7c24 */ /* 0x000fe2000f8e02ff */
[----:B------:R-:W0:Y:S01]  /*2f10*/  LDCU UR11, c[0x0][0x3ac] ;  /* 0x00007580ff0b77ac */ /* 0x000e220008000800 */
[----:B------:R-:W2:Y:S01]  /*2f20*/  LDL.LU R0, [R1+0x18] ;  /* 0x0000180001007983 */ /* 0x000ea20000300800 */
[----:B------:R-:W-:-:S03]  /*2f30*/  IMAD R28, R28, UR10, RZ ;  /* 0x0000000a1c1c7c24 */ /* 0x000fc6000f8e02ff */
[----:B------:R1:W-:Y:S04]  /*2f40*/  STL [R1+0x494], R29 ;  /* 0x0004941d01007387 */ /* 0x0003e80000100800 */
[----:B-1----:R-:W4:Y:S04]  /*2f50*/  LDL.LU R29, [R1+0xc] ;  /* 0x00000c00011d7983 */ /* 0x002f280000300800 */
[----:B------:R1:W-:Y:S04]  /*2f60*/  STL [R1], R17 ;  /* 0x0000001101007387 */ /* 0x0003e80000100800 */
[----:B-1----:R-:W2:Y:S04]  /*2f70*/  LDL.LU R17, [R1+0x4a0] ;  /* 0x0004a00001117983 */ /* 0x002ea80000300800 */
[----:B------:R1:W-:Y:S04]  /*2f80*/  STL [R1+0x4], R16 ;  /* 0x0000041001007387 */ /* 0x0003e80000100800 */
[----:B-1----:R-:W2:Y:S04]  /*2f90*/  LDL.LU R16, [R1+0x49c] ;  /* 0x00049c0001107983 */ /* 0x002ea80000300800 */
[----:B------:R1:W-:Y:S04]  /*2fa0*/  STL [R1+0x10], R28 ;  /* 0x0000101c01007387 */ /* 0x0003e80000100800 */
[----:B-1----:R-:W2:Y:S01]  /*2fb0*/  LDL.LU R28, [R1+0x498] ;  /* 0x00049800011c7983 */ /* 0x002ea20000300800 */
[----:B------:R-:W-:-:S02]  /*2fc0*/  IMAD R5, R5, UR10, RZ ;  /* 0x0000000a05057c24 */ /* 0x000fc4000f8e02ff */
[----:B------:R-:W-:Y:S02]  /*2fd0*/  IMAD R15, R15, UR10, RZ ;  /* 0x0000000a0f0f7c24 */ /* 0x000fe4000f8e02ff */
[----:B------:R-:W-:Y:S02]  /*2fe0*/  IMAD R4, R4, UR10, RZ ;  /* 0x0000000a04047c24 */ /* 0x000fe4000f8e02ff */
[----:B------:R-:W-:Y:S02]  /*2ff0*/  IMAD R13, R13, UR10, RZ ;  /* 0x0000000a0d0d7c24 */ /* 0x000fe4000f8e02ff */
[----:B---3--:R-:W-:Y:S02]  /*3000*/  IMAD R3, R3, UR10, RZ ;  /* 0x0000000a03037c24 */ /* 0x008fe4000f8e02ff */
[----:B------:R-:W-:Y:S02]  /*3010*/  IMAD R19, R19, UR10, RZ ;  /* 0x0000000a13137c24 */ /* 0x000fe4000f8e02ff */
[----:B------:R-:W-:-:S02]  /*3020*/  IMAD R20, R20, UR10, RZ ;  /* 0x0000000a14147c24 */ /* 0x000fc4000f8e02ff */
[----:B----4-:R-:W-:-:S05]  /*3030*/  IMAD R29, R29, UR10, RZ ;  /* 0x0000000a1d1d7c24 */ /* 0x010fca000f8e02ff */
[----:B------:R1:W-:Y:S02]  /*3040*/  STL [R1+0xc], R29 ;  /* 0x00000c1d01007387 */ /* 0x0003e40000100800 */
[----:B-1----:R-:W-:Y:S02]  /*3050*/  IMAD R29, R10, UR10, RZ ;  /* 0x0000000a0a1d7c24 */ /* 0x002fe4000f8e02ff */
[----:B------:R-:W-:Y:S02]  /*3060*/  IMAD R10, R12, UR10, RZ ;  /* 0x0000000a0c0a7c24 */ /* 0x000fe4000f8e02ff */
[----:B------:R-:W-:Y:S01]  /*3070*/  IMAD R12, R7, UR10, RZ ;  /* 0x0000000a070c7c24 */ /* 0x000fe2000f8e02ff */
[----:B------:R-:W-:Y:S01]  /*3080*/  SHF.R.S32.HI R7, RZ, 0x1f, R3 ;  /* 0x0000001fff077819 */ /* 0x000fe20000011403 */
[----:B--2---:R-:W-:-:S05]  /*3090*/  IMAD R28, R28, UR10, RZ ;  /* 0x0000000a1c1c7c24 */ /* 0x004fca000f8e02ff */
[----:B------:R1:W-:Y:S04]  /*30a0*/  STL [R1+0x8], R28 ;  /* 0x0000081c01007387 */ /* 0x0003e80000100800 */
[----:B------:R2:W-:Y:S04]  /*30b0*/  STL [R1+0x14], R5 ;  /* 0x0000140501007387 */ /* 0x0005e80000100800 */
[----:B------:R-:W-:Y:S01]  /*30c0*/  STL [R1+0x28], R10 ;  /* 0x0000280a01007387 */ /* 0x000fe20000100800 */
[----:B-1----:R-:W-:-:S03]  /*30d0*/  IMAD R28, R2, UR10, RZ ;  /* 0x0000000a021c7c24 */ /* 0x002fc6000f8e02ff */
[----:B------:R-:W3:Y:S01]  /*30e0*/  LDL.LU R2, [R1] ;  /* 0x0000000001027983 */ /* 0x000ee20000300800 */
[----:B--2---:R-:W-:-:S05]  /*30f0*/  IMAD R5, R11, UR10, RZ ;  /* 0x0000000a0b057c24 */ /* 0x004fca000f8e02ff */
[----:B------:R1:W-:Y:S02]  /*3100*/  STL [R1+0x2c], R5 ;  /* 0x00002c0501007387 */ /* 0x0003e40000100800 */
[----:B-1----:R-:W-:-:S05]  /*3110*/  IMAD R5, R6, UR10, RZ ;  /* 0x0000000a06057c24 */ /* 0x002fca000f8e02ff */
[----:B------:R1:W-:Y:S01]  /*3120*/  STL [R1+0x20], R5 ;  /* 0x0000200501007387 */ /* 0x0003e20000100800 */
[----:B------:R-:W-:-:S03]  /*3130*/  IMAD R11, R8, UR10, RZ ;  /* 0x0000000a080b7c24 */ /* 0x000fc6000f8e02ff */
[----:B------:R2:W-:Y:S01]  /*3140*/  STL [R1+0x24], R4 ;  /* 0x0000240401007387 */ /* 0x0005e20000100800 */
[----:B------:R-:W-:Y:S02]  /*3150*/  IADD3 R3, P3, PT, R3, UR14, RZ ;  /* 0x0000000e03037c10 */ /* 0x000fe4000ff7e0ff */
[----:B-1----:R-:W-:Y:S02]  /*3160*/  IADD3 R5, P5, PT, R15, UR14, RZ ;  /* 0x0000000e0f057c10 */ /* 0x002fe4000ffbe0ff */
[----:B--2---:R-:W-:-:S03]  /*3170*/  IADD3 R4, P4, PT, R13, UR14, RZ ;  /* 0x0000000e0d047c10 */ /* 0x004fc6000ff9e0ff */
[----:B------:R-:W-:Y:S01]  /*3180*/  STL [R1+0x2a0], R5 ;  /* 0x0002a00501007387 */ /* 0x000fe20000100800 */
[----:B------:R-:W-:Y:S01]  /*3190*/  SHF.R.S32.HI R8, RZ, 0x1f, R13 ;  /* 0x0000001fff087819 */ /* 0x000fe2000001140d */
[----:B------:R-:W-:Y:S01]  /*31a0*/  IMAD R10, R9, UR10, RZ ;  /* 0x0000000a090a7c24 */ /* 0x000fe2000f8e02ff */
[----:B------:R-:W-:Y:S01]  /*31b0*/  SHF.R.S32.HI R9, RZ, 0x1f, R15 ;  /* 0x0000001fff097819 */ /* 0x000fe2000001140f */
[----:B------:R-:W2:Y:S04]  /*31c0*/  LDL.LU R13, [R1+0xc] ;  /* 0x00000c00010d7983 */ /* 0x000ea80000300800 */
[----:B------:R-:W-:Y:S01]  /*31d0*/  STL [R1+0x2a8], R4 ;  /* 0x0002a80401007387 */ /* 0x000fe20000100800 */
[----:B------:R-:W-:-:S03]  /*31e0*/  IMAD R0, R0, UR10, RZ ;  /* 0x0000000a00007c24 */ /* 0x000fc6000f8e02ff */
[----:B------:R-:W4:Y:S04]  /*31f0*/  LDL.LU R15, [R1+0x8] ;  /* 0x00000800010f7983 */ /* 0x000f280000300800 */
[----:B------:R1:W-:Y:S01]  /*3200*/  STL [R1+0x2b0], R3 ;  /* 0x0002b00301007387 */ /* 0x0003e20000100800 */
[----:B------:R-:W-:Y:S02]  /*3210*/  SHF.R.S32.HI R6, RZ, 0x1f, R19 ;  /* 0x0000001fff067819 */ /* 0x000fe40000011413 */
[----:B-1----:R-:W-:Y:S02]  /*3220*/  IADD3 R3, P2, PT, R19, UR14, RZ ;  /* 0x0000000e13037c10 */ /* 0x002fe4000ff5e0ff */
[----:B------:R-:W2:Y:S04]  /*3230*/  LDL.LU R19, [R1+0x10] ;  /* 0x0000100001137983 */ /* 0x000ea80000300800 */
[----:B------:R1:W-:Y:S01]  /*3240*/  STL [R1+0x2b8], R3 ;  /* 0x0002b80301007387 */ /* 0x0003e20000100800 */
[----:B------:R-:W-:-:S02]  /*3250*/  SHF.R.S32.HI R5, RZ, 0x1f, R0 ;  /* 0x0000001fff057819 */ /* 0x000fc40000011400 */
[----:B------:R-:W-:Y:S02]  /*3260*/  SHF.R.S32.HI R4, RZ, 0x1f, R20 ;  /* 0x0000001fff047819 */ /* 0x000fe40000011414 */
[----:B-1----:R-:W-:Y:S02]  /*3270*/  IADD3 R3, P1, PT, R0, UR14, RZ ;  /* 0x0000000e00037c10 */ /* 0x002fe4000ff3e0ff */
[----:B------:R-:W-:-:S03]  /*3280*/  IADD3 R0, P0, PT, R20, UR14, RZ ;  /* 0x0000000e14007c10 */ /* 0x000fc6000ff1e0ff */
[----:B------:R-:W-:Y:S04]  /*3290*/  STL [R1+0x2c0], R3 ;  /* 0x0002c00301007387 */ /* 0x000fe80000100800 */
[----:B------:R-:W2:Y:S01]  /*32a0*/  LDL.LU R20, [R1+0x4] ;  /* 0x0000040001147983 */ /* 0x000ea20000300800 */
[----:B------:R-:W-:-:S03]  /*32b0*/  IMAD R21, R21, UR10, RZ ;  /* 0x0000000a15157c24 */ /* 0x000fc6000f8e02ff */
[----:B------:R3:W-:Y:S01]  /*32c0*/  STL [R1+0x2c8], R0 ;  /* 0x0002c80001007387 */ /* 0x0007e20000100800 */
[----:B------:R-:W-:Y:S02]  /*32d0*/  IMAD R22, R22, UR10, RZ ;  /* 0x0000000a16167c24 */ /* 0x000fe4000f8e02ff */
[----:B------:R-:W-:Y:S01]  /*32e0*/  IMAD R23, R23, UR10, RZ ;  /* 0x0000000a17177c24 */ /* 0x000fe2000f8e02ff */
[----:B------:R-:W-:Y:S01]  /*32f0*/  IADD3.X R4, PT, PT, R4, UR15, RZ, P0, !PT ;  /* 0x0000000f04047c10 */ /* 0x000fe200087fe4ff */
[----:B------:R-:W-:Y:S02]  /*3300*/  IMAD R24, R24, UR10, RZ ;  /* 0x0000000a18187c24 */ /* 0x000fe4000f8e02ff */
[----:B------:R-:W-:Y:S02]  /*3310*/  IMAD R25, R25, UR10, RZ ;  /* 0x0000000a19197c24 */ /* 0x000fe4000f8e02ff */
[----:B------:R-:W-:Y:S01]  /*3320*/  IMAD R16, R16, UR10, RZ ;  /* 0x0000000a10107c24 */ /* 0x000fe2000f8e02ff */
[----:B---3--:R-:W-:-:S05]  /*3330*/  IADD3 R0, P6, PT, R2, UR14, RZ ;  /* 0x0000000e02007c10 */ /* 0x008fca000ffde0ff */
[----:B------:R1:W-:Y:S01]  /*3340*/  STL [R1+0x2d0], R0 ;  /* 0x0002d00001007387 */ /* 0x0003e20000100800 */
[----:B------:R-:W-:Y:S02]  /*3350*/  SHF.R.S32.HI R3, RZ, 0x1f, R2 ;  /* 0x0000001fff037819 */ /* 0x000fe40000011402 */
[----:B------:R-:W-:Y:S02]  /*3360*/  SHF.R.S32.HI R2, RZ, 0x1f, R21 ;  /* 0x0000001fff027819 */ /* 0x000fe40000011415 */
[----:B-1----:R-:W-:Y:S02]  /*3370*/  IADD3.X R0, PT, PT, R9, UR15, RZ, P5, !PT ;  /* 0x0000000f09007c10 */ /* 0x002fe4000affe4ff */
[----:B------:R-:W-:Y:S02]  /*3380*/  IADD3 R9, P5, PT, R21, UR14, RZ ;  /* 0x0000000e15097c10 */ /* 0x000fe4000ffbe0ff */
[----:B------:R-:W-:Y:S01]  /*3390*/  IADD3.X R21, PT, PT, R8, UR15, RZ, P4, !PT ;  /* 0x0000000f08157c10 */ /* 0x000fe2000a7fe4ff */
[----:B------:R-:W-:Y:S04]  /*33a0*/  STL [R1+0x29c], R0 ;  /* 0x00029c0001007387 */ /* 0x000fe80000100800 */
[----:B------:R2:W-:Y:S04]  /*33b0*/  STL [R1+0x2d8], R9 ;  /* 0x0002d80901007387 */ /* 0x0005e80000100800 */
[----:B------:R-:W-:Y:S01]  /*33c0*/  STL [R1+0x2a4], R21 ;  /* 0x0002a41501007387 */ /* 0x000fe20000100800 */
[----:B--2---:R-:W-:-:S02]  /*33d0*/  IADD3 R9, P4, PT, R20, UR14, RZ ;  /* 0x0000000e14097c10 */ /* 0x004fc4000ff9e0ff */
[----:B------:R-:W-:Y:S02]  /*33e0*/  SHF.R.S32.HI R0, RZ, 0x1f, R20 ;  /* 0x0000001fff007819 */ /* 0x000fe40000011414 */
[----:B------:R-:W-:Y:S01]  /*33f0*/  IADD3.X R20, PT, PT, R7, UR15, RZ, P3, !PT ;  /* 0x0000000f07147c10 */ /* 0x000fe20009ffe4ff */
[----:B------:R1:W-:Y:S04]  /*3400*/  STL [R1+0x2e0], R9 ;  /* 0x0002e00901007387 */ /* 0x0003e80000100800 */
[----:B------:R2:W-:Y:S01]  /*3410*/  STL [R1+0x2ac], R20 ;  /* 0x0002ac1401007387 */ /* 0x0005e20000100800 */
[----:B-1----:R-:W-:Y:S02]  /*3420*/  IADD3 R9, P3, PT, R22, UR14, RZ ;  /* 0x0000000e16097c10 */ /* 0x002fe4000ff7e0ff */
[----:B--2---:R-:W-:-:S03]  /*3430*/  IADD3.X R20, PT, PT, R6, UR15, RZ, P2, !PT ;  /* 0x0000000f06147c10 */ /* 0x004fc600097fe4ff */
[----:B------:R1:W-:Y:S01]  /*3440*/  STL [R1+0x2e8], R9 ;  /* 0x0002e80901007387 */ /* 0x0003e20000100800 */
[----:B------:R-:W-:-:S03]  /*3450*/  SHF.R.S32.HI R7, RZ, 0x1f, R19 ;  /* 0x0000001fff077819 */ /* 0x000fc60000011413 */
[----:B------:R-:W-:Y:S01]  /*3460*/  STL [R1+0x2b4], R20 ;  /* 0x0002b41401007387 */ /* 0x000fe20000100800 */
[----:B-1----:R-:W-:Y:S02]  /*3470*/  IADD3 R9, P2, PT, R19, UR14, RZ ;  /* 0x0000000e13097c10 */ /* 0x002fe4000ff5e0ff */
[----:B------:R-:W-:-:S03]  /*3480*/  IADD3.X R19, PT, PT, R5, UR15, RZ, P1, !PT ;  /* 0x0000000f05137c10 */ /* 0x000fc60008ffe4ff */
[----:B------:R1:W-:Y:S04]  /*3490*/  STL [R1+0x2f0], R9 ;  /* 0x0002f00901007387 */ /* 0x0003e80000100800 */
[----:B------:R-:W-:Y:S01]  /*34a0*/  STL [R1+0x2bc], R19 ;  /* 0x0002bc1301007387 */ /* 0x000fe20000100800 */
[----:B-1----:R-:W-:-:S05]  /*34b0*/  IADD3 R9, P1, PT, R23, UR14, RZ ;  /* 0x0000000e17097c10 */ /* 0x002fca000ff3e0ff */
[----:B------:R1:W-:Y:S04]  /*34c0*/  STL [R1+0x2f8], R9 ;  /* 0x0002f80901007387 */ /* 0x0003e80000100800 */
[----:B-1----:R-:W2:Y:S01]  /*34d0*/  LDL.LU R9, [R1+0x14] ;  /* 0x0000140001097983 */ /* 0x002ea20000300800 */
[----:B------:R-:W-:Y:S02]  /*34e0*/  SHF.R.S32.HI R5, RZ, 0x1f, R13 ;  /* 0x0000001fff057819 */ /* 0x000fe4000001140d */
[----:B------:R-:W-:Y:S01]  /*34f0*/  IADD3 R13, P0, PT, R13, UR14, RZ ;  /* 0x0000000e0d0d7c10 */ /* 0x000fe2000ff1e0ff */
[----:B------:R-:W-:Y:S01]  /*3500*/  STL [R1+0x2c4], R4 ;  /* 0x0002c40401007387 */ /* 0x000fe20000100800 */
[----:B------:R-:W-:-:S03]  /*3510*/  IADD3.X R19, PT, PT, R3, UR15, RZ, P6, !PT ;  /* 0x0000000f03137c10 */ /* 0x000fc6000b7fe4ff */
[----:B------:R1:W-:Y:S04]  /*3520*/  STL [R1+0x300], R13 ;  /* 0x0003000d01007387 */ /* 0x0003e80000100800 */
[----:B------:R3:W-:Y:S01]  /*3530*/  STL [R1+0x2cc], R19 ;  /* 0x0002cc1301007387 */ /* 0x0007e20000100800 */
[----:B-1----:R-:W-:Y:S02]  /*3540*/  IADD3 R13, P6, PT, R24, UR14, RZ ;  /* 0x0000000e180d7c10 */ /* 0x002fe4000ffde0ff */
[----:B---3--:R-:W-:-:S03]  /*3550*/  IADD3.X R19, PT, PT, R2, UR15, RZ, P5, !PT ;  /* 0x0000000f02137c10 */ /* 0x008fc6000affe4ff */
[----:B------:R1:W-:Y:S01]  /*3560*/  STL [R1+0x308], R13 ;  /* 0x0003080d01007387 */ /* 0x0003e20000100800 */
[----:B----4-:R-:W-:-:S03]  /*3570*/  SHF.R.S32.HI R3, RZ, 0x1f, R15 ;  /* 0x0000001fff037819 */ /* 0x010fc6000001140f */
[----:B------:R-:W-:Y:S01]  /*3580*/  STL [R1+0x2d4], R19 ;  /* 0x0002d41301007387 */ /* 0x000fe20000100800 */
[----:B-1----:R-:W-:Y:S02]  /*3590*/  IADD3 R13, P5, PT, R15, UR14, RZ ;  /* 0x0000000e0f0d7c10 */ /* 0x002fe4000ffbe0ff */
[----:B------:R-:W-:-:S03]  /*35a0*/  IADD3.X R15, PT, PT, R0, UR15, RZ, P4, !PT ;  /* 0x0000000f000f7c10 */ /* 0x000fc6000a7fe4ff */
[----:B------:R1:W-:Y:S01]  /*35b0*/  STL [R1+0x310], R13 ;  /* 0x0003100d01007387 */ /* 0x0003e20000100800 */
[----:B------:R-:W-:-:S03]  /*35c0*/  SHF.R.S32.HI R8, RZ, 0x1f, R22 ;  /* 0x0000001fff087819 */ /* 0x000fc60000011416 */
[----:B------:R-:W-:Y:S01]  /*35d0*/  STL [R1+0x2dc], R15 ;  /* 0x0002dc0f01007387 */ /* 0x000fe20000100800 */
[----:B------:R-:W-:Y:S02]  /*35e0*/  IADD3.X R8, PT, PT, R8, UR15, RZ, P3, !PT ;  /* 0x0000000f08087c10 */ /* 0x000fe40009ffe4ff */
[----:B-1----:R-:W-:-:S05]  /*35f0*/  IADD3 R13, P4, PT, R25, UR14, RZ ;  /* 0x0000000e190d7c10 */ /* 0x002fca000ff9e0ff */
[----:B------:R1:W-:Y:S04]  /*3600*/  STL [R1+0x318], R13 ;  /* 0x0003180d01007387 */ /* 0x0003e80000100800 */
[----:B------:R-:W3:Y:S01]  /*3610*/  LDL.LU R20, [R1+0x28] ;  /* 0x0000280001147983 */ /* 0x000ee20000300800 */
[----:B-1----:R-:W-:-:S03]  /*3620*/  IADD3 R13, P3, PT, R16, UR14, RZ ;  /* 0x0000000e100d7c10 */ /* 0x002fc6000ff7e0ff */
[----:B------:R-:W-:Y:S04]  /*3630*/  STL [R1+0x2e4], R8 ;  /* 0x0002e40801007387 */ /* 0x000fe80000100800 */
[----:B------:R1:W-:Y:S04]  /*3640*/  STL [R1+0x320], R13 ;  /* 0x0003200d01007387 */ /* 0x0003e80000100800 */
[----:B------:R-:W4:Y:S01]  /*3650*/  LDL.LU R19, [R1+0x20] ;  /* 0x0000200001137983 */ /* 0x000f220000300800 */
[----:B-1----:R-:W-:-:S05]  /*3660*/  IADD3.X R13, PT, PT, R7, UR15, RZ, P2, !PT ;  /* 0x0000000f070d7c10 */ /* 0x002fca00097fe4ff */
[----:B------:R1:W-:Y:S04]  /*3670*/  STL [R1+0x2ec], R13 ;  /* 0x0002ec0d01007387 */ /* 0x0003e80000100800 */
[----:B-1----:R-:W4:Y:S04]  /*3680*/  LDL.LU R13, [R1+0x2c] ;  /* 0x00002c00010d7983 */ /* 0x002f280000300800 */
[----:B------:R-:W4:Y:S01]  /*3690*/  LDL.LU R15, [R1+0x24] ;  /* 0x00002400010f7983 */ /* 0x000f220000300800 */
[----:B------:R-:W-:Y:S01]  /*36a0*/  IMAD R26, R26, UR10, RZ ;  /* 0x0000000a1a1a7c24 */ /* 0x000fe2000f8e02ff */
[----:B------:R-:W-:Y:S01]  /*36b0*/  SHF.R.S32.HI R6, RZ, 0x1f, R23 ;  /* 0x0000001fff067819 */ /* 0x000fe20000011417 */
[----:B------:R-:W-:Y:S01]  /*36c0*/  IMAD R17, R17, UR10, RZ ;  /* 0x0000000a11117c24 */ /* 0x000fe2000f8e02ff */
[----:B------:R-:W-:-:S02]  /*36d0*/  SHF.R.S32.HI R0, RZ, 0x1f, R16 ;  /* 0x0000001fff007819 */ /* 0x000fc40000011410 */
[----:B------:R-:W-:Y:S02]  /*36e0*/  IADD3 R7, P2, PT, R26, UR14, RZ ;  /* 0x0000000e1a077c10 */ /* 0x000fe4000ff5e0ff */
[----:B------:R-:W-:Y:S01]  /*36f0*/  IADD3.X R21, PT, PT, R6, UR15, RZ, P1, !PT ;  /* 0x0000000f06157c10 */ /* 0x000fe20008ffe4ff */
[----:B------:R-:W-:Y:S01]  /*3700*/  IMAD R27, R27, UR10, RZ ;  /* 0x0000000a1b1b7c24 */ /* 0x000fe2000f8e02ff */
[----:B------:R-:W-:Y:S01]  /*3710*/  IADD3 R16, P1, PT, R17, UR14, RZ ;  /* 0x0000000e11107c10 */ /* 0x000fe2000ff3e0ff */
[----:B------:R1:W-:Y:S01]  /*3720*/  STL [R1+0x328], R7 ;  /* 0x0003280701007387 */ /* 0x0003e20000100800 */
[----:B------:R-:W-:-:S03]  /*3730*/  IMAD R18, R18, UR10, RZ ;  /* 0x0000000a12127c24 */ /* 0x000fc6000f8e02ff */
[----:B------:R-:W-:Y:S01]  /*3740*/  STL [R1+0x2f4], R21 ;  /* 0x0002f41501007387 */ /* 0x000fe20000100800 */
[----:B------:R-:W-:-:S03]  /*3750*/  SHF.R.S32.HI R4, RZ, 0x1f, R24 ;  /* 0x0000001fff047819 */ /* 0x000fc60000011418 */
[----:B------:R0:W-:Y:S01]  /*3760*/  STL [R1+0x330], R16 ;  /* 0x0003301001007387 */ /* 0x0001e20000100800 */
[----:B-1----:R-:W-:Y:S02]  /*3770*/  SHF.R.S32.HI R7, RZ, 0x1f, R17 ;  /* 0x0000001fff077819 */ /* 0x002fe40000011411 */
[----:B------:R-:W-:Y:S02]  /*3780*/  IADD3.X R17, PT, PT, R5, UR15, RZ, P0, !PT ;  /* 0x0000000f05117c10 */ /* 0x000fe400087fe4ff */
[----:B0-----:R-:W-:-:S03]  /*3790*/  IADD3 R16, P0, PT, R27, UR14, RZ ;  /* 0x0000000e1b107c10 */ /* 0x001fc6000ff1e0ff */
[----:B------:R0:W-:Y:S04]  /*37a0*/  STL [R1+0x2fc], R17 ;  /* 0x0002fc1101007387 */ /* 0x0001e80000100800 */
[----:B------:R1:W-:Y:S01]  /*37b0*/  STL [R1+0x338], R16 ;  /* 0x0003381001007387 */ /* 0x0003e20000100800 */
[----:B------:R-:W-:Y:S02]  /*37c0*/  SHF.R.S32.HI R2, RZ, 0x1f, R25 ;  /* 0x0000001fff027819 */ /* 0x000fe40000011419 */
[----:B0-----:R-:W-:Y:S02]  /*37d0*/  IADD3.X R17, PT, PT, R4, UR15, RZ, P6, !PT ;  /* 0x0000000f04117c10 */ /* 0x001fe4000b7fe4ff */
[----:B-1----:R-:W-:-:S03]  /*37e0*/  IADD3 R16, P6, PT, R18, UR14, RZ ;  /* 0x0000000e12107c10 */ /* 0x002fc6000ffde0ff */
[----:B------:R0:W-:Y:S01]  /*37f0*/  STL [R1+0x304], R17 ;  /* 0x0003041101007387 */ /* 0x0001e20000100800 */
[----:B------:R-:W-:-:S03]  /*3800*/  SHF.R.S32.HI R4, RZ, 0x1f, R10 ;  /* 0x0000001fff047819 */ /* 0x000fc6000001140a */
[----:B------:R1:W-:Y:S01]  /*3810*/  STL [R1+0x340], R16 ;  /* 0x0003401001007387 */ /* 0x0003e20000100800 */
[----:B0-----:R-:W-:Y:S02]  /*3820*/  IADD3.X R17, PT, PT, R3, UR15, RZ, P5, !PT ;  /* 0x0000000f03117c10 */ /* 0x001fe4000affe4ff */
[----:B-1----:R-:W-:Y:S02]  /*3830*/  IADD3 R16, P5, PT, R10, UR14, RZ ;  /* 0x0000000e0a107c10 */ /* 0x002fe4000ffbe0ff */
[----:B------:R-:W-:Y:S01]  /*3840*/  IADD3.X R10, PT, PT, R2, UR15, RZ, P4, !PT ;  /* 0x0000000f020a7c10 */ /* 0x000fe2000a7fe4ff */
[----:B------:R-:W-:Y:S04]  /*3850*/  STL [R1+0x30c], R17 ;  /* 0x00030c1101007387 */ /* 0x000fe80000100800 */
[----:B------:R-:W-:Y:S01]  /*3860*/  STL [R1+0x348], R16 ;  /* 0x0003481001007387 */ /* 0x000fe20000100800 */
[----:B------:R-:W-:-:S03]  /*3870*/  SHF.R.S32.HI R8, RZ, 0x1f, R26 ;  /* 0x0000001fff087819 */ /* 0x000fc6000001141a */
[----:B------:R0:W-:Y:S01]  /*3880*/  STL [R1+0x314], R10 ;  /* 0x0003140a01007387 */ /* 0x0001e20000100800 */
[----:B------:R-:W-:Y:S02]  /*3890*/  IADD3.X R8, PT, PT, R8, UR15, RZ, P2, !PT ;  /* 0x0000000f08087c10 */ /* 0x000fe400097fe4ff */
[----:B0-----:R-:W-:Y:S02]  /*38a0*/  IADD3.X R10, PT, PT, R0, UR15, RZ, P3, !PT ;  /* 0x0000000f000a7c10 */ /* 0x001fe40009ffe4ff */
[----:B------:R-:W-:Y:S02]  /*38b0*/  SHF.R.S32.HI R0, RZ, 0x1f, R29 ;  /* 0x0000001fff007819 */ /* 0x000fe4000001141d */
[----:B--2---:R-:W-:Y:S02]  /*38c0*/  SHF.R.S32.HI R3, RZ, 0x1f, R9 ;  /* 0x0000001fff037819 */ /* 0x004fe40000011409 */
[----:B------:R-:W-:-:S05]  /*38d0*/  IADD3 R9, P4, PT, R9, UR14, RZ ;  /* 0x0000000e09097c10 */ /* 0x000fca000ff9e0ff */
[----:B------:R0:W-:Y:S04]  /*38e0*/  STL [R1+0x350], R9 ;  /* 0x0003500901007387 */ /* 0x0001e80000100800 */
[----:B------:R-:W-:Y:S01]  /*38f0*/  STL [R1+0x31c], R10 ;  /* 0x00031c0a01007387 */ /* 0x000fe20000100800 */
[----:B0-----:R-:W-:-:S05]  /*3900*/  IADD3 R9, P3, PT, R11, UR14, RZ ;  /* 0x0000000e0b097c10 */ /* 0x001fca000ff7e0ff */
[----:B------:R0:W-:Y:S02]  /*3910*/  STL [R1+0x358], R9 ;  /* 0x0003580901007387 */ /* 0x0001e40000100800 */
[----:B0-----:R-:W-:Y:S02]  /*3920*/  IADD3 R9, P2, PT, R29, UR14, RZ ;  /* 0x0000000e1d097c10 */ /* 0x001fe4000ff5e0ff */
[----:B------:R-:W2:Y:S01]  /*3930*/  LDL.LU R29, [R1+0x494] ;  /* 0x00049400011d7983 */ /* 0x000ea20000300800 */
[----:B------:R-:W-:Y:S02]  /*3940*/  SHF.R.S32.HI R6, RZ, 0x1f, R27 ;  /* 0x0000001fff067819 */ /* 0x000fe4000001141b */
[----:B------:R-:W-:Y:S01]  /*3950*/  IADD3.X R10, PT, PT, R7, UR15, RZ, P1, !PT ;  /* 0x0000000f070a7c10 */ /* 0x000fe20008ffe4ff */
[----:B------:R-:W-:Y:S01]  /*3960*/  STL [R1+0x324], R8 ;  /* 0x0003240801007387 */ /* 0x000fe20000100800 */
[----:B------:R-:W-:-:S03]  /*3970*/  IADD3 R7, P1, PT, R12, UR14, RZ ;  /* 0x0000000e0c077c10 */ /* 0x000fc6000ff3e0ff */
[----:B------:R0:W-:Y:S01]  /*3980*/  STL [R1+0x360], R9 ;  /* 0x0003600901007387 */ /* 0x0001e20000100800 */
[----:B------:R-:W-:-:S03]  /*3990*/  SHF.R.S32.HI R5, RZ, 0x1f, R18 ;  /* 0x0000001fff057819 */ /* 0x000fc60000011412 */
[----:B------:R-:W-:Y:S01]  /*39a0*/  STL [R1+0x32c], R10 ;  /* 0x00032c0a01007387 */ /* 0x000fe20000100800 */
[----:B0-----:R-:W-:-:S03]  /*39b0*/  IADD3.X R9, PT, PT, R6, UR15, RZ, P0, !PT ;  /* 0x0000000f06097c10 */ /* 0x001fc600087fe4ff */
[----:B------:R0:W-:Y:S01]  /*39c0*/  STL [R1+0x368], R7 ;  /* 0x0003680701007387 */ /* 0x0001e20000100800 */
[----:B---3--:R-:W-:-:S03]  /*39d0*/  IADD3 R6, P0, PT, R20, UR14, RZ ;  /* 0x0000000e14067c10 */ /* 0x008fc6000ff1e0ff */
[----:B------:R-:W-:Y:S04]  /*39e0*/  STL [R1+0x334], R9 ;  /* 0x0003340901007387 */ /* 0x000fe80000100800 */
[----:B------:R1:W-:Y:S01]  /*39f0*/  STL [R1+0x370], R6 ;  /* 0x0003700601007387 */ /* 0x0003e20000100800 */
[----:B0-----:R-:W-:Y:S02]  /*3a00*/  IADD3.X R7, PT, PT, R5, UR15, RZ, P6, !PT ;  /* 0x0000000f05077c10 */ /* 0x001fe4000b7fe4ff */
[----:B------:R-:W-:-:S03]  /*3a10*/  SHF.R.S32.HI R2, RZ, 0x1f, R11 ;  /* 0x0000001fff027819 */ /* 0x000fc6000001140b */
[----:B------:R-:W-:Y:S01]  /*3a20*/  STL [R1+0x33c], R7 ;  /* 0x00033c0701007387 */ /* 0x000fe20000100800 */
[----:B----4-:R-:W-:Y:S02]  /*3a30*/  IADD3 R5, P6, PT, R19, UR14, RZ ;  /* 0x0000000e13057c10 */ /* 0x010fe4000ffde0ff */
[----:B-1----:R-:W-:-:S03]  /*3a40*/  IADD3.X R6, PT, PT, R4, UR15, RZ, P5, !PT ;  /* 0x0000000f04067c10 */ /* 0x002fc6000affe4ff */
[----:B------:R0:W-:Y:S01]  /*3a50*/  STL [R1+0x378], R5 ;  /* 0x0003780501007387 */ /* 0x0001e20000100800 */
[----:B------:R-:W-:-:S03]  /*3a60*/  IMAD R14, R14, UR10, RZ ;  /* 0x0000000a0e0e7c24 */ /* 0x000fc6000f8e02ff */
[----:B------:R-:W-:Y:S01]  /*3a70*/  STL [R1+0x344], R6 ;  /* 0x0003440601007387 */ /* 0x000fe20000100800 */
[----:B------:R-:W-:Y:S02]  /*3a80*/  SHF.R.S32.HI R8, RZ, 0x1f, R12 ;  /* 0x0000001fff087819 */ /* 0x000fe4000001140c */
[----:B0-----:R-:W-:Y:S02]  /*3a90*/  IADD3.X R5, PT, PT, R3, UR15, RZ, P4, !PT ;  /* 0x0000000f03057c10 */ /* 0x001fe4000a7fe4ff */
[----:B------:R-:W-:Y:S02]  /*3aa0*/  IADD3 R4, P5, PT, R13, UR14, RZ ;  /* 0x0000000e0d047c10 */ /* 0x000fe4000ffbe0ff */
[----:B------:R-:W-:-:S03]  /*3ab0*/  IADD3 R3, P4, PT, R15, UR14, RZ ;  /* 0x0000000e0f037c10 */ /* 0x000fc6000ff9e0ff */
[----:B------:R0:W-:Y:S04]  /*3ac0*/  STL [R1+0x380], R4 ;  /* 0x0003800401007387 */ /* 0x0001e80000100800 */
[----:B------:R-:W-:Y:S01]  /*3ad0*/  STL [R1+0x34c], R5 ;  /* 0x00034c0501007387 */ /* 0x000fe20000100800 */
[----:B0-----:R-:W-:Y:S02]  /*3ae0*/  IADD3.X R4, PT, PT, R2, UR15, RZ, P3, !PT ;  /* 0x0000000f02047c10 */ /* 0x001fe40009ffe4ff */
[----:B------:R-:W-:Y:S01]  /*3af0*/  IADD3 R2, P3, PT, R28, UR14, RZ ;  /* 0x0000000e1c027c10 */ /* 0x000fe2000ff7e0ff */
[----:B------:R0:W-:Y:S04]  /*3b00*/  STL [R1+0x388], R3 ;  /* 0x0003880301007387 */ /* 0x0001e80000100800 */
[----:B------:R-:W-:Y:S04]  /*3b10*/  STL [R1+0x354], R4 ;  /* 0x0003540401007387 */ /* 0x000fe80000100800 */
[----:B------:R1:W-:Y:S01]  /*3b20*/  STL [R1+0x390], R2 ;  /* 0x0003900201007387 */ /* 0x0003e20000100800 */
[----:B0-----:R-:W-:-:S02]  /*3b30*/  IADD3.X R3, PT, PT, R0, UR15, RZ, P2, !PT ;  /* 0x0000000f00037c10 */ /* 0x001fc400097fe4ff */
[----:B------:R-:W-:-:S03]  /*3b40*/  IADD3 R0, P2, PT, R14, UR14, RZ ;  /* 0x0000000e0e007c10 */ /* 0x000fc6000ff5e0ff */
[----:B------:R0:W-:Y:S01]  /*3b50*/  STL [R1+0x35c], R3 ;  /* 0x00035c0301007387 */ /* 0x0001e20000100800 */
[----:B-1----:R-:W-:-:S03]  /*3b60*/  IADD3.X R2, PT, PT, R8, UR15, RZ, P1, !PT ;  /* 0x0000000f08027c10 */ /* 0x002fc60008ffe4ff */
[----:B------:R1:W-:Y:S01]  /*3b70*/  STL [R1+0x398], R0 ;  /* 0x0003980001007387 */ /* 0x0003e20000100800 */
[----:B------:R-:W-:-:S03]  /*3b80*/  SHF.R.S32.HI R5, RZ, 0x1f, R28 ;  /* 0x0000001fff057819 */ /* 0x000fc6000001141c */
[----:B------:R3:W-:Y:S04]  /*3b90*/  STL [R1+0x364], R2 ;  /* 0x0003640201007387 */ /* 0x0007e80000100800 */
[----:B------:R-:W4:Y:S01]  /*3ba0*/  LDL.LU R28, [R1+0x490] ;  /* 0x00049000011c7983 */ /* 0x000f220000300800 */
[----:B0-----:R-:W-:Y:S02]  /*3bb0*/  SHF.R.S32.HI R3, RZ, 0x1f, R13 ;  /* 0x0000001fff037819 */ /* 0x001fe4000001140d */
[----:B------:R-:W0:Y:S01]  /*3bc0*/  S2R R13, SR_TID.X ;  /* 0x00000000000d7919 */ /* 0x000e220000002100 */
[----:B-1----:R-:W-:Y:S02]  /*3bd0*/  SHF.R.S32.HI R0, RZ, 0x1f, R20 ;  /* 0x0000001fff007819 */ /* 0x002fe40000011414 */
[----:B---3--:R-:W-:-:S02]  /*3be0*/  SHF.R.S32.HI R2, RZ, 0x1f, R19 ;  /* 0x0000001fff027819 */ /* 0x008fc40000011413 */
[----:B------:R-:W-:Y:S02]  /*3bf0*/  IADD3.X R0, PT, PT, R0, UR15, RZ, P0, !PT ;  /* 0x0000000f00007c10 */ /* 0x000fe400087fe4ff */
[----:B------:R-:W-:Y:S02]  /*3c00*/  SHF.R.S32.HI R4, RZ, 0x1f, R15 ;  /* 0x0000001fff047819 */ /* 0x000fe4000001140f */
[----:B------:R-:W-:Y:S01]  /*3c10*/  IADD3.X R7, PT, PT, R2, UR15, RZ, P6, !PT ;  /* 0x0000000f02077c10 */ /* 0x000fe2000b7fe4ff */
[----:B------:R1:W-:Y:S01]  /*3c20*/  STL [R1+0x36c], R0 ;  /* 0x00036c0001007387 */ /* 0x0003e20000100800 */
[----:B------:R-:W-:Y:S02]  /*3c30*/  IADD3.X R2, PT, PT, R3, UR15, RZ, P5, !PT ;  /* 0x0000000f03027c10 */ /* 0x000fe4000affe4ff */
[----:B------:R-:W-:Y:S01]  /*3c40*/  SHF.R.S32.HI R6, RZ, 0x1f, R14 ;  /* 0x0000001fff067819 */ /* 0x000fe2000001140e */
[----:B------:R-:W-:Y:S01]  /*3c50*/  STL [R1+0x374], R7 ;  /* 0x0003740701007387 */ /* 0x000fe20000100800 */
[----:B-1----:R-:W-:-:S03]  /*3c60*/  IADD3.X R0, PT, PT, R4, UR15, RZ, P4, !PT ;  /* 0x0000000f04007c10 */ /* 0x002fc6000a7fe4ff */
[----:B------:R1:W-:Y:S04]  /*3c70*/  STL [R1+0x37c], R2 ;  /* 0x00037c0201007387 */ /* 0x0003e80000100800 */
[----:B------:R3:W-:Y:S01]  /*3c80*/  STL [R1+0x384], R0 ;  /* 0x0003840001007387 */ /* 0x0007e20000100800 */
[----:B-1----:R-:W-:Y:S02]  /*3c90*/  IADD3.X R2, PT, PT, R5, UR15, RZ, P3, !PT ;  /* 0x0000000f05027c10 */ /* 0x002fe40009ffe4ff */
[C---:B0-----:R-:W-:Y:S02]  /*3ca0*/  LOP3.LUT R5, R13.reuse, 0x4, RZ, 0xc0, !PT ;  /* 0x000000040d057812 */ /* 0x041fe400078ec0ff */
[----:B---3--:R-:W-:Y:S01]  /*3cb0*/  IADD3.X R0, PT, PT, R6, UR15, RZ, P2, !PT ;  /* 0x0000000f06007c10 */ /* 0x008fe200097fe4ff */
[----:B------:R0:W-:Y:S04]  /*3cc0*/  STL [R1+0x38c], R2 ;  /* 0x00038c0201007387 */ /* 0x0001e80000100800 */
[----:B------:R1:W-:Y:S01]  /*3cd0*/  STL [R1+0x394], R0 ;  /* 0x0003940001007387 */ /* 0x0003e20000100800 */
[----:B------:R-:W-:-:S04]  /*3ce0*/  LOP3.LUT R19, R13, 0x180, RZ, 0xc0, !PT ;  /* 0x000001800d137812 */ /* 0x000fc800078ec0ff */
[----:B0-----:R-:W-:Y:S02]  /*3cf0*/  SHF.R.U32.HI R2, RZ, 0x4, R19 ;  /* 0x00000004ff027819 */ /* 0x001fe40000011613 */
[--C-:B------:R-:W-:Y:S02]  /*3d00*/  SHF.R.S32.HI R15, RZ, 0x7, R13.reuse ;  /* 0x00000007ff0f7819 */ /* 0x100fe4000001140d */
[----:B------:R-:W-:Y:S02]  /*3d10*/  LOP3.LUT R3, R2, 0x1ff, R13, 0x78, !PT ;  /* 0x000001ff02037812 */ /* 0x000fe400078e780d */
[----:B------:R-:W0:Y:S01]  /*3d20*/  LDC R2, c[0x0][0x3a8] ;  /* 0x0000ea00ff027b82 */ /* 0x000e220000000800 */
[----:B------:R-:W-:-:S04]  /*3d30*/  SGXT R15, R15, 0x1 ;  /* 0x000000010f0f781a */ /* 0x000fc80000000200 */
[----:B-1----:R-:W-:Y:S02]  /*3d40*/  LOP3.LUT R0, R15, 0x90, RZ, 0xc0, !PT ;  /* 0x000000900f007812 */ /* 0x002fe400078ec0ff */
[----:B------:R-:W-:Y:S02]  /*3d50*/  LOP3.LUT R4, R13, 0x1f, RZ, 0xc0, !PT ;  /* 0x0000001f0d047812 */ /* 0x000fe400078ec0ff */
[--C-:B------:R-:W-:Y:S02]  /*3d60*/  LOP3.LUT R0, R0, 0x17f, R13.reuse, 0x78, !PT ;  /* 0x0000017f00007812 */ /* 0x100fe400078e780d */
[--C-:B------:R-:W-:Y:S02]  /*3d70*/  SHF.R.U32.HI R15, RZ, 0x7, R13.reuse ;  /* 0x00000007ff0f7819 */ /* 0x100fe4000001160d */
[--C-:B------:R-:W-:Y:S02]  /*3d80*/  SHF.R.U32.HI R19, RZ, 0x7, R13.reuse ;  /* 0x00000007ff137819 */ /* 0x100fe4000001160d */
[----:B------:R-:W-:-:S02]  /*3d90*/  SHF.R.U32.HI R13, RZ, 0x7, R13 ;  /* 0x00000007ff0d7819 */ /* 0x000fc4000001160d */
[----:B------:R-:W-:Y:S02]  /*3da0*/  SGXT.U32 R19, R19, 0x2 ;  /* 0x000000021313781a */ /* 0x000fe40000000000 */
[----:B------:R-:W-:Y:S02]  /*3db0*/  SGXT.U32 R13, R13, 0x2 ;  /* 0x000000020d0d781a */ /* 0x000fe40000000000 */
[----:B------:R-:W-:Y:S02]  /*3dc0*/  SGXT.U32 R15, R15, 0x2 ;  /* 0x000000020f0f781a */ /* 0x000fe40000000000 */
[----:B--2---:R-:W-:-:S04]  /*3dd0*/  IADD3 R23, P1, PT, R29, UR12, RZ ;  /* 0x0000000c1d177c10 */ /* 0x004fc8000ff3e0ff */
[----:B------:R-:W-:Y:S02]  /*3de0*/  LEA.HI.X.SX32 R22, R29, UR13, 0x1, P1 ;  /* 0x0000000d1d167c11 */ /* 0x000fe400088f0eff */
[----:B------:R1:W5:Y:S04]  /*3df0*/  LDL.LU R29, [R1+0x48c] ;  /* 0x00048c00011d7983 */ /* 0x0003680000300800 */
[----:B------:R2:W-:Y:S04]  /*3e00*/  STL [R1+0x474], R5 ;  /* 0x0004740501007387 */ /* 0x0005e80000100800 */
[----:B------:R-:W-:Y:S04]  /*3e10*/  STL [R1+0x60], RZ ;  /* 0x000060ff01007387 */ /* 0x000fe80000100800 */
        /* <DEDUP_REMOVED lines=107> */
[----:B------:R-:W-:Y:S01]  /*44d0*/  STL [R1+0x90], RZ ;  /* 0x000090ff01007387 */ /* 0x000fe20000100800 */
[----:B------:R-:W-:-:S03]  /*44e0*/  LOP3.LUT R9, R13, 0x1c, RZ, 0xfc, !PT ;  /* 0x0000001c0d097812 */ /* 0x000fc600078efcff */
[----:B------:R-:W-:Y:S01]  /*44f0*/  STL [R1+0x94], RZ ;  /* 0x000094ff01007387 */ /* 0x000fe20000100800 */
[----:B------:R-:W-:-:S03]  /*4500*/  LOP3.LUT R20, R13, 0x18, RZ, 0xfc, !PT ;  /* 0x000000180d147812 */ /* 0x000fc600078efcff */
[----:B------:R-:W-:Y:S01]  /*4510*/  STL [R1+0x98], RZ ;  /* 0x000098ff01007387 */ /* 0x000fe20000100800 */
[----:B------:R-:W-:-:S03]  /*4520*/  LOP3.LUT R13, R19, 0x14, RZ, 0xfc, !PT ;  /* 0x00000014130d7812 */ /* 0x000fc600078efcff */
[----:B------:R-:W-:Y:S04]  /*4530*/  STL [R1+0x9c], RZ ;  /* 0x00009cff01007387 */ /* 0x000fe80000100800 */
[----:B------:R-:W-:Y:S04]  /*4540*/  STL [R1+0x70], RZ ;  /* 0x000070ff01007387 */ /* 0x000fe80000100800 */
[----:B------:R-:W-:Y:S01]  /*4550*/  STL [R1+0x74], RZ ;  /* 0x000074ff01007387 */ /* 0x000fe20000100800 */
[----:B0-----:R-:W-:-:S03]  /*4560*/  IMAD R6, R15, R2, RZ ;  /* 0x000000020f067224 */ /* 0x001fc600078e02ff */
[----:B------:R-:W-:Y:S01]  /*4570*/  STL [R1+0x78], RZ ;  /* 0x000078ff01007387 */ /* 0x000fe20000100800 */
[----:B--2---:R-:W-:-:S03]  /*4580*/  IMAD R5, R9, R2, RZ ;  /* 0x0000000209057224 */ /* 0x004fc600078e02ff */
[----:B------:R-:W-:Y:S01]  /*4590*/  STL [R1+0x7c], RZ ;  /* 0x00007cff01007387 */ /* 0x000fe20000100800 */
[----:B------:R-:W-:-:S03]  /*45a0*/  IMAD R6, R20, R2, RZ ;  /* 0x0000000214067224 */ /* 0x000fc600078e02ff */
[----:B------:R-:W-:Y:S01]  /*45b0*/  STL [R1+0x50], RZ ;  /* 0x000050ff01007387 */ /* 0x000fe20000100800 */
[----:B------:R-:W-:Y:S01]  /*45c0*/  IMAD R5, R13, R2, RZ ;  /* 0x000000020d057224 */ /* 0x000fe200078e02ff */
[----:B------:R-:W-:Y:S02]  /*45d0*/  LOP3.LUT R20, R19, 0x10, RZ, 0xfc, !PT ;  /* 0x0000001013147812 */ /* 0x000fe400078efcff */
        /* <DEDUP_REMOVED lines=9> */
[----:B------:R0:W-:Y:S01]  /*4670*/  STL [R1+0x460], R5 ;  /* 0x0004600501007387 */ /* 0x0001e20000100800 */
[-C--:B------:R-:W-:Y:S02]  /*4680*/  IMAD R6, R19, R2.reuse, RZ ;  /* 0x0000000213067224 */ /* 0x080fe400078e02ff */
[----:B0-----:R-:W-:-:S05]  /*4690*/  IMAD R5, R20, R2, RZ ;  /* 0x0000000214057224 */ /* 0x001fca00078e02ff */
[----:B------:R0:W-:Y:S04]  /*46a0*/  STL [R1+0x45c], R5 ;  /* 0x00045c0501007387 */ /* 0x0001e80000100800 */
[----:B------:R-:W-:Y:S01]  /*46b0*/  STL [R1+0x458], R6 ;  /* 0x0004580601007387 */ /* 0x000fe20000100800 */
[-C--:B0-----:R-:W-:Y:S02]  /*46c0*/  IMAD R5, R13, R2.reuse, RZ ;  /* 0x000000020d057224 */ /* 0x081fe400078e02ff */
[----:B------:R-:W-:-:S03]  /*46d0*/  IMAD R2, R15, R2, RZ ;  /* 0x000000020f027224 */ /* 0x000fc600078e02ff */
[----:B------:R-:W-:Y:S04]  /*46e0*/  STL [R1+0x454], R5 ;  /* 0x0004540501007387 */ /* 0x000fe80000100800 */
[----:B------:R0:W-:Y:S02]  /*46f0*/  STL [R1+0x450], R2 ;  /* 0x0004500201007387 */ /* 0x0001e40000100800 */
[----:B0-----:R-:W-:Y:S01]  /*4700*/  IMAD R2, R4, UR11, RZ ;  /* 0x0000000b04027c24 */ /* 0x001fe2000f8e02ff */
[----:B------:R-:W-:Y:S01]  /*4710*/  LOP3.LUT R4, R3, 0x40, RZ, 0x3c, !PT ;  /* 0x0000004003047812 */ /* 0x000fe200078e3cff */
[----:B------:R-:W-:Y:S01]  /*4720*/  STL [R1+0x4c], RZ ;  /* 0x00004cff01007387 */ /* 0x000fe20000100800 */
[----:B----4-:R-:W-:Y:S02]  /*4730*/  LOP3.LUT R4, R28, 0x20, RZ, 0x3c, !PT ;  /* 0x000000201c047812 */ /* 0x010fe400078e3cff */
[----:B------:R-:W-:-:S02]  /*4740*/  SHF.R.S32.HI R5, RZ, 0x1f, R2 ;  /* 0x0000001fff057819 */ /* 0x000fc40000011402 */
[C---:B------:R-:W-:Y:S01]  /*4750*/  LOP3.LUT R2, R3.reuse, 0x20, RZ, 0x3c, !PT ;  /* 0x0000002003027812 */ /* 0x040fe200078e3cff */
[----:B------:R-:W-:Y:S01]  /*4760*/  STL [R1+0x20], RZ ;  /* 0x000020ff01007387 */ /* 0x000fe20000100800 */
[----:B------:R-:W-:Y:S02]  /*4770*/  LOP3.LUT R3, R3, 0x60, RZ, 0x3c, !PT ;  /* 0x0000006003037812 */ /* 0x000fe400078e3cff */
[C---:B------:R-:W-:Y:S01]  /*4780*/  LOP3.LUT R2, R28.reuse, 0x10, RZ, 0x3c, !PT ;  /* 0x000000101c027812 */ /* 0x040fe200078e3cff */
[----:B------:R-:W-:Y:S01]  /*4790*/  STL [R1+0x24], RZ ;  /* 0x000024ff01007387 */ /* 0x000fe20000100800 */
[C---:B------:R-:W-:Y:S02]  /*47a0*/  LOP3.LUT R3, R28.reuse, 0x30, RZ, 0x3c, !PT ;  /* 0x000000301c037812 */ /* 0x040fe400078e3cff */
[C---:B------:R-:W-:Y:S01]  /*47b0*/  LOP3.LUT R2, R28.reuse, 0x40, RZ, 0x3c, !PT ;  /* 0x000000401c027812 */ /* 0x040fe200078e3cff */
[----:B------:R-:W-:Y:S04]  /*47c0*/  STL [R1+0x28], RZ ;  /* 0x000028ff01007387 */ /* 0x000fe80000100800 */
[----:B------:R-:W-:Y:S04]  /*47d0*/  STL [R1+0x2c], RZ ;  /* 0x00002cff01007387 */ /* 0x000fe80000100800 */
[----:B------:R0:W-:Y:S04]  /*47e0*/  STL [R1+0x244], R4 ;  /* 0x0002440401007387 */ /* 0x0001e80000100800 */
[----:B------:R2:W-:Y:S04]  /*47f0*/  STL [R1+0x240], R3 ;  /* 0x0002400301007387 */ /* 0x0005e80000100800 */
[----:B------:R3:W-:Y:S01]  /*4800*/  STL [R1+0x23c], R2 ;  /* 0x00023c0201007387 */ /* 0x0007e20000100800 */
[----:B0-----:R-:W-:-:S02]  /*4810*/  LOP3.LUT R4, R28, 0x50, RZ, 0x3c, !PT ;  /* 0x000000501c047812 */ /* 0x001fc400078e3cff */
[C---:B--2---:R-:W-:Y:S02]  /*4820*/  LOP3.LUT R3, R28.reuse, 0x60, RZ, 0x3c, !PT ;  /* 0x000000601c037812 */ /* 0x044fe400078e3cff */
[----:B---3--:R-:W-:Y:S01]  /*4830*/  LOP3.LUT R2, R28, 0x70, RZ, 0x3c, !PT ;  /* 0x000000701c027812 */ /* 0x008fe200078e3cff */
[----:B------:R1:W-:Y:S04]  /*4840*/  STL [R1+0x238], R4 ;  /* 0x0002380401007387 */ /* 0x0003e80000100800 */
[----:B------:R1:W-:Y:S04]  /*4850*/  STL [R1+0x230], R2 ;  /* 0x0002300201007387 */ /* 0x0003e80000100800 */
[----:B------:R1:W-:Y:S01]  /*4860*/  STL [R1+0x234], R3 ;  /* 0x0002340301007387 */ /* 0x0003e20000100800 */
[----:B------:R-:W-:-:S04]  /*4870*/  USHF.R.S32.HI UR6, URZ, 0x1f, UR4 ;  /* 0x0000001fff067899 */ /* 0x000fc80008011404 */
[----:B------:R-:W-:Y:S02]  /*4880*/  ULEA.HI UR6, UR6, UR4, URZ, 0x5 ;  /* 0x0000000406067291 */ /* 0x000fe4000f8f28ff */
[----:B------:R-:W-:Y:S02]  /*4890*/  USHF.L.U32 UR4, UR11, 0x5, URZ ;  /* 0x000000050b047899 */ /* 0x000fe400080006ff */
[----:B------:R-:W-:Y:S02]  /*48a0*/  USHF.R.S32.HI UR6, URZ, 0x5, UR6 ;  /* 0x00000005ff067899 */ /* 0x000fe40008011406 */
[----:B-1----:R-:W-:-:S12]  /*48b0*/  USHF.R.S32.HI UR10, URZ, 0x1f, UR4 ;  /* 0x0000001fff0a7899 */ /* 0x002fd80008011404 */
.L_x_2:
[----:B------:R-:W0:Y:S01]  /*48c0*/  S2R R2, SR_TID.X ;  /* 0x0000000000027919 */ /* 0x000e220000002100 */
[----:B------:R-:W1:Y:S01]  /*48d0*/  LDC R3, c[0x0][0x3a8] ;  /* 0x0000ea00ff037b82 */ /* 0x000e620000000800 */
[----:B------:R-:W2:Y:S01]  /*48e0*/  S2R R6, SR_TID.X ;  /* 0x0000000000067919 */ /* 0x000ea20000002100 */
[----:B------:R3:W-:Y:S01]  /*48f0*/  STL [R1+0x87c], R8 ;  /* 0x00087c0801007387 */ /* 0x0007e20000100800 */
[----:B------:R-:W-:Y:S01]  /*4900*/  PRMT R15, RZ, 0x7610, R15 ;  /* 0x00007610ff0f7816 */ /* 0x000fe2000000000f */
[----:B------:R-:W4:Y:S01]  /*4910*/  LDCU UR12, c[0x0][0x3ac] ;  /* 0x00007580ff0c77ac */ /* 0x000f220008000800 */
[----:B------:R-:W-:Y:S02]  /*4920*/  PRMT R13, RZ, 0x7610, R13 ;  /* 0x00007610ff0d7816 */ /* 0x000fe4000000000d */
[----:B------:R-:W-:Y:S01]  /*4930*/  PRMT R14, RZ, 0x7610, R14 ;  /* 0x00007610ff0e7816 */ /* 0x000fe2000000000e */
[----:B------:R-:W0:Y:S01]  /*4940*/  LDCU UR11, c[0x0][0x3ac] ;  /* 0x00007580ff0b77ac */ /* 0x000e220008000800 */
[----:B---3--:R-:W3:Y:S04]  /*4950*/  LDL R8, [R1+0x450] ;  /* 0x0004500001087983 */ /* 0x008ee80000100800 */
[----:B------:R-:W-:Y:S04]  /*4960*/  STL [R1+0x86c], R25 ;  /* 0x00086c1901007387 */ /* 0x000fe80000100800 */
[----:B------:R-:W-:Y:S04]  /*4970*/  STL [R1+0x874], R25 ;  /* 0x0008741901007387 */ /* 0x000fe80000100800 */
[----:B------:R-:W-:Y:S01]  /*4980*/  STL [R1+0x868], R26 ;  /* 0x0008681a01007387 */ /* 0x000fe20000100800 */
[----:B0-----:R-:W-:-:S03]  /*4990*/  SHF.R.U32.HI R2, RZ, 0x7, R2 ;  /* 0x00000007ff027819 */ /* 0x001fc60000011602 */
[----:B------:R-:W-:Y:S01]  /*49a0*/  STL [R1+0x878], R26 ;  /* 0x0008781a01007387 */ /* 0x000fe20000100800 */
[----:B------:R-:W-:-:S03]  /*49b0*/  SGXT.U32 R2, R2, 0x2 ;  /* 0x000000020202781a */ /* 0x000fc60000000000 */
[----:B------:R-:W-:Y:S04]  /*49c0*/  STL [R1+0x864], R27 ;  /* 0x0008641b01007387 */ /* 0x000fe80000100800 */
        /* <DEDUP_REMOVED lines=8> */
[----:B-----5:R-:W-:Y:S04]  /*4a50*/  STL [R1+0x844], R28 ;  /* 0x0008441c01007387 */ /* 0x020fe80000100800 */
[----:B------:R2:W-:Y:S01]  /*4a60*/  STL [R1+0x840], R0 ;  /* 0x0008400001007387 */ /* 0x0005e20000100800 */
[----:B-1----:R-:W-:-:S03]  /*4a70*/  IMAD R3, R2, R3, RZ ;  /* 0x0000000302037224 */ /* 0x002fc600078e02ff */
[----:B------:R-:W3:Y:S01]  /*4a80*/  LDL R7, [R1+0x45c] ;  /* 0x00045c0001077983 */ /* 0x000ee20000100800 */
[----:B--2---:R-:W-:-:S04]  /*4a90*/  SHF.R.U32.HI R0, RZ, 0x7, R6 ;  /* 0x00000007ff007819 */ /* 0x004fc80000011606 */
[----:B------:R-:W-:-:S04]  /*4aa0*/  SGXT.U32 R0, R0, 0x2 ;  /* 0x000000020000781a */ /* 0x000fc80000000000 */
[----:B------:R-:W-:Y:S02]  /*4ab0*/  ISETP.GE.AND P1, PT, R0, UR7, PT ;  /* 0x0000000700007c0c */ /* 0x000fe4000bf26270 */
[----:B------:R-:W-:-:S04]  /*4ac0*/  IADD3 R4, P0, PT, R3, R23, RZ ;  /* 0x0000001703047210 */ /* 0x000fc80007f1e0ff */
[----:B------:R-:W-:Y:S01]  /*4ad0*/  LEA.HI.X.SX32 R5, R3, R22, 0x1, P0 ;  /* 0x0000001603057211 */ /* 0x000fe200000f0eff */
[----:B-----5:R0:W-:Y:S06]  /*4ae0*/  STL [R1+0x48c], R29 ;  /* 0x00048c1d01007387 */ /* 0x0201ec0000100800 */
[----:B------:R1:W2:Y:S04]  /*4af0*/  @!P1 LDG.E.U8 R15, desc[UR8][R4.64] ;  /* 0x00000008040f9981 */ /* 0x0002a8000c1e1100 */
[----:B------:R-:W1:Y:S01]  /*4b00*/  LDL R5, [R1+0x454] ;  /* 0x0004540001057983 */ /* 0x000e620000100800 */
[----:B0-----:R-:W-:-:S04]  /*4b10*/  LOP3.LUT R29, R2, 0x4, RZ, 0xfc, !PT ;  /* 0x00000004021d7812 */ /* 0x001fc800078efcff */
[----:B------:R-:W-:Y:S02]  /*4b20*/  ISETP.GE.AND P4, PT, R29, UR7, PT ;  /* 0x000000071d007c0c */ /* 0x000fe4000bf86270 */
[----:B------:R-:W0:Y:S01]  /*4b30*/  S2R R29, SR_TID.X ;  /* 0x00000000001d7919 */ /* 0x000e220000002100 */
[----:B------:R-:W-:-:S04]  /*4b40*/  LOP3.LUT R2, R2, 0x8, RZ, 0xfc, !PT ;  /* 0x0000000802027812 */ /* 0x000fc800078efcff */
[----:B------:R-:W-:Y:S02]  /*4b50*/  ISETP.GE.AND P0, PT, R2, UR7, PT ;  /* 0x0000000702007c0c */ /* 0x000fe4000bf06270 */
[-C--:B-1----:R-:W-:Y:S02]  /*4b60*/  IADD3 R4, P2, PT, R5, R23.reuse, RZ ;  /* 0x0000001705047210 */ /* 0x082fe40007f5e0ff */
[----:B------:R-:W2:Y:S01]  /*4b70*/  LDL R5, [R1+0x454] ;  /* 0x0004540001057983 */ /* 0x000ea20000100800 */
[----:B---3--:R-:W-:Y:S01]  /*4b80*/  IADD3 R2, P3, PT, R8, R23, RZ ;  /* 0x0000001708027210 */ /* 0x008fe20007f7e0ff */
[----:B------:R-:W-:Y:S01]  /*4b90*/  IMAD.MOV.U32 R3, RZ, RZ, R8 ;  /* 0x000000ffff037224 */ /* 0x000fe200078e0008 */
[----:B0-----:R-:W-:-:S04]  /*4ba0*/  SHF.R.U32.HI R8, RZ, 0x7, R29 ;  /* 0x00000007ff087819 */ /* 0x001fc8000001161d */
[----:B------:R-:W-:Y:S02]  /*4bb0*/  SGXT.U32 R8, R8, 0x2 ;  /* 0x000000020808781a */ /* 0x000fe40000000000 */
[----:B------:R-:W-:Y:S02]  /*4bc0*/  LEA.HI.X.SX32 R3, R3, R22, 0x1, P3 ;  /* 0x0000001603037211 */ /* 0x000fe400018f0eff */
[----:B------:R-:W-:-:S03]  /*4bd0*/  LOP3.LUT R8, R8, 0x10, RZ, 0xfc, !PT ;  /* 0x0000001008087812 */ /* 0x000fc600078efcff */
[----:B------:R0:W3:Y:S01]  /*4be0*/  @!P4 LDG.E.U8 R13, desc[UR8][R2.64] ;  /* 0x00000008020dc981 */ /* 0x0000e2000c1e1100 */
[----:B------:R-:W-:-:S03]  /*4bf0*/  ISETP.GE.AND P1, PT, R8, UR7, PT ;  /* 0x0000000708007c0c */ /* 0x000fc6000bf26270 */
[----:B------:R-:W3:Y:S04]  /*4c00*/  LDL.LU R8, [R1+0x87c] ;  /* 0x00087c0001087983 */ /* 0x000ee80000300800 */
[----:B------:R-:W3:Y:S01]  /*4c10*/  LDL R3, [R1+0x460] ;  /* 0x0004600001037983 */ /* 0x000ee20000100800 */
[----:B------:R-:W-:-:S04]  /*4c20*/  SHF.R.U32.HI R29, RZ, 0x7, R29 ;  /* 0x00000007ff1d7819 */ /* 0x000fc8000001161d */
[----:B------:R-:W-:-:S04]  /*4c30*/  SGXT.U32 R29, R29, 0x2 ;  /* 0x000000021d1d781a */ /* 0x000fc80000000000 */
[----:B------:R-:W-:Y:S02]  /*4c40*/  LOP3.LUT R29, R29, 0x14, RZ, 0xfc, !PT ;  /* 0x000000141d1d7812 */ /* 0x000fe400078efcff */
[----:B0-----:R-:W-:Y:S02]  /*4c50*/  IADD3 R2, P4, PT, R7, R23, RZ ;  /* 0x0000001707027210 */ /* 0x001fe40007f9e0ff */
[----:B--2---:R-:W-:Y:S02]  /*4c60*/  LEA.HI.X.SX32 R5, R5, R22, 0x1, P2 ;  /* 0x0000001605057211 */ /* 0x004fe400010f0eff */
[----:B------:R-:W-:Y:S02]  /*4c70*/  ISETP.GE.AND P2, PT, R29, UR7, PT ;  /* 0x000000071d007c0c */ /* 0x000fe4000bf46270 */
[----:B------:R-:W2:Y:S04]  /*4c80*/  LDL R29, [R1+0x458] ;  /* 0x00045800011d7983 */ /* 0x000ea80000100800 */
[----:B------:R3:W4:Y:S01]  /*4c90*/  @!P0 LDG.E.U8 R14, desc[UR8][R4.64] ;  /* 0x00000008040e8981 */ /* 0x000722000c1e1100 */
[----:B------:R-:W-:-:S02]  /*4ca0*/  SHF.R.U32.HI R6, RZ, 0x7, R6 ;  /* 0x00000007ff067819 */ /* 0x000fc40000011606 */
[----:B---3--:R-:W-:Y:S01]  /*4cb0*/  IADD3 R4, P3, PT, R3, R23, RZ ;  /* 0x0000001703047210 */ /* 0x008fe20007f7e0ff */
[----:B------:R-:W-:Y:S01]  /*4cc0*/  IMAD.MOV.U32 R5, RZ, RZ, R3 ;  /* 0x000000ffff057224 */ /* 0x000fe200078e0003 */
[----:B------:R-:W-:Y:S02]  /*4cd0*/  LEA.HI.X.SX32 R3, R7, R22, 0x1, P4 ;  /* 0x0000001607037211 */ /* 0x000fe400020f0eff */
[----:B------:R-:W0:Y:S01]  /*4ce0*/  LDC R7, c[0x0][0x3a8] ;  /* 0x0000ea00ff077b82 */ /* 0x000e220000000800 */
[----:B------:R-:W-:-:S04]  /*4cf0*/  SGXT.U32 R6, R6, 0x2 ;  /* 0x000000020606781a */ /* 0x000fc80000000000 */
[----:B------:R-:W-:-:S04]  /*4d00*/  LOP3.LUT R6, R6, 0x18, RZ, 0xfc, !PT ;  /* 0x0000001806067812 */ /* 0x000fc800078efcff */
[----:B------:R-:W-:Y:S02]  /*4d10*/  ISETP.GE.AND P0, PT, R6, UR7, PT ;  /* 0x0000000706007c0c */ /* 0x000fe4000bf06270 */
[----:B------:R-:W-:-:S05]  /*4d20*/  LOP3.LUT R6, R0, 0x18, RZ, 0xfc, !PT ;  /* 0x0000001800067812 */ /* 0x000fca00078efcff */
[----:B0-----:R-:W-:Y:S02]  /*4d30*/  IMAD R6, R6, R7, RZ ;  /* 0x0000000706067224 */ /* 0x001fe400078e02ff */
[----:B------:R-:W0:Y:S01]  /*4d40*/  S2R R7, SR_TID.X ;  /* 0x0000000000077919 */ /* 0x000e220000002100 */
[----:B------:R-:W-:Y:S02]  /*4d50*/  PRMT R11, RZ, 0x7610, R11 ;  /* 0x00007610ff0b7816 */ /* 0x000fe4000000000b */
[----:B------:R-:W-:-:S05]  /*4d60*/  LEA.HI.X.SX32 R5, R5, R22, 0x1, P3 ;  /* 0x0000001605057211 */ /* 0x000fca00018f0eff */
[----:B------:R-:W3:Y:S01]  /*4d70*/  @!P2 LDG.E.U8 R11, desc[UR8][R4.64] ;  /* 0x00000008040ba981 */ /* 0x000ee2000c1e1100 */
[----:B------:R-:W-:Y:S02]  /*4d80*/  PRMT R12, RZ, 0x7610, R12 ;  /* 0x00007610ff0c7816 */ /* 0x000fe4000000000c */
[----:B------:R-:W-:-:S04]  /*4d90*/  LOP3.LUT R0, R0, 0x1c, RZ, 0xfc, !PT ;  /* 0x0000001c00007812 */ /* 0x000fc800078efcff */
[----:B------:R1:W3:Y:S01]  /*4da0*/  @!P1 LDG.E.U8 R12, desc[UR8][R2.64] ;  /* 0x00000008020c9981 */ /* 0x0002e2000c1e1100 */
[----:B0-----:R-:W-:-:S04]  /*4db0*/  SHF.R.U32.HI R7, RZ, 0x7, R7 ;  /* 0x00000007ff077819 */ /* 0x001fc80000011607 */
[----:B------:R-:W-:-:S04]  /*4dc0*/  SGXT.U32 R7, R7, 0x2 ;  /* 0x000000020707781a */ /* 0x000fc80000000000 */
[C---:B-1----:R-:W-:Y:S02]  /*4dd0*/  LOP3.LUT R3, R7.reuse, 0xc, RZ, 0xfc, !PT ;  /* 0x0000000c07037812 */ /* 0x042fe400078efcff */
[----:B------:R-:W-:Y:S02]  /*4de0*/  LOP3.LUT R7, R7, 0x1c, RZ, 0xfc, !PT ;  /* 0x0000001c07077812 */ /* 0x000fe400078efcff */
[----:B------:R-:W-:Y:S02]  /*4df0*/  ISETP.GE.AND P3, PT, R3, UR7, PT ;  /* 0x0000000703007c0c */ /* 0x000fe4000bf66270 */
[C---:B------:R-:W-:Y:S02]  /*4e00*/  IADD3 R2, P1, PT, R6.reuse, R23, RZ ;  /* 0x0000001706027210 */ /* 0x040fe40007f3e0ff */
[----:B------:R-:W-:Y:S02]  /*4e10*/  ISETP.GE.AND P4, PT, R7, UR7, PT ;  /* 0x0000000707007c0c */ /* 0x000fe4000bf86270 */
[----:B------:R-:W-:-:S02]  /*4e20*/  LEA.HI.X.SX32 R3, R6, R22, 0x1, P1 ;  /* 0x0000001606037211 */ /* 0x000fc400008f0eff */
[----:B------:R-:W-:Y:S02]  /*4e30*/  PRMT R9, RZ, 0x7610, R9 ;  /* 0x00007610ff097816 */ /* 0x000fe40000000009 */
[----:B------:R-:W-:Y:S02]  /*4e40*/  PRMT R10, RZ, 0x7610, R10 ;  /* 0x00007610ff0a7816 */ /* 0x000fe4000000000a */
[----:B------:R-:W-:Y:S02]  /*4e50*/  PRMT R8, RZ, 0x7610, R8 ;  /* 0x00007610ff087816 */ /* 0x000fe40000000008 */
[----:B------:R0:W3:Y:S04]  /*4e60*/  @!P0 LDG.E.U8 R9, desc[UR8][R2.64] ;  /* 0x0000000802098981 */ /* 0x0000e8000c1e1100 */
[----:B------:R1:W-:Y:S04]  /*4e70*/  STL [R1+0x498], R23 ;  /* 0x0004981701007387 */ /* 0x0003e80000100800 */
[----:B------:R-:W4:Y:S01]  /*4e80*/  LDL R2, [R1+0x2a8] ;  /* 0x0002a80001027983 */ /* 0x000f220000100800 */
[----:B--2---:R-:W-:Y:S01]  /*4e90*/  IADD3 R4, P2, PT, R29, R23, RZ ;  /* 0x000000171d047210 */ /* 0x004fe20007f5e0ff */
[----:B------:R-:W-:-:S02]  /*4ea0*/  IMAD.MOV.U32 R5, RZ, RZ, R29 ;  /* 0x000000ffff057224 */ /* 0x000fc400078e001d */
[----:B------:R-:W2:Y:S03]  /*4eb0*/  LDC R29, c[0x0][0x3a8] ;  /* 0x0000ea00ff1d7b82 */ /* 0x000ea60000000800 */
[----:B------:R-:W-:-:S05]  /*4ec0*/  LEA.HI.X.SX32 R5, R5, R22, 0x1, P2 ;  /* 0x0000001605057211 */ /* 0x000fca00010f0eff */
[----:B------:R0:W4:Y:S01]  /*4ed0*/  @!P3 LDG.E.U8 R10, desc[UR8][R4.64] ;  /* 0x00000008040ab981 */ /* 0x000122000c1e1100 */
[----:B--2---:R-:W-:-:S03]  /*4ee0*/  IMAD R0, R0, R29, RZ ;  /* 0x0000001d00007224 */ /* 0x004fc600078e02ff */
[----:B------:R-:W2:Y:S02]  /*4ef0*/  LDL R29, [R1+0x2a4] ;  /* 0x0002a400011d7983 */ /* 0x000ea40000100800 */
[----:B------:R-:W-:-:S04]  /*4f00*/  IADD3 R6, P1, PT, R0, R23, RZ ;  /* 0x0000001700067210 */ /* 0x000fc80007f3e0ff */
[----:B------:R-:W-:-:S05]  /*4f10*/  LEA.HI.X.SX32 R7, R0, R22, 0x1, P1 ;  /* 0x0000001600077211 */ /* 0x000fca00008f0eff */
[----:B------:R0:W2:Y:S01]  /*4f20*/  @!P4 LDG.E.U8 R8, desc[UR8][R6.64] ;  /* 0x000000080608c981 */ /* 0x0000a2000c1e1100 */
[----:B-1----:R-:W1:Y:S01]  /*4f30*/  S2R R23, SR_TID.X ;  /* 0x0000000000177919 */ /* 0x002e620000002100 */
[----:B0-----:R-:W0:Y:S01]  /*4f40*/  S2R R3, SR_TID.X ;  /* 0x0000000000037919 */ /* 0x001e220000002100 */
[----:B------:R-:W0:Y:S01]  /*4f50*/  S2R R5, SR_TID.X ;  /* 0x0000000000057919 */ /* 0x000e220000002100 */
[----:B------:R-:W0:Y:S01]  /*4f60*/  S2R R4, SR_TID.X ;  /* 0x0000000000047919 */ /* 0x000e220000002100 */
[----:B-1----:R-:W-:-:S04]  /*4f70*/  LOP3.LUT R23, R23, 0x180, RZ, 0xc0, !PT ;  /* 0x0000018017177812 */ /* 0x002fc800078ec0ff */
[----:B------:R-:W-:Y:S02]  /*4f80*/  SHF.R.U32.HI R6, RZ, 0x4, R23 ;  /* 0x00000004ff067819 */ /* 0x000fe40000011617 */
[C---:B0-----:R-:W-:Y:S02]  /*4f90*/  LOP3.LUT R0, R3.reuse, 0x1f, RZ, 0xc0, !PT ;  /* 0x0000001f03007812 */ /* 0x041fe400078ec0ff */
[----:B------:R-:W-:Y:S01]  /*4fa0*/  LOP3.LUT R6, R6, 0x1ff, R3, 0x78, !PT ;  /* 0x000001ff06067812 */ /* 0x000fe200078e7803 */
[----:B------:R-:W-:Y:S01]  /*4fb0*/  BAR.SYNC.DEFER_BLOCKING 0x0 ;  /* 0x0000000000007b1d */ /* 0x000fe20000010000 */
[----:B------:R-:W-:Y:S02]  /*4fc0*/  LOP3.LUT R3, R3, 0x180, RZ, 0xc0, !PT ;  /* 0x0000018003037812 */ /* 0x000fe400078ec0ff */
[----:B------:R-:W-:Y:S02]  /*4fd0*/  LOP3.LUT R23, R5, 0x180, RZ, 0xc0, !PT ;  /* 0x0000018005177812 */ /* 0x000fe400078ec0ff */
[----:B------:R-:W-:-:S04]  /*4fe0*/  SHF.R.U32.HI R3, RZ, 0x4, R3 ;  /* 0x00000004ff037819 */ /* 0x000fc80000011603 */
[----:B------:R-:W-:Y:S02]  /*4ff0*/  LOP3.LUT R3, R3, 0x1ff, R5, 0x78, !PT ;  /* 0x000001ff03037812 */ /* 0x000fe400078e7805 */
[--C-:B------:R-:W-:Y:S02]  /*5000*/  SHF.R.U32.HI R5, RZ, 0x4, R23.reuse ;  /* 0x00000004ff057819 */ /* 0x100fe40000011617 */
[----:B------:R-:W-:Y:S02]  /*5010*/  SHF.R.U32.HI R23, RZ, 0x4, R23 ;  /* 0x00000004ff177819 */ /* 0x000fe40000011617 */
[--C-:B------:R-:W-:Y:S02]  /*5020*/  LOP3.LUT R5, R5, 0x1ff, R4.reuse, 0x78, !PT ;  /* 0x000001ff05057812 */ /* 0x100fe400078e7804 */
[----:B------:R-:W-:Y:S02]  /*5030*/  LOP3.LUT R3, R3, 0x20, RZ, 0x3c, !PT ;  /* 0x0000002003037812 */ /* 0x000fe400078e3cff */
[----:B------:R-:W-:-:S02]  /*5040*/  LOP3.LUT R23, R23, 0x1ff, R4, 0x78, !PT ;  /* 0x000001ff17177812 */ /* 0x000fc400078e7804 */
[----:B------:R-:W-:Y:S02]  /*5050*/  LOP3.LUT R5, R5, 0x40, RZ, 0x3c, !PT ;  /* 0x0000004005057812 */ /* 0x000fe400078e3cff */
[----:B------:R-:W-:Y:S01]  /*5060*/  LOP3.LUT R23, R23, 0x60, RZ, 0x3c, !PT ;  /* 0x0000006017177812 */ /* 0x000fe200078e3cff */
[----:B------:R-:W-:Y:S04]  /*5070*/  STS.U8 [R6+UR5], R15 ;  /* 0x0000000f06007988 */ /* 0x000fe80008000005 */
[----:B---3--:R0:W-:Y:S04]  /*5080*/  STS.U8 [R6+UR5+0x800], R12 ;  /* 0x0008000c06007988 */ /* 0x0081e80008000005 */
[----:B------:R-:W-:Y:S04]  /*5090*/  STS.U8 [R3+UR5+0x200], R13 ;  /* 0x0002000d03007988 */ /* 0x000fe80008000005 */
[----:B------:R-:W-:Y:S04]  /*50a0*/  STS.U8 [R3+UR5+0xa00], R11 ;  /* 0x000a000b03007988 */ /* 0x000fe80008000005 */
[----:B----4-:R-:W-:Y:S04]  /*50b0*/  STS.U8 [R5+UR5+0x400], R14 ;  /* 0x0004000e05007988 */ /* 0x010fe80008000005 */
[----:B------:R1:W-:Y:S01]  /*50c0*/  STS.U8 [R5+UR5+0xc00], R9 ;  /* 0x000c000905007988 */ /* 0x0003e20008000005 */
[C---:B------:R-:W-:Y:S01]  /*50d0*/  ISETP.GE.AND P0, PT, R0.reuse, UR7, PT ;  /* 0x0000000700007c0c */ /* 0x040fe2000bf06270 */
[C---:B------:R-:W-:Y:S01]  /*50e0*/  IMAD R7, R0.reuse, UR12, RZ ;  /* 0x0000000c00077c24 */ /* 0x040fe2000f8e02ff */
[----:B------:R-:W-:Y:S01]  /*50f0*/  PRMT R26, RZ, 0x7610, R26 ;  /* 0x00007610ff1a7816 */ /* 0x000fe2000000001a */
[----:B------:R-:W-:Y:S01]  /*5100*/  IMAD R0, R0, UR11, RZ ;  /* 0x0000000b00007c24 */ /* 0x000fe2000f8e02ff */
[----:B------:R3:W-:Y:S01]  /*5110*/  STL [R1+0x490], R22 ;  /* 0x0004901601007387 */ /* 0x0007e20000100800 */
[----:B------:R-:W-:Y:S01]  /*5120*/  PRMT R25, RZ, 0x7610, R25 ;  /* 0x00007610ff197816 */ /* 0x000fe20000000019 */
[----:B------:R-:W4:Y:S01]  /*5130*/  LDCU UR11, c[0x0][0x3ac] ;  /* 0x00007580ff0b77ac */ /* 0x000f220008000800 */
[C---:B------:R-:W-:Y:S01]  /*5140*/  IADD3 R2, P1, PT, R7.reuse, R2, RZ ;  /* 0x0000000207027210 */ /* 0x040fe20007f3e0ff */
[----:B0-----:R-:W4:Y:S01]  /*5150*/  LDL R6, [R1+0x2d8] ;  /* 0x0002d80001067983 */ /* 0x001f220000100800 */
[----:B------:R-:W-:Y:S01]  /*5160*/  SHF.R.S32.HI R0, RZ, 0x1f, R0 ;  /* 0x0000001fff007819 */ /* 0x000fe20000011400 */
[----:B------:R-:W0:Y:S02]  /*5170*/  LDCU UR12, c[0x0][0x3ac] ;  /* 0x00007580ff0c77ac */ /* 0x000e240008000800 */
[----:B-1----:R-:W4:Y:S04]  /*5180*/  LDL R5, [R1+0x2b4] ;  /* 0x0002b40001057983 */ /* 0x002f280000100800 */
[----:B---3--:R-:W3:Y:S04]  /*5190*/  LDL R22, [R1+0x2b8] ;  /* 0x0002b80001167983 */ /* 0x008ee80000100800 */
[----:B------:R-:W-:Y:S04]  /*51a0*/  STS.U8 [R23+UR5+0x600], R10 ;  /* 0x0006000a17007988 */ /* 0x000fe80008000005 */
[----:B--2---:R1:W-:Y:S01]  /*51b0*/  STS.U8 [R23+UR5+0xe00], R8 ;  /* 0x000e000817007988 */ /* 0x0043e20008000005 */
[----:B------:R-:W-:Y:S01]  /*51c0*/  IMAD.X R3, R0, 0x1, R29, P1 ;  /* 0x0000000100037824 */ /* 0x000fe200008e061d */
[----:B------:R-:W-:Y:S06]  /*51d0*/  BAR.SYNC.DEFER_BLOCKING 0x0 ;  /* 0x0000000000007b1d */ /* 0x000fec0000010000 */
[----:B-1----:R-:W2:Y:S04]  /*51e0*/  LDL.LU R23, [R1+0x34c] ;  /* 0x00034c0001177983 */ /* 0x002ea80000300800 */
[----:B------:R-:W2:Y:S01]  /*51f0*/  @!P0 LDG.E.U8 R26, desc[UR8][R2.64] ;  /* 0x00000008021a8981 */ /* 0x000ea2000c1e1100 */
[----:B---3--:R-:W-:-:S03]  /*5200*/  IADD3 R4, P2, PT, R7, R22, RZ ;  /* 0x0000001607047210 */ /* 0x008fc60007f5e0ff */
[----:B------:R-:W3:Y:S02]  /*5210*/  LDL.LU R22, [R1+0x36c] ;  /* 0x00036c0001167983 */ /* 0x000ee40000300800 */
[----:B----4-:R-:W-:Y:S02]  /*5220*/  IMAD.X R5, R0, 0x1, R5, P2 ;  /* 0x0000000100057824 */ /* 0x010fe400010e0605 */
[----:B------:R-:W4:Y:S04]  /*5230*/  LDL.LU R29, [R1+0x394] ;  /* 0x00039400011d7983 */ /* 0x000f280000300800 */
[----:B------:R-:W3:Y:S04]  /*5240*/  @!P0 LDG.E.U8 R25, desc[UR8][R4.64] ;  /* 0x0000000804198981 */ /* 0x000ee8000c1e1100 */
[----:B--2---:R1:W-:Y:S04]  /*5250*/  STL [R1+0x248], R26 ;  /* 0x0002481a01007387 */ /* 0x0043e80000100800 */
[----:B-1----:R-:W2:Y:S04]  /*5260*/  LDL.LU R26, [R1+0x878] ;  /* 0x00087800011a7983 */ /* 0x002ea80000300800 */
[----:B------:R-:W2:Y:S02]  /*5270*/  LDL R3, [R1+0x2c8] ;  /* 0x0002c80001037983 */ /* 0x000ea40000100800 */
[----:B--2---:R-:W-:-:S02]  /*5280*/  IADD3 R2, P1, PT, R7, R3, RZ ;  /* 0x0000000307027210 */ /* 0x004fc40007f3e0ff */
[----:B------:R-:W2:Y:S04]  /*5290*/  LDL R3, [R1+0x2c4] ;  /* 0x0002c40001037983 */ /* 0x000ea80000100800 */
[----:B---3--:R1:W-:Y:S04]  /*52a0*/  STL [R1+0x24c], R25 ;  /* 0x00024c1901007387 */ /* 0x0083e80000100800 */
[----:B-1----:R-:W3:Y:S04]  /*52b0*/  LDL.LU R25, [R1+0x874] ;  /* 0x0008740001197983 */ /* 0x002ee80000300800 */
[----:B------:R-:W2:Y:S01]  /*52c0*/  LDL R5, [R1+0x2d0] ;  /* 0x0002d00001057983 */ /* 0x000ea20000100800 */
[----:B------:R-:W-:-:S02]  /*52d0*/  PRMT R27, RZ, 0x7610, R27 ;  /* 0x00007610ff1b7816 */ /* 0x000fc4000000001b */
[C---:B--2---:R-:W-:Y:S02]  /*52e0*/  IADD3 R4, P2, PT, R7.reuse, R5, RZ ;  /* 0x0000000507047210 */ /* 0x044fe40007f5e0ff */
[----:B------:R-:W2:Y:S01]  /*52f0*/  LDL R5, [R1+0x2cc] ;  /* 0x0002cc0001057983 */ /* 0x000ea20000100800 */
[----:B------:R-:W-:Y:S01]  /*5300*/  IADD3 R6, P3, PT, R7, R6, RZ ;  /* 0x0000000607067210 */ /* 0x000fe20007f7e0ff */
[C---:B------:R-:W-:Y:S01]  /*5310*/  IMAD.X R3, R0.reuse, 0x1, R3, P1 ;  /* 0x0000000100037824 */ /* 0x040fe200008e0603 */
[----:B---3--:R-:W-:Y:S01]  /*5320*/  PRMT R25, RZ, 0x7610, R25 ;  /* 0x00007610ff197816 */ /* 0x008fe20000000019 */
[----:B------:R-:W3:Y:S04]  /*5330*/  LDL R7, [R1+0x2d4] ;  /* 0x0002d40001077983 */ /* 0x000ee80000100800 */
[----:B------:R-:W4:Y:S01]  /*5340*/  @!P0 LDG.E.U8 R27, desc[UR8][R2.64] ;  /* 0x00000008021b8981 */ /* 0x000f22000c1e1100 */
[----:B--2---:R-:W-:-:S05]  /*5350*/  IMAD.X R5, R0, 0x1, R5, P2 ;  /* 0x0000000100057824 */ /* 0x004fca00010e0605 */
[----:B------:R-:W2:Y:S01]  /*5360*/  @!P0 LDG.E.U8 R25, desc[UR8][R4.64] ;  /* 0x0000000804198981 */ /* 0x000ea2000c1e1100 */
[----:B------:R-:W-:Y:S01]  /*5370*/  PRMT R26, RZ, 0x7610, R26 ;  /* 0x00007610ff1a7816 */ /* 0x000fe2000000001a */
[----:B---3--:R-:W-:Y:S02]  /*5380*/  IMAD.X R7, R0, 0x1, R7, P3 ;  /* 0x0000000100077824 */ /* 0x008fe400018e0607 */
[----:B----4-:R1:W-:Y:S04]  /*5390*/  STL [R1+0x34], R27 ;  /* 0x0000341b01007387 */ /* 0x0103e80000100800 */
[----:B------:R3:W4:Y:S04]  /*53a0*/  @!P0 LDG.E.U8 R26, desc[UR8][R6.64] ;  /* 0x00000008061a8981 */ /* 0x000728000c1e1100 */
[----:B-1----:R-:W3:Y:S04]  /*53b0*/  LDL.LU R27, [R1+0x870] ;  /* 0x00087000011b7983 */ /* 0x002ee80000300800 */
[----:B------:R-:W3:Y:S01]  /*53c0*/  LDL R3, [R1+0x2e0] ;  /* 0x0002e00001037983 */ /* 0x000ee20000100800 */
[----:B------:R-:W1:Y:S03]  /*53d0*/  S2R R2, SR_TID.X ;  /* 0x0000000000027919 */ /* 0x000e660000002100 */
[----:B--2---:R2:W-:Y:S04]  /*53e0*/  STL [R1+0x38], R25 ;  /* 0x0000381901007387 */ /* 0x0045e80000100800 */
[----:B--2---:R-:W2:Y:S04]  /*53f0*/  LDL.LU R25, [R1+0x86c] ;  /* 0x00086c0001197983 */ /* 0x004ea80000300800 */
[----:B------:R-:W2:Y:S01]  /*5400*/  LDL R5, [R1+0x2e8] ;  /* 0x0002e80001057983 */ /* 0x000ea20000100800 */
[----:B-1----:R-:W-:-:S05]  /*5410*/  LOP3.LUT R2, R2, 0x1f, RZ, 0xc0, !PT ;  /* 0x0000001f02027812 */ /* 0x002fca00078ec0ff */
[----:B---3--:R-:W-:Y:S01]  /*5420*/  IMAD R7, R2, UR11, RZ ;  /* 0x0000000b02077c24 */ /* 0x008fe2000f8e02ff */
[----:B----4-:R1:W-:Y:S01]  /*5430*/  STL [R1+0x3c], R26 ;  /* 0x00003c1a01007387 */ /* 0x0103e20000100800 */
[----:B------:R-:W-:Y:S01]  /*5440*/  PRMT R27, RZ, 0x7610, R27 ;  /* 0x00007610ff1b7816 */ /* 0x000fe2000000001b */
[----:B------:R-:W3:Y:S02]  /*5450*/  LDCU UR11, c[0x0][0x3ac] ;  /* 0x00007580ff0b77ac */ /* 0x000ee40008000800 */
[C---:B------:R-:W-:Y:S01]  /*5460*/  IADD3 R2, P1, PT, R7.reuse, R3, RZ ;  /* 0x0000000307027210 */ /* 0x040fe20007f3e0ff */
[----:B-1----:R-:W4:Y:S04]  /*5470*/  LDL.LU R26, [R1+0x868] ;  /* 0x00086800011a7983 */ /* 0x002f280000300800 */
[----:B------:R-:W3:Y:S04]  /*5480*/  LDL R6, [R1+0x2f0] ;  /* 0x0002f00001067983 */ /* 0x000ee80000100800 */
[----:B------:R-:W4:Y:S01]  /*5490*/  LDL R3, [R1+0x2dc] ;  /* 0x0002dc0001037983 */ /* 0x000f220000100800 */
[----:B--2---:R-:W-:-:S03]  /*54a0*/  IADD3 R4, P2, PT, R7, R5, RZ ;  /* 0x0000000507047210 */ /* 0x004fc60007f5e0ff */
[----:B------:R-:W2:Y:S01]  /*54b0*/  LDL R5, [R1+0x2e4] ;  /* 0x0002e40001057983 */ /* 0x000ea20000100800 */
[----:B------:R-:W-:Y:S02]  /*54c0*/  PRMT R20, RZ, 0x7610, R20 ;  /* 0x00007610ff147816 */ /* 0x000fe40000000014 */
[----:B---3--:R-:W-:Y:S02]  /*54d0*/  IADD3 R6, P3, PT, R7, R6, RZ ;  /* 0x0000000607067210 */ /* 0x008fe40007f7e0ff */
[----:B------:R-:W3:Y:S01]  /*54e0*/  LDL R7, [R1+0x2ec] ;  /* 0x0002ec0001077983 */ /* 0x000ee20000100800 */
[----:B----4-:R-:W-:-:S05]  /*54f0*/  IMAD.X R3, R0, 0x1, R3, P1 ;  /* 0x0000000100037824 */ /* 0x010fca00008e0603 */
[----:B------:R-:W4:Y:S01]  /*5500*/  @!P0 LDG.E.U8 R27, desc[UR8][R2.64] ;  /* 0x00000008021b8981 */ /* 0x000f22000c1e1100 */
[----:B--2---:R-:W-:-:S05]  /*5510*/  IMAD.X R5, R0, 0x1, R5, P2 ;  /* 0x0000000100057824 */ /* 0x004fca00010e0605 */
[----:B------:R-:W2:Y:S01]  /*5520*/  @!P0 LDG.E.U8 R20, desc[UR8][R4.64] ;  /* 0x0000000804148981 */ /* 0x000ea2000c1e1100 */
[----:B------:R-:W-:Y:S01]  /*5530*/  PRMT R21, RZ, 0x7610, R21 ;  /* 0x00007610ff157816 */ /* 0x000fe20000000015 */
[----:B---3--:R-:W-:-:S05]  /*5540*/  IMAD.X R7, R0, 0x1, R7, P3 ;  /* 0x0000000100077824 */ /* 0x008fca00018e0607 */
[----:B------:R1:W3:Y:S04]  /*5550*/  @!P0 LDG.E.U8 R21, desc[UR8][R6.64] ;  /* 0x0000000806158981 */ /* 0x0002e8000c1e1100 */
[----:B----4-:R4:W-:Y:S04]  /*5560*/  STL [R1+0x18], R27 ;  /* 0x0000181b01007387 */ /* 0x0109e80000100800 */
[----:B----4-:R-:W4:Y:S04]  /*5570*/  LDL.LU R27, [R1+0x864] ;  /* 0x00086400011b7983 */ /* 0x010f280000300800 */
[----:B------:R-:W4:Y:S01]  /*5580*/  LDL R3, [R1+0x2f8] ;  /* 0x0002f80001037983 */ /* 0x000f220000100800 */
[----:B------:R-:W0:Y:S03]  /*5590*/  S2R R2, SR_TID.X ;  /* 0x0000000000027919 */ /* 0x000e260000002100 */
[----:B--2---:R2:W-:Y:S04]  /*55a0*/  STL [R1+0x1c], R20 ;  /* 0x00001c1401007387 */ /* 0x0045e80000100800 */
[----:B--2---:R-:W2:Y:S04]  /*55b0*/  LDL.LU R20, [R1+0x860] ;  /* 0x0008600001147983 */ /* 0x004ea80000300800 */
[----:B------:R-:W2:Y:S01]  /*55c0*/  LDL R5, [R1+0x300] ;  /* 0x0003000001057983 */ /* 0x000ea20000100800 */
[----:B0-----:R-:W-:-:S05]  /*55d0*/  LOP3.LUT R2, R2, 0x1f, RZ, 0xc0, !PT ;  /* 0x0000001f02027812 */ /* 0x001fca00078ec0ff */
[----:B-1----:R-:W-:Y:S01]  /*55e0*/  IMAD R7, R2, UR11, RZ ;  /* 0x0000000b02077c24 */ /* 0x002fe2000f8e02ff */
[----:B---3--:R0:W-:Y:S01]  /*55f0*/  STL [R1+0x30], R21 ;  /* 0x0000301501007387 */ /* 0x0081e20000100800 */
[----:B------:R-:W-:Y:S01]  /*5600*/  PRMT R24, RZ, 0x7610, R24 ;  /* 0x00007610ff187816 */ /* 0x000fe20000000018 */
[----:B------:R-:W1:Y:S02]  /*5610*/  LDCU UR11, c[0x0][0x3ac] ;  /* 0x00007580ff0b77ac */ /* 0x000e640008000800 */
[----:B0-----:R-:W3:Y:S04]  /*5620*/  LDL.LU R21, [R1+0x85c] ;  /* 0x00085c0001157983 */ /* 0x001ee80000300800 */
[----:B------:R-:W3:Y:S01]  /*5630*/  LDL R6, [R1+0x308] ;  /* 0x0003080001067983 */ /* 0x000ee20000100800 */
[----:B----4-:R-:W-:-:S03]  /*5640*/  IADD3 R2, P1, PT, R7, R3, RZ ;  /* 0x0000000307027210 */ /* 0x010fc60007f3e0ff */
        /* <DEDUP_REMOVED lines=14> */
[----:B0-----:R-:W4:Y:S04]  /*5730*/  LDL.LU R24, [R1+0x858] ;  /* 0x0008580001187983 */ /* 0x001f280000300800 */
        /* <DEDUP_REMOVED lines=25> */
[----:B------:R-:W3:Y:S04]  /*58d0*/  @!P0 LDG.E.U8 R28, desc[UR8][R6.64] ;  /* 0x00000008061c8981 */ /* 0x000ee8000c1e1100 */
[----:B----4-:R0:W-:Y:S04]  /*58e0*/  STL [R1], R19 ;  /* 0x0000001301007387 */ /* 0x0101e80000100800 */
[----:B0-----:R-:W4:Y:S04]  /*58f0*/  LDL.LU R19, [R1+0x84c] ;  /* 0x00084c0001137983 */ /* 0x001f280000300800 */
[----:B------:R-:W4:Y:S04]  /*5900*/  LDL R3, [R1+0x340] ;  /* 0x0003400001037983 */ /* 0x000f280000100800 */
[----:B--2---:R0:W-:Y:S04]  /*5910*/  STL [R1+0x4], R16 ;  /* 0x0000041001007387 */ /* 0x0041e80000100800 */
[----:B0-----:R-:W2:Y:S04]  /*5920*/  LDL.LU R16, [R1+0x848] ;  /* 0x0008480001107983 */ /* 0x001ea80000300800 */
[----:B------:R-:W2:Y:S01]  /*5930*/  LDL R5, [R1+0x348] ;  /* 0x0003480001057983 */ /* 0x000ea20000100800 */
[----:B------:R-:W0:Y:S03]  /*5940*/  S2R R2, SR_TID.X ;  /* 0x0000000000027919 */ /* 0x000e260000002100 */
[----:B---3--:R3:W-:Y:S04]  /*5950*/  STL [R1+0x8], R28 ;  /* 0x0000081c01007387 */ /* 0x0087e80000100800 */
[----:B---3--:R-:W3:Y:S04]  /*5960*/  LDL.LU R28, [R1+0x844] ;  /* 0x00084400011c7983 */ /* 0x008ee80000300800 */
[----:B------:R-:W3:Y:S01]  /*5970*/  LDL R6, [R1+0x350] ;  /* 0x0003500001067983 */ /* 0x000ee20000100800 */
[----:B0-----:R-:W-:-:S05]  /*5980*/  LOP3.LUT R2, R2, 0x1f, RZ, 0xc0, !PT ;  /* 0x0000001f02027812 */ /* 0x001fca00078ec0ff */
[----:B-1----:R-:W-:Y:S01]  /*5990*/  IMAD R7, R2, UR11, RZ ;  /* 0x0000000b02077c24 */ /* 0x002fe2000f8e02ff */
[----:B------:R-:W-:Y:S01]  /*59a0*/  PRMT R25, RZ, 0x7610, R25 ;  /* 0x00007610ff197816 */ /* 0x000fe20000000019 */
[----:B------:R-:W0:Y:S03]  /*59b0*/  LDCU UR11, c[0x0][0x3ac] ;  /* 0x00007580ff0b77ac */ /* 0x000e260008000800 */
[C---:B----4-:R-:W-:Y:S02]  /*59c0*/  IADD3 R2, P1, PT, R7.reuse, R3, RZ ;  /* 0x0000000307027210 */ /* 0x050fe40007f3e0ff */
[----:B------:R-:W4:Y:S01]  /*59d0*/  LDL R3, [R1+0x33c] ;  /* 0x00033c0001037983 */ /* 0x000f220000100800 */
[----:B--2---:R-:W-:-:S03]  /*59e0*/  IADD3 R4, P2, PT, R7, R5, RZ ;  /* 0x0000000507047210 */ /* 0x004fc60007f5e0ff */
[----:B------:R-:W2:Y:S01]  /*59f0*/  LDL R5, [R1+0x344] ;  /* 0x0003440001057983 */ /* 0x000ea20000100800 */
[----:B------:R-:W-:-:S03]  /*5a00*/  PRMT R26, RZ, 0x7610, R26 ;  /* 0x00007610ff1a7816 */ /* 0x000fc6000000001a */
[----:B------:R1:W-:Y:S01]  /*5a10*/  STL [R1+0x4a0], R23 ;  /* 0x0004a01701007387 */ /* 0x0003e20000100800 */
[----:B---3--:R-:W-:-:S05]  /*5a20*/  IADD3 R6, P3, PT, R7, R6, RZ ;  /* 0x0000000607067210 */ /* 0x008fca0007f7e0ff */
[C---:B------:R-:W-:Y:S02]  /*5a30*/  IMAD.X R7, R0.reuse, 0x1, R23, P3 ;  /* 0x0000000100077824 */ /* 0x040fe400018e0617 */
[----:B-1----:R-:W3:Y:S01]  /*5a40*/  LDL.LU R23, [R1+0x368] ;  /* 0x0003680001177983 */ /* 0x002ee20000300800 */
[----:B----4-:R-:W-:-:S05]  /*5a50*/  IMAD.X R3, R0, 0x1, R3, P1 ;  /* 0x0000000100037824 */ /* 0x010fca00008e0603 */
[----:B------:R1:W4:Y:S04]  /*5a60*/  @!P0 LDG.E.U8 R25, desc[UR8][R2.64] ;  /* 0x0000000802198981 */ /* 0x000328000c1e1100 */
[----:B------:R-:W3:Y:S01]  /*5a70*/  LDL R3, [R1+0x358] ;  /* 0x0003580001037983 */ /* 0x000ee20000100800 */
[----:B--2---:R-:W-:-:S05]  /*5a80*/  IMAD.X R5, R0, 0x1, R5, P2 ;  /* 0x0000000100057824 */ /* 0x004fca00010e0605 */
[----:B------:R-:W2:Y:S04]  /*5a90*/  @!P0 LDG.E.U8 R26, desc[UR8][R4.64] ;  /* 0x00000008041a8981 */ /* 0x000ea8000c1e1100 */
[----:B------:R-:W2:Y:S01]  /*5aa0*/  LDL R5, [R1+0x360] ;  /* 0x0003600001057983 */ /* 0x000ea20000100800 */
[----:B-1----:R-:W1:Y:S01]  /*5ab0*/  S2R R2, SR_TID.X ;  /* 0x0000000000027919 */ /* 0x002e620000002100 */
[----:B------:R-:W-:-:S06]  /*5ac0*/  PRMT R27, RZ, 0x7610, R27 ;  /* 0x00007610ff1b7816 */ /* 0x000fcc000000001b */
[----:B------:R0:W4:Y:S01]  /*5ad0*/  @!P0 LDG.E.U8 R27, desc[UR8][R6.64] ;  /* 0x00000008061b8981 */ /* 0x000122000c1e1100 */
[----:B-1----:R-:W-:-:S05]  /*5ae0*/  LOP3.LUT R2, R2, 0x1f, RZ, 0xc0, !PT ;  /* 0x0000001f02027812 */ /* 0x002fca00078ec0ff */
[----:B0-----:R-:W-:Y:S01]  /*5af0*/  IMAD R7, R2, UR11, RZ ;  /* 0x0000000b02077c24 */ /* 0x001fe2000f8e02ff */
[----:B------:R-:W-:Y:S01]  /*5b00*/  PRMT R21, RZ, 0x7610, R21 ;  /* 0x00007610ff157816 */ /* 0x000fe20000000015 */
[----:B------:R-:W0:Y:S03]  /*5b10*/  LDCU UR11, c[0x0][0x3ac] ;  /* 0x00007580ff0b77ac */ /* 0x000e260008000800 */
[C---:B---3--:R-:W-:Y:S02]  /*5b20*/  IADD3 R2, P1, PT, R7.reuse, R3, RZ ;  /* 0x0000000307027210 */ /* 0x048fe40007f3e0ff */
[C---:B------:R-:W-:Y:S01]  /*5b30*/  IADD3 R6, P3, PT, R7.reuse, R23, RZ ;  /* 0x0000001707067210 */ /* 0x040fe20007f7e0ff */
[----:B------:R-:W3:Y:S01]  /*5b40*/  LDL R3, [R1+0x354] ;  /* 0x0003540001037983 */ /* 0x000ee20000100800 */
[----:B--2---:R-:W-:-:S03]  /*5b50*/  IADD3 R4, P2, PT, R7, R5, RZ ;  /* 0x0000000507047210 */ /* 0x004fc60007f5e0ff */
[----:B------:R-:W2:Y:S04]  /*5b60*/  LDL R5, [R1+0x35c] ;  /* 0x00035c0001057983 */ /* 0x000ea80000100800 */
[----:B------:R-:W3:Y:S01]  /*5b70*/  LDL R7, [R1+0x364] ;  /* 0x0003640001077983 */ /* 0x000ee20000100800 */
[----:B------:R-:W-:-:S03]  /*5b80*/  PRMT R24, RZ, 0x7610, R24 ;  /* 0x00007610ff187816 */ /* 0x000fc60000000018 */
[----:B------:R1:W-:Y:S02]  /*5b90*/  STL [R1+0x4a8], R23 ;  /* 0x0004a81701007387 */ /* 0x0003e40000100800 */
[----:B-1----:R-:W1:Y:S01]  /*5ba0*/  S2R R23, SR_TID.X ;  /* 0x0000000000177919 */ /* 0x002e620000002100 */
[C---:B--2---:R-:W-:Y:S02]  /*5bb0*/  IMAD.X R5, R0.reuse, 0x1, R5, P2 ;  /* 0x0000000100057824 */ /* 0x044fe400010e0605 */
[----:B---3--:R-:W-:-:S03]  /*5bc0*/  IMAD.X R7, R0, 0x1, R7, P3 ;  /* 0x0000000100077824 */ /* 0x008fc600018e0607 */
[----:B------:R2:W3:Y:S04]  /*5bd0*/  @!P0 LDG.E.U8 R21, desc[UR8][R4.64] ;  /* 0x0000000804158981 */ /* 0x0004e8000c1e1100 */
[----:B------:R0:W2:Y:S04]  /*5be0*/  @!P0 LDG.E.U8 R24, desc[UR8][R6.64] ;  /* 0x0000000806188981 */ /* 0x0000a8000c1e1100 */
[----:B------:R-:W2:Y:S04]  /*5bf0*/  LDL R5, [R1+0x378] ;  /* 0x0003780001057983 */ /* 0x000ea80000100800 */
[----:B------:R-:W3:Y:S01]  /*5c00*/  LDL R7, [R1+0x380] ;  /* 0x0003800001077983 */ /* 0x000ee20000100800 */
[----:B-1----:R-:W-:Y:S01]  /*5c10*/  LOP3.LUT R23, R23, 0x1f, RZ, 0xc0, !PT ;  /* 0x0000001f17177812 */ /* 0x002fe200078ec0ff */
[----:B------:R-:W-:Y:S01]  /*5c20*/  IMAD.X R3, R0, 0x1, R3, P1 ;  /* 0x0000000100037824 */ /* 0x000fe200008e0603 */
[----:B------:R-:W-:-:S03]  /*5c30*/  PRMT R20, RZ, 0x7610, R20 ;  /* 0x00007610ff147816 */ /* 0x000fc60000000014 */
[----:B0-----:R-:W-:Y:S01]  /*5c40*/  IMAD R23, R23, UR11, RZ ;  /* 0x0000000b17177c24 */ /* 0x001fe2000f8e02ff */
[----:B------:R-:W-:Y:S01]  /*5c50*/  PRMT R18, RZ, 0x7610, R18 ;  /* 0x00007610ff127816 */ /* 0x000fe20000000012 */
[----:B------:R-:W0:Y:S01]  /*5c60*/  LDCU UR11, c[0x0][0x3ac] ;  /* 0x00007580ff0b77ac */ /* 0x000e220008000800 */
[----:B------:R1:W4:Y:S04]  /*5c70*/  @!P0 LDG.E.U8 R20, desc[UR8][R2.64] ;  /* 0x0000000802148981 */ /* 0x000328000c1e1100 */
[----:B------:R-:W1:Y:S01]  /*5c80*/  LDL R3, [R1+0x370] ;  /* 0x0003700001037983 */ /* 0x000e620000100800 */
[----:B--2---:R-:W-:-:S03]  /*5c90*/  IADD3 R4, P2, PT, R23, R5, RZ ;  /* 0x0000000517047210 */ /* 0x004fc60007f5e0ff */
[----:B------:R-:W2:Y:S01]  /*5ca0*/  LDL R5, [R1+0x374] ;  /* 0x0003740001057983 */ /* 0x000ea20000100800 */
[----:B---3--:R-:W-:-:S03]  /*5cb0*/  IADD3 R6, P3, PT, R23, R7, RZ ;  /* 0x0000000717067210 */ /* 0x008fc60007f7e0ff */
[----:B------:R-:W3:Y:S01]  /*5cc0*/  LDL R7, [R1+0x37c] ;  /* 0x00037c0001077983 */ /* 0x000ee20000100800 */
[----:B------:R-:W-:Y:S02]  /*5cd0*/  PRMT R19, RZ, 0x7610, R19 ;  /* 0x00007610ff137816 */ /* 0x000fe40000000013 */
[----:B-1----:R-:W-:Y:S02]  /*5ce0*/  IADD3 R2, P1, PT, R23, R3, RZ ;  /* 0x0000000317027210 */ /* 0x002fe40007f3e0ff */
[----:B------:R-:W4:Y:S03]  /*5cf0*/  LDL R23, [R1+0x384] ;  /* 0x0003840001177983 */ /* 0x000f260000100800 */
[----:B------:R-:W-:Y:S01]  /*5d00*/  IMAD.X R3, R0, 0x1, R22, P1 ;  /* 0x0000000100037824 */ /* 0x000fe200008e0616 */
[----:B------:R1:W-:Y:S04]  /*5d10*/  STL [R1+0x494], R22 ;  /* 0x0004941601007387 */ /* 0x0003e80000100800 */
[----:B-1----:R-:W4:Y:S01]  /*5d20*/  LDL.LU R22, [R1+0x388] ;  /* 0x0003880001167983 */ /* 0x002f220000300800 */
[----:B------:R-:W-:-:S06]  /*5d30*/  PRMT R17, RZ, 0x7610, R17 ;  /* 0x00007610ff117816 */ /* 0x000fcc0000000011 */
[----:B------:R1:W4:Y:S01]  /*5d40*/  @!P0 LDG.E.U8 R17, desc[UR8][R2.64] ;  /* 0x0000000802118981 */ /* 0x000322000c1e1100 */
[C---:B--2---:R-:W-:Y:S02]  /*5d50*/  IMAD.X R5, R0.reuse, 0x1, R5, P2 ;  /* 0x0000000100057824 */ /* 0x044fe400010e0605 */
[----:B---3--:R-:W-:-:S03]  /*5d60*/  IMAD.X R7, R0, 0x1, R7, P3 ;  /* 0x0000000100077824 */ /* 0x008fc600018e0607 */
[----:B------:R2:W3:Y:S04]  /*5d70*/  @!P0 LDG.E.U8 R18, desc[UR8][R4.64] ;  /* 0x0000000804128981 */ /* 0x0004e8000c1e1100 */
[----:B------:R0:W3:Y:S04]  /*5d80*/  @!P0 LDG.E.U8 R19, desc[UR8][R6.64] ;  /* 0x0000000806138981 */ /* 0x0000e8000c1e1100 */
[----:B------:R-:W3:Y:S04]  /*5d90*/  LDL R0, [R1+0x38c] ;  /* 0x00038c0001007983 */ /* 0x000ee80000100800 */
[----:B------:R-:W3:Y:S04]  /*5da0*/  LDL R5, [R1+0x398] ;  /* 0x0003980001057983 */ /* 0x000ee80000100800 */
[----:B------:R-:W3:Y:S01]  /*5db0*/  LDL R6, [R1+0x390] ;  /* 0x0003900001067983 */ /* 0x000ee20000100800 */
[----:B-1----:R-:W1:Y:S01]  /*5dc0*/  S2R R3, SR_TID.X ;  /* 0x0000000000037919 */ /* 0x002e620000002100 */
[----:B--2---:R-:W2:Y:S01]  /*5dd0*/  S2R R4, SR_TID.X ;  /* 0x0000000000047919 */ /* 0x004ea20000002100 */
[----:B-1----:R-:W-:-:S05]  /*5de0*/  LOP3.LUT R3, R3, 0x1f, RZ, 0xc0, !PT ;  /* 0x0000001f03037812 */ /* 0x002fca00078ec0ff */
[----:B0-----:R-:W-:Y:S01]  /*5df0*/  IMAD R7, R3, UR11, RZ ;  /* 0x0000000b03077c24 */ /* 0x001fe2000f8e02ff */
[----:B------:R-:W0:Y:S01]  /*5e00*/  LDCU UR11, c[0x0][0x3ac] ;  /* 0x00007580ff0b77ac */ /* 0x000e220008000800 */
[----:B--2---:R-:W-:-:S03]  /*5e10*/  LOP3.LUT R3, R4, 0x1f, RZ, 0xc0, !PT ;  /* 0x0000001f04037812 */ /* 0x004fc600078ec0ff */
[C---:B----4-:R-:W-:Y:S01]  /*5e20*/  IADD3 R2, P1, PT, R7.reuse, R22, RZ ;  /* 0x0000001607027210 */ /* 0x050fe20007f3e0ff */
[----:B------:R1:W-:Y:S01]  /*5e30*/  STL [R1+0x49c], R22 ;  /* 0x00049c1601007387 */ /* 0x0003e20000100800 */
[----:B------:R-:W-:Y:S02]  /*5e40*/  PRMT R14, RZ, 0x7610, R14 ;  /* 0x00007610ff0e7816 */ /* 0x000fe4000000000e */
[----:B------:R-:W-:Y:S01]  /*5e50*/  PRMT R16, RZ, 0x7610, R16 ;  /* 0x00007610ff107816 */ /* 0x000fe20000000010 */
[----:B-1----:R-:W2:Y:S01]  /*5e60*/  LDL.LU R22, [R1+0x334] ;  /* 0x0003340001167983 */ /* 0x002ea20000300800 */
[----:B------:R-:W-:Y:S02]  /*5e70*/  PRMT R15, RZ, 0x7610, R15 ;  /* 0x00007610ff0f7816 */ /* 0x000fe4000000000f */
[C---:B---3--:R-:W-:Y:S02]  /*5e80*/  IADD3 R4, P3, PT, R7.reuse, R5, RZ ;  /* 0x0000000507047210 */ /* 0x048fe40007f7e0ff */
[----:B------:R-:W-:Y:S01]  /*5e90*/  IADD3 R6, P2, PT, R7, R6, RZ ;  /* 0x0000000607067210 */ /* 0x000fe20007f5e0ff */
[----:B0-----:R-:W-:Y:S01]  /*5ea0*/  IMAD R7, R3, UR11, RZ ;  /* 0x0000000b03077c24 */ /* 0x001fe2000f8e02ff */
[----:B------:R-:W0:Y:S04]  /*5eb0*/  LDCU UR11, c[0x0][0x3ac] ;  /* 0x00007580ff0b77ac */ /* 0x000e280008000800 */
[----:B------:R-:W-:-:S05]  /*5ec0*/  SHF.R.S32.HI R7, RZ, 0x1f, R7 ;  /* 0x0000001fff077819 */ /* 0x000fca0000011407 */
[C---:B------:R-:W-:Y:S02]  /*5ed0*/  IMAD.X R3, R7.reuse, 0x1, R23, P1 ;  /* 0x0000000107037824 */ /* 0x040fe400008e0617 */
[----:B------:R-:W3:Y:S01]  /*5ee0*/  LDL.LU R23, [R1+0x314] ;  /* 0x0003140001177983 */ /* 0x000ee20000300800 */
[C---:B------:R-:W-:Y:S02]  /*5ef0*/  IMAD.X R5, R7.reuse, 0x1, R29, P3 ;  /* 0x0000000107057824 */ /* 0x040fe400018e061d */
[----:B------:R-:W-:Y:S01]  /*5f00*/  IMAD.X R7, R7, 0x1, R0, P2 ;  /* 0x0000000107077824 */ /* 0x000fe200010e0600 */
[----:B------:R1:W-:Y:S04]  /*5f10*/  STL [R1+0x4a4], R29 ;  /* 0x0004a41d01007387 */ /* 0x0003e80000100800 */
[----:B------:R4:W3:Y:S04]  /*5f20*/  @!P0 LDG.E.U8 R14, desc[UR8][R2.64] ;  /* 0x00000008020e8981 */ /* 0x0008e8000c1e1100 */
[----:B------:R0:W3:Y:S04]  /*5f30*/  @!P0 LDG.E.U8 R16, desc[UR8][R4.64] ;  /* 0x0000000804108981 */ /* 0x0000e8000c1e1100 */
[----:B-1----:R-:W3:Y:S04]  /*5f40*/  LDL.LU R29, [R1+0x324] ;  /* 0x00032400011d7983 */ /* 0x002ee80000300800 */
[----:B------:R-:W3:Y:S04]  /*5f50*/  LDL.LU R0, [R1+0x840] ;  /* 0x0008400001007983 */ /* 0x000ee80000300800 */
[----:B------:R-:W3:Y:S04]  /*5f60*/  LDL R3, [R1+0x338] ;  /* 0x0003380001037983 */ /* 0x000ee80000100800 */
[----:B------:R-:W3:Y:S04]  /*5f70*/  LDL R5, [R1+0x318] ;  /* 0x0003180001057983 */ /* 0x000ee80000100800 */
[----:B------:R1:W3:Y:S04]  /*5f80*/  @!P0 LDG.E.U8 R15, desc[UR8][R6.64] ;  /* 0x00000008060f8981 */ /* 0x0002e8000c1e1100 */
[----:B------:R-:W3:Y:S01]  /*5f90*/  LDL R6, [R1+0x328] ;  /* 0x0003280001067983 */ /* 0x000ee20000100800 */
[----:B----4-:R-:W4:Y:S01]  /*5fa0*/  S2R R2, SR_TID.X ;  /* 0x0000000000027919 */ /* 0x010f220000002100 */
[----:B0-----:R-:W0:Y:S01]  /*5fb0*/  S2R R4, SR_TID.X ;  /* 0x0000000000047919 */ /* 0x001e220000002100 */
[----:B------:R-:W-:-:S02]  /*5fc0*/  PRMT R13, RZ, 0x7610, R13 ;  /* 0x00007610ff0d7816 */ /* 0x000fc4000000000d */
[----:B----4-:R-:W-:-:S05]  /*5fd0*/  LOP3.LUT R2, R2, 0x1f, RZ, 0xc0, !PT ;  /* 0x0000001f02027812 */ /* 0x010fca00078ec0ff */
[----:B-1----:R-:W-:Y:S01]  /*5fe0*/  IMAD R7, R2, UR12, RZ ;  /* 0x0000000c02077c24 */ /* 0x002fe2000f8e02ff */
[----:B--2---:R1:W-:Y:S01]  /*5ff0*/  STL [R1+0x4ac], R22 ;  /* 0x0004ac1601007387 */ /* 0x0043e20000100800 */
[----:B------:R-:W-:Y:S02]  /*6000*/  PRMT R11, RZ, 0x7610, R11 ;  /* 0x00007610ff0b7816 */ /* 0x000fe4000000000b */
[----:B------:R-:W-:Y:S02]  /*6010*/  PRMT R12, RZ, 0x7610, R12 ;  /* 0x00007610ff0c7816 */ /* 0x000fe4000000000c */
[C---:B---3--:R-:W-:Y:S02]  /*6020*/  IADD3 R2, P3, PT, R7.reuse, R3, RZ ;  /* 0x0000000307027210 */ /* 0x048fe40007f7e0ff */
[----:B0-----:R-:W-:Y:S02]  /*6030*/  LOP3.LUT R3, R4, 0x1f, RZ, 0xc0, !PT ;  /* 0x0000001f04037812 */ /* 0x001fe400078ec0ff */
[----:B------:R-:W-:-:S03]  /*6040*/  IADD3 R4, P1, PT, R7, R5, RZ ;  /* 0x0000000507047210 */ /* 0x000fc60007f3e0ff */
[----:B------:R-:W-:Y:S01]  /*6050*/  IMAD R5, R3, UR11, RZ ;  /* 0x0000000b03057c24 */ /* 0x000fe2000f8e02ff */
[----:B------:R-:W0:Y:S04]  /*6060*/  LDCU UR11, c[0x0][0x3ac] ;  /* 0x00007580ff0b77ac */ /* 0x000e280008000800 */
[----:B------:R-:W-:Y:S02]  /*6070*/  SHF.R.S32.HI R5, RZ, 0x1f, R5 ;  /* 0x0000001fff057819 */ /* 0x000fe40000011405 */
[----:B------:R-:W-:-:S03]  /*6080*/  IADD3 R6, P2, PT, R7, R6, RZ ;  /* 0x0000000607067210 */ /* 0x000fc60007f5e0ff */
[C---:B------:R-:W-:Y:S02]  /*6090*/  IMAD.X R3, R5.reuse, 0x1, R22, P3 ;  /* 0x0000000105037824 */ /* 0x040fe400018e0616 */
[----:B-1----:R-:W2:Y:S01]  /*60a0*/  LDL.LU R22, [R1+0x2bc] ;  /* 0x0002bc0001167983 */ /* 0x002ea20000300800 */
[----:B------:R-:W-:-:S03]  /*60b0*/  IMAD.X R7, R5, 0x1, R29, P2 ;  /* 0x0000000105077824 */ /* 0x000fc600010e061d */
[----:B------:R1:W-:Y:S01]  /*60c0*/  STL [R1+0x4b0], R29 ;  /* 0x0004b01d01007387 */ /* 0x0003e20000100800 */
[----:B------:R-:W-:-:S03]  /*60d0*/  IMAD.X R5, R5, 0x1, R23, P1 ;  /* 0x0000000105057824 */ /* 0x000fc600008e0617 */
[----:B------:R3:W4:Y:S04]  /*60e0*/  @!P0 LDG.E.U8 R13, desc[UR8][R2.64] ;  /* 0x00000008020d8981 */ /* 0x000728000c1e1100 */
[----:B------:R0:W2:Y:S04]  /*60f0*/  @!P0 LDG.E.U8 R12, desc[UR8][R6.64] ;  /* 0x00000008060c8981 */ /* 0x0000a8000c1e1100 */
[----:B-1----:R-:W2:Y:S04]  /*6100*/  LDL.LU R29, [R1+0x2ac] ;  /* 0x0002ac00011d7983 */ /* 0x002ea80000300800 */
[----:B------:R1:W-:Y:S04]  /*6110*/  STL [R1+0x4b4], R23 ;  /* 0x0004b41701007387 */ /* 0x0003e80000100800 */
[----:B------:R0:W2:Y:S04]  /*6120*/  @!P0 LDG.E.U8 R11, desc[UR8][R4.64] ;  /* 0x00000008040b8981 */ /* 0x0000a8000c1e1100 */
[----:B-1----:R-:W2:Y:S04]  /*6130*/  LDL.LU R23, [R1+0x29c] ;  /* 0x00029c0001177983 */ /* 0x002ea80000300800 */
[----:B------:R-:W2:Y:S04]  /*6140*/  LDL R3, [R1+0x2c0] ;  /* 0x0002c00001037983 */ /* 0x000ea80000100800 */
[----:B------:R-:W4:Y:S04]  /*6150*/  LDL R6, [R1+0x2a0] ;  /* 0x0002a00001067983 */ /* 0x000f280000100800 */
[----:B------:R-:W4:Y:S01]  /*6160*/  LDL R5, [R1+0x2b0] ;  /* 0x0002b00001057983 */ /* 0x000f220000100800 */
[----:B---3--:R-:W1:Y:S02]  /*6170*/  S2R R2, SR_TID.X ;  /* 0x0000000000027919 */ /* 0x008e640000002100 */
[----:B-1----:R-:W-:-:S05]  /*6180*/  LOP3.LUT R2, R2, 0x1f, RZ, 0xc0, !PT ;  /* 0x0000001f02027812 */ /* 0x002fca00078ec0ff */
[----:B0-----:R-:W-:Y:S01]  /*6190*/  IMAD R7, R2, UR11, RZ ;  /* 0x0000000b02077c24 */ /* 0x001fe2000f8e02ff */
[----:B------:R-:W0:Y:S01]  /*61a0*/  LDCU UR11, c[0x0][0x3ac] ;  /* 0x00007580ff0b77ac */ /* 0x000e220008000800 */
[----:B------:R-:W-:Y:S02]  /*61b0*/  PRMT R9, RZ, 0x7610, R9 ;  /* 0x00007610ff097816 */ /* 0x000fe40000000009 */
[----:B------:R-:W-:Y:S02]  /*61c0*/  PRMT R10, RZ, 0x7610, R10 ;  /* 0x00007610ff0a7816 */ /* 0x000fe4000000000a */
[----:B------:R-:W-:Y:S02]  /*61d0*/  PRMT R8, RZ, 0x7610, R8 ;  /* 0x00007610ff087816 */ /* 0x000fe40000000008 */
[C---:B--2---:R-:W-:Y:S02]  /*61e0*/  IADD3 R2, P3, PT, R7.reuse, R3, RZ ;  /* 0x0000000307027210 */ /* 0x044fe40007f7e0ff */
[----:B------:R-:W1:Y:S01]  /*61f0*/  S2R R3, SR_TID.X ;  /* 0x0000000000037919 */ /* 0x000e620000002100 */
[----:B----4-:R-:W-:-:S02]  /*6200*/  IADD3 R6, P1, PT, R7, R6, RZ ;  /* 0x0000000607067210 */ /* 0x010fc40007f3e0ff */
[----:B------:R-:W-:Y:S01]  /*6210*/  IADD3 R4, P2, PT, R7, R5, RZ ;  /* 0x0000000507047210 */ /* 0x000fe20007f5e0ff */
[----:B------:R2:W-:Y:S04]  /*6220*/  STL [R1+0x530], R22 ;  /* 0x0005301601007387 */ /* 0x0005e80000100800 */
[----:B------:R3:W-:Y:S01]  /*6230*/  STL [R1+0x534], R29 ;  /* 0x0005341d01007387 */ /* 0x0007e20000100800 */
[----:B-1----:R-:W-:-:S05]  /*6240*/  LOP3.LUT R3, R3, 0x1f, RZ, 0xc0, !PT ;  /* 0x0000001f03037812 */ /* 0x002fca00078ec0ff */
[----:B0-----:R-:W-:-:S05]  /*6250*/  IMAD R7, R3, UR11, RZ ;  /* 0x0000000b03077c24 */ /* 0x001fca000f8e02ff */
[----:B------:R-:W-:-:S05]  /*6260*/  SHF.R.S32.HI R7, RZ, 0x1f, R7 ;  /* 0x0000001fff077819 */ /* 0x000fca0000011407 */
[C---:B------:R-:W-:Y:S02]  /*6270*/  IMAD.X R3, R7.reuse, 0x1, R22, P3 ;  /* 0x0000000107037824 */ /* 0x040fe400018e0616 */
[C---:B------:R-:W-:Y:S01]  /*6280*/  IMAD.X R5, R7.reuse, 0x1, R29, P2 ;  /* 0x0000000107057824 */ /* 0x040fe200010e061d */
[----:B--2---:R-:W2:Y:S01]  /*6290*/  LDL R22, [R1+0x244] ;  /* 0x0002440001167983 */ /* 0x004ea20000100800 */
[----:B------:R-:W-:-:S03]  /*62a0*/  IMAD.X R7, R7, 0x1, R23, P1 ;  /* 0x0000000107077824 */ /* 0x000fc600008e0617 */
[----:B------:R-:W-:Y:S04]  /*62b0*/  STL [R1+0x538], R23 ;  /* 0x0005381701007387 */ /* 0x000fe80000100800 */
[----:B------:R-:W0:Y:S01]  /*62c0*/  LDS.U8 R23, [R28+UR5+0x808] ;  /* 0x000808051c177984 */ /* 0x000e220008000000 */
[----:B---3--:R-:W-:-:S03]  /*62d0*/  LOP3.LUT R29, R28, 0x10, RZ, 0x3c, !PT ;  /* 0x000000101c1d7812 */ /* 0x008fc600078e3cff */
[----:B------:R1:W3:Y:S04]  /*62e0*/  @!P0 LDG.E.U8 R10, desc[UR8][R2.64] ;  /* 0x00000008020a8981 */ /* 0x0002e8000c1e1100 */
[----:B------:R4:W2:Y:S04]  /*62f0*/  @!P0 LDG.E.U8 R9, desc[UR8][R4.64] ;  /* 0x0000000804098981 */ /* 0x0008a8000c1e1100 */
[----:B------:R4:W2:Y:S04]  /*6300*/  @!P0 LDG.E.U8 R8, desc[UR8][R6.64] ;  /* 0x0000000806088981 */ /* 0x0008a8000c1e1100 */
[----:B-1----:R-:W-:Y:S04]  /*6310*/  LDS.U8 R3, [R28+UR5] ;  /* 0x000000051c037984 */ /* 0x002fe80008000000 */
[----:B------:R-:W-:Y:S04]  /*6320*/  LDS.U8 R2, [R28+UR5+0x88] ;  /* 0x000088051c027984 */ /* 0x000fe80008000000 */
[----:B----4-:R-:W-:Y:S04]  /*6330*/  LDS.U8 R5, [R28+UR5+0x8] ;  /* 0x000008051c057984 */ /* 0x010fe80008000000 */
[----:B------:R-:W-:Y:S04]  /*6340*/  LDS.U8 R4, [R28+UR5+0x80] ;  /* 0x000080051c047984 */ /* 0x000fe80008000000 */
[----:B------:R-:W-:Y:S04]  /*6350*/  LDS.U8 R7, [R28+UR5+0x800] ;  /* 0x000800051c077984 */ /* 0x000fe80008000000 */
[----:B------:R-:W-:Y:S04]  /*6360*/  LDS.U8 R6, [R28+UR5+0x888] ;  /* 0x000888051c067984 */ /* 0x000fe80008000000 */
[----:B0-----:R-:W-:Y:S04]  /*6370*/  STL [R1+0x254], R23 ;  /* 0x0002541701007387 */ /* 0x001fe80000100800 */
[----:B------:R-:W0:Y:S04]  /*6380*/  LDS.U8 R23, [R28+UR5+0x880] ;  /* 0x000880051c177984 */ /* 0x000e280008000000 */
[----:B------:R-:W-:Y:S04]  /*6390*/  STL [R1+0x53c], R28 ;  /* 0x00053c1c01007387 */ /* 0x000fe80000100800 */
[----:B------:R-:W1:Y:S04]  /*63a0*/  LDS.U8 R28, [R29+UR5+0x100] ;  /* 0x000100051d1c7984 */ /* 0x000e680008000000 */
[----:B0-----:R-:W-:Y:S04]  /*63b0*/  STL [R1+0x250], R23 ;  /* 0x0002501701007387 */ /* 0x001fe80000100800 */
[----:B------:R-:W0:Y:S04]  /*63c0*/  LDS.U8 R23, [R29+UR5+0x188] ;  /* 0x000188051d177984 */ /* 0x000e280008000000 */
[----:B-1----:R1:W-:Y:S04]  /*63d0*/  STL [R1+0x3b0], R28 ;  /* 0x0003b01c01007387 */ /* 0x0023e80000100800 */
[----:B-1----:R-:W4:Y:S04]  /*63e0*/  LDL R28, [R1+0x240] ;  /* 0x00024000011c7983 */ /* 0x002f280000100800 */
[----:B0-----:R-:W-:Y:S04]  /*63f0*/  STL [R1+0x3ac], R23 ;  /* 0x0003ac1701007387 */ /* 0x001fe80000100800 */
[----:B------:R-:W0:Y:S04]  /*6400*/  LDS.U8 R23, [R29+UR5+0x108] ;  /* 0x000108051d177984 */ /* 0x000e280008000000 */
        /* <DEDUP_REMOVED lines=8> */
[----:B------:R-:W1:Y:S04]  /*6490*/  LDS.U8 R29, [R29+UR5+0x980] ;  /* 0x000980051d1d7984 */ /* 0x000e680008000000 */
[----:B0-----:R-:W-:Y:S04]  /*64a0*/  STL [R1+0x3c8], R23 ;  /* 0x0003c81701007387 */ /* 0x001fe80000100800 */
[----:B--2---:R-:W0:Y:S04]  /*64b0*/  LDS.U8 R23, [R22+UR5] ;  /* 0x0000000516177984 */ /* 0x004e280008000000 */
[----:B-1----:R-:W-:Y:S04]  /*64c0*/  STL [R1+0x3c4], R29 ;  /* 0x0003c41d01007387 */ /* 0x002fe80000100800 */
[----:B------:R-:W1:Y:S04]  /*64d0*/  LDS.U8 R29, [R22+UR5+0x88] ;  /* 0x00008805161d7984 */ /* 0x000e680008000000 */
[----:B0-----:R0:W-:Y:S04]  /*64e0*/  STL [R1+0x25c], R23 ;  /* 0x00025c1701007387 */ /* 0x0011e80000100800 */
[----:B0-----:R-:W2:Y:S04]  /*64f0*/  LDL R23, [R1+0x23c] ;  /* 0x00023c0001177983 */ /* 0x001ea80000100800 */
[----:B-1----:R-:W-:Y:S04]  /*6500*/  STL [R1+0x258], R29 ;  /* 0x0002581d01007387 */ /* 0x002fe80000100800 */
        /* <DEDUP_REMOVED lines=11> */
[----:B----4-:R-:W1:Y:S04]  /*65c0*/  LDS.U8 R22, [R28+UR5+0x100] ;  /* 0x000100051c167984 */ /* 0x010e680008000000 */
        /* <DEDUP_REMOVED lines=17> */
[----:B-1----:R1:W-:Y:S04]  /*66e0*/  STL [R1+0x3e4], R28 ;  /* 0x0003e41c01007387 */ /* 0x0023e80000100800 */
[----:B-1----:R-:W2:Y:S04]  /*66f0*/  LDL R28, [R1+0x234] ;  /* 0x00023400011c7983 */ /* 0x002ea80000100800 */
        /* <DEDUP_REMOVED lines=14> */
[----:B----4-:R-:W0:Y:S04]  /*67e0*/  LDS.U8 R29, [R22+UR5+0x100] ;  /* 0x00010005161d7984 */ /* 0x010e280008000000 */
[----:B-1----:R-:W-:Y:S04]  /*67f0*/  STL [R1+0x294], R23 ;  /* 0x0002941701007387 */ /* 0x002fe80000100800 */
[----:B------:R-:W1:Y:S04]  /*6800*/  LDS.U8 R23, [R22+UR5+0x188] ;  /* 0x0001880516177984 */ /* 0x000e680008000000 */
[----:B0-----:R-:W-:Y:S04]  /*6810*/  STL [R1+0x3f0], R29 ;  /* 0x0003f01d01007387 */ /* 0x001fe80000100800 */
[----:B------:R-:W0:Y:S04]  /*6820*/  LDS.U8 R29, [R22+UR5+0x108] ;  /* 0x00010805161d7984 */ /* 0x000e280008000000 */
        /* <DEDUP_REMOVED lines=8> */
[----:B------:R-:W4:Y:S04]  /*68b0*/  LDS.U8 R22, [R22+UR5+0x980] ;  /* 0x0009800516167984 */ /* 0x000f280008000000 */
[----:B-1----:R-:W-:Y:S04]  /*68c0*/  STL [R1+0x3fc], R23 ;  /* 0x0003fc1701007387 */ /* 0x002fe80000100800 */
[----:B--2---:R-:W1:Y:S04]  /*68d0*/  LDS.U8 R23, [R28+UR5] ;  /* 0x000000051c177984 */ /* 0x004e680008000000 */
[----:B0-----:R-:W-:Y:S04]  /*68e0*/  STL [R1+0x408], R29 ;  /* 0x0004081d01007387 */ /* 0x001fe80000100800 */
[----:B----4-:R-:W-:Y:S04]  /*68f0*/  STL [R1+0x404], R22 ;  /* 0x0004041601007387 */ /* 0x010fe80000100800 */
[----:B------:R-:W0:Y:S04]  /*6900*/  LDS.U8 R29, [R28+UR5+0x88] ;  /* 0x000088051c1d7984 */ /* 0x000e280008000000 */
[----:B-1----:R-:W-:Y:S04]  /*6910*/  STL [R1+0x3a0], R23 ;  /* 0x0003a01701007387 */ /* 0x002fe80000100800 */
[----:B------:R-:W1:Y:S04]  /*6920*/  LDS.U8 R23, [R28+UR5+0x80] ;  /* 0x000080051c177984 */ /* 0x000e680008000000 */
[----:B------:R-:W2:Y:S04]  /*6930*/  LDS.U8 R22, [R28+UR5+0x8] ;  /* 0x000008051c167984 */ /* 0x000ea80008000000 */
[----:B0-----:R-:W-:Y:S04]  /*6940*/  STL [R1+0x39c], R29 ;  /* 0x00039c1d01007387 */ /* 0x001fe80000100800 */
[----:B------:R-:W-:Y:S04]  /*6950*/  LDS.U8 R29, [R28+UR5+0x800] ;  /* 0x000800051c1d7984 */ /* 0x000fe80008000000 */
[----:B-1----:R0:W-:Y:S04]  /*6960*/  STL [R1+0x780], R23 ;  /* 0x0007801701007387 */ /* 0x0021e80000100800 */
[----:B--2---:R-:W-:Y:S04]  /*6970*/  STL [R1+0x3a4], R22 ;  /* 0x0003a41601007387 */ /* 0x004fe80000100800 */
[----:B------:R-:W1:Y:S04]  /*6980*/  LDS.U8 R22, [R28+UR5+0x888] ;  /* 0x000888051c167984 */ /* 0x000e680008000000 */
[----:B0-----:R-:W2:Y:S04]  /*6990*/  LDL R23, [R1+0x230] ;  /* 0x0002300001177983 */ /* 0x001ea80000100800 */
[----:B-1----:R-:W-:Y:S04]  /*69a0*/  STL [R1+0x784], R22 ;  /* 0x0007841601007387 */ /* 0x002fe80000100800 */
[----:B------:R-:W-:Y:S04]  /*69b0*/  STL [R1+0x3a8], R29 ;  /* 0x0003a81d01007387 */ /* 0x000fe80000100800 */
[----:B------:R-:W0:Y:S04]  /*69c0*/  LDS.U8 R29, [R28+UR5+0x808] ;  /* 0x000808051c1d7984 */ /* 0x000e280008000000 */
[----:B------:R-:W1:Y:S04]  /*69d0*/  LDS.U8 R28, [R28+UR5+0x880] ;  /* 0x000880051c1c7984 */ /* 0x000e680008000000 */
[----:B0-----:R-:W-:Y:S04]  /*69e0*/  STL [R1+0x788], R29 ;  /* 0x0007881d01007387 */ /* 0x001fe80000100800 */
[----:B-1----:R-:W-:Y:S04]  /*69f0*/  STL [R1+0x78c], R28 ;  /* 0x00078c1c01007387 */ /* 0x002fe80000100800 */
[----:B--2---:R-:W0:Y:S04]  /*6a00*/  LDS.U8 R29, [R23+UR5+0x100] ;  /* 0x00010005171d7984 */ /* 0x004e280008000000 */
[----:B------:R-:W1:Y:S04]  /*6a10*/  LDS.U8 R28, [R23+UR5+0x188] ;  /* 0x00018805171c7984 */ /* 0x000e680008000000 */
[----:B------:R-:W2:Y:S04]  /*6a20*/  LDS.U8 R22, [R23+UR5+0x108] ;  /* 0x0001080517167984 */ /* 0x000ea80008000000 */
[----:B0-----:R-:W-:Y:S04]  /*6a30*/  STL [R1+0x410], R29 ;  /* 0x0004101d01007387 */ /* 0x001fe80000100800 */
[----:B------:R-:W0:Y:S04]  /*6a40*/  LDS.U8 R29, [R23+UR5+0x180] ;  /* 0x00018005171d7984 */ /* 0x000e280008000000 */
[----:B-1----:R-:W-:Y:S04]  /*6a50*/  STL [R1+0x40c], R28 ;  /* 0x00040c1c01007387 */ /* 0x002fe80000100800 */
[----:B------:R-:W1:Y:S04]  /*6a60*/  LDS.U8 R28, [R23+UR5+0x900] ;  /* 0x00090005171c7984 */ /* 0x000e680008000000 */
[----:B--2---:R-:W-:Y:S04]  /*6a70*/  STL [R1+0x418], R22 ;  /* 0x0004181601007387 */ /* 0x004fe80000100800 */
[----:B------:R-:W2:Y:S04]  /*6a80*/  LDS.U8 R22, [R23+UR5+0x988] ;  /* 0x0009880517167984 */ /* 0x000ea80008000000 */
[----:B0-----:R-:W-:Y:S04]  /*6a90*/  STL [R1+0x414], R29 ;  /* 0x0004141d01007387 */ /* 0x001fe80000100800 */
[----:B------:R-:W0:Y:S04]  /*6aa0*/  LDS.U8 R29, [R23+UR5+0x908] ;  /* 0x00090805171d7984 */ /* 0x000e280008000000 */
[----:B-1----:R-:W-:Y:S04]  /*6ab0*/  STL [R1+0x420], R28 ;  /* 0x0004201c01007387 */ /* 0x002fe80000100800 */
[----:B------:R-:W1:Y:S04]  /*6ac0*/  LDS.U8 R28, [R23+UR5+0x980] ;  /* 0x00098005171c7984 */ /* 0x000e680008000000 */
[----:B--2---:R2:W-:Y:S01]  /*6ad0*/  STL [R1+0x41c], R22 ;  /* 0x00041c1601007387 */ /* 0x0045e20000100800 */
[----:B------:R-:W-:Y:S06]  /*6ae0*/  BAR.SYNC.DEFER_BLOCKING 0x0 ;  /* 0x0000000000007b1d */ /* 0x000fec0000010000 */
[----:B--2---:R-:W2:Y:S04]  /*6af0*/  LDL.LU R22, [R1+0x10] ;  /* 0x0000100001167983 */ /* 0x004ea80000300800 */
[----:B0-----:R-:W-:Y:S04]  /*6b00*/  STL [R1+0x428], R29 ;  /* 0x0004281d01007387 */ /* 0x001fe80000100800 */
[----:B------:R-:W4:Y:S04]  /*6b10*/  LDL.LU R23, [R1+0xc] ;  /* 0x00000c0001177983 */ /* 0x000f280000300800 */
[----:B-1----:R0:W-:Y:S04]  /*6b20*/  STL [R1+0x424], R28 ;  /* 0x0004241c01007387 */ /* 0x0021e80000100800 */
[----:B------:R1:W-:Y:S04]  /*6b30*/  STS.U8 [R0+UR5], R16 ;  /* 0x0000001000007988 */ /* 0x0003e80008000005 */
[----:B------:R1:W-:Y:S04]  /*6b40*/  STS.U8 [R0+UR5+0x200], R15 ;  /* 0x0002000f00007988 */ /* 0x0003e80008000005 */
[----:B0-----:R-:W3:Y:S04]  /*6b50*/  LDL.LU R28, [R1+0x24c] ;  /* 0x00024c00011c7983 */ /* 0x001ee80000300800 */
[----:B------:R-:W3:Y:S04]  /*6b60*/  LDL.LU R29, [R1+0x248] ;  /* 0x00024800011d7983 */ /* 0x000ee80000300800 */
[----:B-1----:R-:W3:Y:S04]  /*6b70*/  LDL.LU R16, [R1+0x34] ;  /* 0x0000340001107983 */ /* 0x002ee80000300800 */
[----:B------:R-:W3:Y:S04]  /*6b80*/  LDL.LU R15, [R1+0x38] ;  /* 0x00003800010f7983 */ /* 0x000ee80000300800 */
[----:B------:R0:W-:Y:S04]  /*6b90*/  STS.U8 [R0+UR5+0x400], R14 ;  /* 0x0004000e00007988 */ /* 0x0001e80008000005 */
[----:B------:R1:W-:Y:S04]  /*6ba0*/  STS.U8 [R0+UR5+0x600], R19 ;  /* 0x0006001300007988 */ /* 0x0003e80008000005 */
[----:B------:R1:W-:Y:S04]  /*6bb0*/  STS.U8 [R0+UR5+0x800], R18 ;  /* 0x0008001200007988 */ /* 0x0003e80008000005 */
[----:B0-----:R-:W3:Y:S04]  /*6bc0*/  LDL.LU R14, [R1+0x3c] ;  /* 0x00003c00010e7983 */ /* 0x001ee80000300800 */
[----:B-1----:R-:W3:Y:S04]  /*6bd0*/  LDL.LU R19, [R1+0x18] ;  /* 0x0000180001137983 */ /* 0x002ee80000300800 */
[----:B------:R-:W3:Y:S04]  /*6be0*/  LDL.LU R18, [R1+0x1c] ;  /* 0x00001c0001127983 */ /* 0x000ee80000300800 */
[----:B------:R0:W-:Y:S04]  /*6bf0*/  STS.U8 [R0+UR5+0xa00], R17 ;  /* 0x000a001100007988 */ /* 0x0001e80008000005 */
[----:B------:R1:W-:Y:S04]  /*6c00*/  STS.U8 [R0+UR5+0xc00], R24 ;  /* 0x000c001800007988 */ /* 0x0003e80008000005 */
[----:B------:R1:W-:Y:S04]  /*6c10*/  STS.U8 [R0+UR5+0xe00], R21 ;  /* 0x000e001500007988 */ /* 0x0003e80008000005 */
[----:B0-----:R-:W3:Y:S04]  /*6c20*/  LDL.LU R17, [R1+0x30] ;  /* 0x0000300001117983 */ /* 0x001ee80000300800 */
[----:B-1----:R-:W3:Y:S04]  /*6c30*/  LDL.LU R24, [R1+0x14] ;  /* 0x0000140001187983 */ /* 0x002ee80000300800 */
[----:B------:R-:W3:Y:S04]  /*6c40*/  LDL.LU R21, [R1] ;  /* 0x0000000001157983 */ /* 0x000ee80000300800 */
[----:B------:R0:W-:Y:S04]  /*6c50*/  STS.U8 [R0+UR5+0x1000], R20 ;  /* 0x0010001400007988 */ /* 0x0001e80008000005 */
[----:B------:R1:W-:Y:S04]  /*6c60*/  STS.U8 [R0+UR5+0x1200], R27 ;  /* 0x0012001b00007988 */ /* 0x0003e80008000005 */
[----:B0-----:R-:W3:Y:S04]  /*6c70*/  LDL.LU R20, [R1+0x4] ;  /* 0x0000040001147983 */ /* 0x001ee80000300800 */
[----:B-1----:R-:W3:Y:S04]  /*6c80*/  LDL.LU R27, [R1+0x8] ;  /* 0x00000800011b7983 */ /* 0x002ee80000300800 */
[----:B------:R0:W-:Y:S04]  /*6c90*/  STS.U8 [R0+UR5+0x2000], R11 ;  /* 0x0020000b00007988 */ /* 0x0001e80008000005 */
[----:B0-----:R-:W3:Y:S04]  /*6ca0*/  LDL R11, [R1+0x278] ;  /* 0x00027800010b7983 */ /* 0x001ee80000100800 */
[----:B--2---:R0:W-:Y:S04]  /*6cb0*/  STS.U8 [R0+UR5+0x2600], R22 ;  /* 0x0026001600007988 */ /* 0x0041e80008000005 */
[----:B0-----:R-:W2:Y:S04]  /*6cc0*/  LDL.LU R22, [R1+0x254] ;  /* 0x0002540001167983 */ /* 0x001ea80000300800 */
[----:B----4-:R0:W-:Y:S04]  /*6cd0*/  STS.U8 [R0+UR5+0x2800], R23 ;  /* 0x0028001700007988 */ /* 0x0101e80008000005 */
[----:B0-----:R-:W2:Y:S04]  /*6ce0*/  LDL.LU R23, [R1+0x250] ;  /* 0x0002500001177983 */ /* 0x001ea80000300800 */
[----:B------:R-:W-:Y:S04]  /*6cf0*/  STS.U8 [R0+UR5+0x1400], R26 ;  /* 0x0014001a00007988 */ /* 0x000fe80008000005 */
[----:B------:R-:W-:Y:S04]  /*6d00*/  STS.U8 [R0+UR5+0x1600], R25 ;  /* 0x0016001900007988 */ /* 0x000fe80008000005 */
[----:B------:R-:W-:Y:S04]  /*6d10*/  STS.U8 [R0+UR5+0x1800], R13 ;  /* 0x0018000d00007988 */ /* 0x000fe80008000005 */
[----:B------:R-:W-:Y:S04]  /*6d20*/  STS.U8 [R0+UR5+0x1c00], R12 ;  /* 0x001c000c00007988 */ /* 0x000fe80008000005 */
[----:B---3--:R-:W-:Y:S04]  /*6d30*/  STS.U8 [R0+UR5+0x3200], R15 ;  /* 0x0032000f00007988 */ /* 0x008fe80008000005 */
[----:B------:R-:W-:Y:S04]  /*6d40*/  STS.U8 [R0+UR5+0x3400], R16 ;  /* 0x0034001000007988 */ /* 0x000fe80008000005 */
        /* <DEDUP_REMOVED lines=12> */
[----:B------:R-:W-:Y:S01]  /*6e10*/  STS.U8 [R0+UR5+0x1a00], R27 ;  /* 0x001a001b00007988 */ /* 0x000fe20008000005 */
[----:B------:R-:W-:Y:S06]  /*6e20*/  BAR.SYNC.DEFER_BLOCKING 0x0 ;  /* 0x0000000000007b1d */ /* 0x000fec0000010000 */
[----:B------:R-:W0:Y:S04]  /*6e30*/  LDSM.16.M88.4 R12, [R11+0x1000] ;  /* 0x001000000b0c783b */ /* 0x000e280000000200 */
[----:B------:R-:W-:Y:S01]  /*6e40*/  LDSM.16.M88.4 R24, [R11] ;  /* 0x000000000b18783b */ /* 0x000fe20000000200 */
[----:B0-----:R-:W-:-:S02]  /*6e50*/  IMAD.MOV.U32 R28, RZ, RZ, R14 ;  /* 0x000000ffff1c7224 */ /* 0x001fc400078e000e */
[----:B------:R-:W-:Y:S01]  /*6e60*/  IMAD.MOV.U32 R29, RZ, RZ, R13 ;  /* 0x000000ffff1d7224 */ /* 0x000fe200078e000d */
[----:B--2---:R-:W-:Y:S04]  /*6e70*/  STL.64 [R1+0x838], R22 ;  /* 0x0008381601007387 */ /* 0x004fe80000100a00 */
[----:B------:R-:W0:Y:S04]  /*6e80*/  LDSM.16.M88.4 R20, [R11+0x2000] ;  /* 0x002000000b14783b */ /* 0x000e280000000200 */
[----:B------:R-:W-:Y:S04]  /*6e90*/  STL [R1+0x540], R0 ;  /* 0x0005400001007387 */ /* 0x000fe80000100800 */
[----:B------:R-:W-:Y:S04]  /*6ea0*/  STL.64 [R1], R12 ;  /* 0x0000000c01007387 */ /* 0x000fe80000100a00 */
[----:B------:R1:W-:Y:S02]  /*6eb0*/  STL.64 [R1+0x8], R14 ;  /* 0x0000080e01007387 */ /* 0x0003e40000100a00 */
[----:B-1----:R-:W-:-:S02]  /*6ec0*/  IMAD R14, R6, 0x100, R7 ;  /* 0x00000100060e7824 */ /* 0x002fc400078e0207 */
[----:B------:R-:W-:Y:S01]  /*6ed0*/  IMAD R13, R4, 0x100, R5 ;  /* 0x00000100040d7824 */ /* 0x000fe200078e0205 */
[----:B0-----:R-:W-:Y:S01]  /*6ee0*/  STL.64 [R1+0x10], R20 ;  /* 0x0000101401007387 */ /* 0x001fe20000100a00 */
[----:B------:R-:W-:Y:S02]  /*6ef0*/  IMAD.MOV.U32 R8, RZ, RZ, R22 ;  /* 0x000000ffff087224 */ /* 0x000fe400078e0016 */
[----:B------:R-:W-:Y:S01]  /*6f00*/  IMAD.MOV.U32 R9, RZ, RZ, R23 ;  /* 0x000000ffff097224 */ /* 0x000fe200078e0017 */
[----:B------:R0:W-:Y:S01]  /*6f10*/  STL.64 [R1+0x18], R22 ;  /* 0x0000181601007387 */ /* 0x0001e20000100a00 */
[----:B------:R-:W-:Y:S02]  /*6f20*/  IMAD.MOV.U32 R6, RZ, RZ, R20 ;  /* 0x000000ffff067224 */ /* 0x000fe400078e0014 */
[----:B------:R-:W-:Y:S01]  /*6f30*/  IMAD.MOV.U32 R7, RZ, RZ, R21 ;  /* 0x000000ffff077224 */ /* 0x000fe200078e0015 */
[----:B0-----:R-:W2:Y:S04]  /*6f40*/  LDL.LU.64 R22, [R1+0x838] ;  /* 0x0008380001167983 */ /* 0x001ea80000300a00 */
[----:B------:R0:W-:Y:S04]  /*6f50*/  STL.64 [R1+0x830], R6 ;  /* 0x0008300601007387 */ /* 0x0001e80000100a00 */
[----:B------:R-:W3:Y:S04]  /*6f60*/  LDL.LU.64 R4, [R1+0x60] ;  /* 0x0000600001047983 */ /* 0x000ee80000300a00 */
[----:B0-----:R-:W3:Y:S01]  /*6f70*/  LDL.LU.64 R6, [R1+0x68] ;  /* 0x0000680001067983 */ /* 0x001ee20000300a00 */
[----:B------:R-:W-:-:S02]  /*6f80*/  IMAD.MOV.U32 R0, RZ, RZ, R12 ;  /* 0x000000ffff007224 */ /* 0x000fc400078e000c */
[----:B------:R-:W-:Y:S02]  /*6f90*/  IMAD.MOV.U32 R17, RZ, RZ, R15 ;  /* 0x000000ffff117224 */ /* 0x000fe400078e000f */
[----:B------:R-:W-:Y:S01]  /*6fa0*/  IMAD R12, R2, 0x100, R3 ;  /* 0x00000100020c7824 */ /* 0x000fe200078e0203 */
[----:B------:R-:W-:Y:S02]  /*6fb0*/  F2FP.F16.E5M2.UNPACK_B R13, R13 ;  /* 0x0000000dff0d723e */ /* 0x000fe400020004ff */
[----:B------:R-:W-:Y:S02]  /*6fc0*/  F2FP.F16.E5M2.UNPACK_B R14, R14 ;  /* 0x0000000eff0e723e */ /* 0x000fe400020004ff */
[----:B------:R-:W-:Y:S02]  /*6fd0*/  F2FP.F16.E5M2.UNPACK_B R12, R12 ;  /* 0x0000000cff0c723e */ /* 0x000fe400020004ff */
[----:B------:R-:W-:Y:S02]  /*6fe0*/  F2FP.F16.E5M2.UNPACK_B R20, R24 ;  /* 0x00000018ff14723e */ /* 0x000fe400020004ff */
[----:B------:R-:W-:Y:S01]  /*6ff0*/  F2FP.F16.E5M2.UNPACK_B R21, R25 ;  /* 0x00000019ff15723e */ /* 0x000fe200020004ff */
[----:B------:R-:W-:Y:S04]  /*7000*/  STL [R1+0x6a8], R24 ;  /* 0x0006a81801007387 */ /* 0x000fe80000100800 */
[----:B------:R-:W-:Y:S04]  /*7010*/  STL [R1+0x6ac], R25 ;  /* 0x0006ac1901007387 */ /* 0x000fe80000100800 */
[----:B------:R-:W-:Y:S01]  /*7020*/  STL [R1+0x6b0], R26 ;  /* 0x0006b01a01007387 */ /* 0x000fe20000100800 */
[----:B------:R-:W-:-:S02]  /*7030*/  F2FP.F16.E5M2.UNPACK_B R18, R26 ;  /* 0x0000001aff12723e */ /* 0x000fc400020004ff */
[----:B------:R-:W-:Y:S01]  /*7040*/  F2FP.F16.E5M2.UNPACK_B R19, R27 ;  /* 0x0000001bff13723e */ /* 0x000fe200020004ff */
[----:B--2---:R-:W-:-:S05]  /*7050*/  IMAD R15, R23, 0x100, R22 ;  /* 0x00000100170f7824 */ /* 0x004fca00078e0216 */
[----:B------:R-:W-:-:S07]  /*7060*/  F2FP.F16.E5M2.UNPACK_B R15, R15 ;  /* 0x0000000fff0f723e */ /* 0x000fce00020004ff */
[----:B---3--:R-:W-:-:S15]  /*7070*/  HMMA.16816.F32 R4, R12, R20, R4 ;  /* 0x000000140c04723c */ /* 0x008fde0000001804 */
[----:B------:R-:W-:-:S04]  /*7080*/  NOP ;  /* 0x0000000000007918 */ /* 0x000fc80000000000 */
[----:B------:R-:W-:Y:S04]  /*7090*/  STL.64 [R1+0x60], R4 ;  /* 0x0000600401007387 */ /* 0x000fe80000100a00 */
[----:B------:R0:W-:Y:S04]  /*70a0*/  STL.64 [R1+0x68], R6 ;  /* 0x0000680601007387 */ /* 0x0001e80000100a00 */
[----:B0-----:R-:W2:Y:S04]  /*70b0*/  LDL.LU.64 R6, [R1+0x830] ;  /* 0x0008300001067983 */ /* 0x001ea80000300a00 */
[----:B------:R-:W-:Y:S04]  /*70c0*/  STL.64 [R1+0x808], R20 ;  /* 0x0008081401007387 */ /* 0x000fe80000100a00 */
[----:B------:R0:W-:Y:S04]  /*70d0*/  STL [R1+0x690], R27 ;  /* 0x0006901b01007387 */ /* 0x0001e80000100800 */
[----:B------:R-:W3:Y:S04]  /*70e0*/  LDL.LU.64 R24, [R1+0x80] ;  /* 0x0000800001187983 */ /* 0x000ee80000300a00 */
[----:B------:R-:W1:Y:S04]  /*70f0*/  LDSM.16.M88.4 R20, [R11+0x3000] ;  /* 0x003000000b14783b */ /* 0x000e680000000200 */
[----:B0-----:R-:W3:Y:S01]  /*7100*/  LDL.LU.64 R26, [R1+0x88] ;  /* 0x00008800011a7983 */ /* 0x001ee20000300a00 */
[----:B------:R-:W-:-:S02]  /*7110*/  IMAD.MOV.U32 R3, RZ, RZ, R0 ;  /* 0x000000ffff037224 */ /* 0x000fc400078e0000 */
[----:B-1----:R-:W-:Y:S01]  /*7120*/  IMAD.MOV.U32 R10, RZ, RZ, R20 ;  /* 0x000000ffff0a7224 */ /* 0x002fe200078e0014 */
[----:B------:R0:W-:Y:S01]  /*7130*/  STL.64 [R1+0x30], R20 ;  /* 0x0000301401007387 */ /* 0x0001e20000100a00 */
[----:B------:R-:W-:Y:S02]  /*7140*/  IMAD.MOV.U32 R11, RZ, RZ, R21 ;  /* 0x000000ffff0b7224 */ /* 0x000fe400078e0015 */
[----:B------:R-:W-:Y:S01]  /*7150*/  IMAD.MOV.U32 R16, RZ, RZ, R22 ;  /* 0x000000ffff107224 */ /* 0x000fe200078e0016 */
[----:B------:R1:W-:Y:S01]  /*7160*/  STL.64 [R1+0x38], R22 ;  /* 0x0000381601007387 */ /* 0x0003e20000100a00 */
[----:B------:R-:W-:-:S03]  /*7170*/  IMAD.MOV.U32 R0, RZ, RZ, R23 ;  /* 0x000000ffff007224 */ /* 0x000fc600078e0017 */
[----:B0-----:R-:W4:Y:S04]  /*7180*/  LDL.LU.64 R20, [R1+0xc0] ;  /* 0x0000c00001147983 */ /* 0x001f280000300a00 */
[----:B-1----:R-:W4:Y:S04]  /*7190*/  LDL.LU.64 R22, [R1+0xc8] ;  /* 0x0000c80001167983 */ /* 0x002f280000300a00 */
[----:B------:R-:W-:Y:S04]  /*71a0*/  STL.64 [R1+0x828], R10 ;  /* 0x0008280a01007387 */ /* 0x000fe80000100a00 */
[----:B------:R3:W-:Y:S02]  /*71b0*/  STL.64 [R1+0x820], R8 ;  /* 0x0008200801007387 */ /* 0x0007e40000100a00 */
[----:B---3--:R-:W-:-:S15]  /*71c0*/  HMMA.16816.F32 R8, R12, R18, R24 ;  /* 0x000000120c08723c */ /* 0x008fde0000001818 */
[----:B------:R-:W-:-:S04]  /*71d0*/  NOP ;  /* 0x0000000000007918 */ /* 0x000fc80000000000 */
[----:B------:R-:W-:Y:S01]  /*71e0*/  IMAD.MOV.U32 R26, RZ, RZ, R9 ;  /* 0x000000ffff1a7224 */ /* 0x000fe200078e0009 */
[----:B------:R0:W-:Y:S01]  /*71f0*/  STL [R1+0x80], R8 ;  /* 0x0000800801007387 */ /* 0x0001e20000100800 */
[----:B------:R-:W-:Y:S02]  /*7200*/  IMAD.MOV.U32 R24, RZ, RZ, R11 ;  /* 0x000000ffff187224 */ /* 0x000fe400078e000b */
[----:B------:R-:W-:Y:S01]  /*7210*/  IMAD.MOV.U32 R25, RZ, RZ, R10 ;  /* 0x000000ffff197224 */ /* 0x000fe200078e000a */
[----:B0-----:R-:W3:Y:S04]  /*7220*/  LDL.LU.64 R8, [R1+0xe0] ;  /* 0x0000e00001087983 */ /* 0x001ee80000300a00 */
[----:B------:R-:W3:Y:S04]  /*7230*/  LDL.LU.64 R10, [R1+0xe8] ;  /* 0x0000e800010a7983 */ /* 0x000ee80000300a00 */
[----:B------:R-:W-:Y:S04]  /*7240*/  STL.64 [R1+0x818], R18 ;  /* 0x0008181201007387 */ /* 0x000fe80000100a00 */
[----:B------:R-:W-:Y:S04]  /*7250*/  STL [R1+0x810], R16 ;  /* 0x0008101001007387 */ /* 0x000fe80000100800 */
[----:B------:R-:W-:Y:S04]  /*7260*/  STL [R1+0x6bc], R24 ;  /* 0x0006bc1801007387 */ /* 0x000fe80000100800 */
[----:B------:R0:W-:Y:S04]  /*7270*/  STL [R1+0x6b8], R25 ;  /* 0x0006b81901007387 */ /* 0x0001e80000100800 */
[----:B------:R1:W-:Y:S04]  /*7280*/  STL [R1+0x6b4], R26 ;  /* 0x0006b41a01007387 */ /* 0x0003e80000100800 */
[----:B0-----:R-:W3:Y:S04]  /*7290*/  LDL.LU.64 R24, [R1+0xa0] ;  /* 0x0000a00001187983 */ /* 0x001ee80000300a00 */
[----:B-1----:R-:W3:Y:S01]  /*72a0*/  LDL.LU.64 R26, [R1+0xa8] ;  /* 0x0000a800011a7983 */ /* 0x002ee20000300a00 */
[----:B------:R-:W-:-:S02]  /*72b0*/  F2FP.F16.E5M2.UNPACK_B R2, R3 ;  /* 0x00000003ff02723e */ /* 0x000fc400020004ff */
[----:B------:R-:W-:Y:S02]  /*72c0*/  F2FP.F16.E5M2.UNPACK_B R3, R29 ;  /* 0x0000001dff03723e */ /* 0x000fe400020004ff */
[----:B------:R-:W-:Y:S02]  /*72d0*/  F2FP.F16.E5M2.UNPACK_B R4, R28 ;  /* 0x0000001cff04723e */ /* 0x000fe400020004ff */
[----:B------:R-:W-:Y:S02]  /*72e0*/  F2FP.F16.E5M2.UNPACK_B R5, R17 ;  /* 0x00000011ff05723e */ /* 0x000fe400020004ff */
[----:B--2---:R-:W-:Y:S02]  /*72f0*/  F2FP.F16.E5M2.UNPACK_B R6, R6 ;  /* 0x00000006ff06723e */ /* 0x004fe400020004ff */
[----:B------:R-:W-:-:S03]  /*7300*/  F2FP.F16.E5M2.UNPACK_B R7, R7 ;  /* 0x00000007ff07723e */ /* 0x000fc600020004ff */
[C---:B----4-:R-:W-:Y:S08]  /*7310*/  HMMA.16816.F32 R16, R12.reuse, R4, R20 ;  /* 0x000000040c10723c */ /* 0x050ff00000001814 */
[C---:B---3--:R-:W-:Y:S08]  /*7320*/  HMMA.16816.F32 R8, R12.reuse, R6, R8 ;  /* 0x000000060c08723c */ /* 0x048ff00000001808 */
[----:B------:R-:W-:-:S15]  /*7330*/  HMMA.16816.F32 R24, R12, R2, R24 ;  /* 0x000000020c18723c */ /* 0x000fde0000001818 */
[----:B------:R-:W-:-:S04]  /*7340*/  NOP ;  /* 0x0000000000007918 */ /* 0x000fc80000000000 */
[----:B------:R0:W-:Y:S04]  /*7350*/  STL.64 [R1+0xa0], R24 ;  /* 0x0000a01801007387 */ /* 0x0001e80000100a00 */
[----:B------:R1:W-:Y:S04]  /*7360*/  STL.64 [R1+0xa8], R26 ;  /* 0x0000a81a01007387 */ /* 0x0003e80000100a00 */
[----:B------:R2:W-:Y:S01]  /*7370*/  STL [R1+0xc0], R16 ;  /* 0x0000c01001007387 */ /* 0x0005e20000100800 */
[----:B0-----:R-:W-:Y:S02]  /*7380*/  IMAD.MOV.U32 R24, RZ, RZ, R17 ;  /* 0x000000ffff187224 */ /* 0x001fe400078e0011 */
[----:B------:R-:W-:-:S02]  /*7390*/  IMAD.MOV.U32 R25, RZ, RZ, R18 ;  /* 0x000000ffff197224 */ /* 0x000fc400078e0012 */
[----:B-1----:R-:W-:Y:S01]  /*73a0*/  IMAD.MOV.U32 R26, RZ, RZ, R19 ;  /* 0x000000ffff1a7224 */ /* 0x002fe200078e0013 */
[----:B--2---:R-:W2:Y:S04]  /*73b0*/  LDL.LU.64 R16, [R1+0x130] ;  /* 0x0001300001107983 */ /* 0x004ea80000300a00 */
[----:B------:R-:W2:Y:S04]  /*73c0*/  LDL.LU.64 R18, [R1+0x138] ;  /* 0x0001380001127983 */ /* 0x000ea80000300a00 */
[----:B------:R-:W3:Y:S04]  /*73d0*/  LDL.LU.64 R20, [R1+0x220] ;  /* 0x0002200001147983 */ /* 0x000ee80000300a00 */
[----:B------:R-:W3:Y:S04]  /*73e0*/  LDL.LU.64 R22, [R1+0x228] ;  /* 0x0002280001167983 */ /* 0x000ee80000300a00 */
[----:B------:R-:W-:Y:S04]  /*73f0*/  STL.64 [R1+0xe0], R8 ;  /* 0x0000e00801007387 */ /* 0x000fe80000100a00 */
[----:B------:R0:W-:Y:S04]  /*7400*/  STL.64 [R1+0xe8], R10 ;  /* 0x0000e80a01007387 */ /* 0x0001e80000100a00 */
[----:B0-----:R-:W4:Y:S04]  /*7410*/  LDL.LU.64 R10, [R1+0x828] ;  /* 0x00082800010a7983 */ /* 0x001f280000300a00 */
[----:B------:R-:W2:Y:S04]  /*7420*/  LDL.LU.64 R8, [R1+0x820] ;  /* 0x0008200001087983 */ /* 0x000ea80000300a00 */
[----:B------:R0:W-:Y:S04]  /*7430*/  STL.64 [R1+0x7e0], R6 ;  /* 0x0007e00601007387 */ /* 0x0001e80000100a00 */
[----:B0-----:R-:W3:Y:S04]  /*7440*/  LDL.LU R6, [R1+0x264] ;  /* 0x0002640001067983 */ /* 0x001ee80000300800 */
[----:B------:R-:W3:Y:S04]  /*7450*/  LDL.LU R7, [R1+0x260] ;  /* 0x0002600001077983 */ /* 0x000ee80000300800 */
[----:B------:R0:W-:Y:S04]  /*7460*/  STL.64 [R1+0x7d8], R4 ;  /* 0x0007d80401007387 */ /* 0x0001e80000100a00 */
[----:B0-----:R-:W3:Y:S04]  /*7470*/  LDL.LU R4, [R1+0x25c] ;  /* 0x00025c0001047983 */ /* 0x001ee80000300800 */
[----:B------:R-:W3:Y:S01]  /*7480*/  LDL.LU R5, [R1+0x258] ;  /* 0x0002580001057983 */ /* 0x000ee20000300800 */
[----:B----4-:R-:W-:-:S02]  /*7490*/  F2FP.F16.E5M2.UNPACK_B R10, R10 ;  /* 0x0000000aff0a723e */ /* 0x010fc400020004ff */
[----:B--2---:R-:W-:Y:S02]  /*74a0*/  F2FP.F16.E5M2.UNPACK_B R8, R8 ;  /* 0x00000008ff08723e */ /* 0x004fe400020004ff */
[----:B------:R-:W-:Y:S02]  /*74b0*/  F2FP.F16.E5M2.UNPACK_B R9, R9 ;  /* 0x00000009ff09723e */ /* 0x000fe400020004ff */
[----:B------:R-:W-:-:S05]  /*74c0*/  F2FP.F16.E5M2.UNPACK_B R11, R11 ;  /* 0x0000000bff0b723e */ /* 0x000fca00020004ff */
[C---:B------:R-:W-:Y:S08]  /*74d0*/  HMMA.16816.F32 R16, R12.reuse, R8, R16 ;  /* 0x000000080c10723c */ /* 0x040ff00000001810 */
[----:B---3--:R-:W-:Y:S11]  /*74e0*/  HMMA.16816.F32 R20, R12, R10, R20 ;  /* 0x0000000a0c14723c */ /* 0x008ff60000001814 */
[----:B------:R-:W-:Y:S04]  /*74f0*/  STL.64 [R1+0x130], R16 ;  /* 0x0001301001007387 */ /* 0x000fe80000100a00 */
[----:B------:R0:W-:Y:S04]  /*7500*/  STL.64 [R1+0x138], R18 ;  /* 0x0001381201007387 */ /* 0x0001e80000100a00 */
[----:B0-----:R-:W2:Y:S04]  /*7510*/  LDL.LU.64 R18, [R1+0x818] ;  /* 0x0008180001127983 */ /* 0x001ea80000300a00 */
[----:B------:R-:W3:Y:S04]  /*7520*/  LDL.LU R16, [R1+0x810] ;  /* 0x0008100001107983 */ /* 0x000ee80000300800 */
[----:B------:R0:W-:Y:S04]  /*7530*/  STL.64 [R1+0x220], R20 ;  /* 0x0002201401007387 */ /* 0x0001e80000100a00 */
[----:B------:R-:W-:Y:S04]  /*7540*/  STL [R1+0x228], R22 ;  /* 0x0002281601007387 */ /* 0x000fe80000100800 */
[----:B0-----:R-:W4:Y:S04]  /*7550*/  LDL.LU.64 R20, [R1+0x808] ;  /* 0x0008080001147983 */ /* 0x001f280000300a00 */
[----:B------:R-:W-:Y:S04]  /*7560*/  STL.64 [R1+0x7c0], R10 ;  /* 0x0007c00a01007387 */ /* 0x000fe80000100a00 */
[----:B------:R0:W-:Y:S04]  /*7570*/  STL.64 [R1+0x7b8], R8 ;  /* 0x0007b80801007387 */ /* 0x0001e80000100a00 */
[----:B0-----:R-:W2:Y:S04]  /*7580*/  LDL.LU.64 R8, [R1+0x120] ;  /* 0x0001200001087983 */ /* 0x001ea80000300a00 */
[----:B------:R-:W2:Y:S01]  /*7590*/  LDL.LU.64 R10, [R1+0x128] ;  /* 0x00012800010a7983 */ /* 0x000ea20000300a00 */
[----:B------:R-:W-:Y:S01]  /*75a0*/  F2FP.F16.E5M2.UNPACK_B R17, R0 ;  /* 0x00000000ff11723e */ /* 0x000fe200020004ff */
[----:B------:R-:W-:-:S05]  /*75b0*/  IMAD.MOV.U32 R27, RZ, RZ, R23 ;  /* 0x000000ffff1b7224 */ /* 0x000fca00078e0017 */
[----:B------:R-:W-:Y:S04]  /*75c0*/  STL.64 [R1+0x6c8], R26 ;  /* 0x0006c81a01007387 */ /* 0x000fe80000100a00 */
[----:B------:R0:W-:Y:S01]  /*75d0*/  STL.64 [R1+0x6c0], R24 ;  /* 0x0006c01801007387 */ /* 0x0001e20000100a00 */
[----:B---3--:R-:W-:-:S07]  /*75e0*/  F2FP.F16.E5M2.UNPACK_B R16, R16 ;  /* 0x00000010ff10723e */ /* 0x008fce00020004ff */
[----:B--2---:R-:W-:Y:S01]  /*75f0*/  HMMA.16816.F32 R8, R12, R16, R8 ;  /* 0x000000100c08723c */ /* 0x004fe20000001808 */
[----:B------:R-:W2:Y:S04]  /*7600*/  LDL.LU R14, [R1+0x26c] ;  /* 0x00026c00010e7983 */ /* 0x000ea80000300800 */
[----:B------:R-:W2:-:S14]  /*7610*/  LDL.LU R15, [R1+0x268] ;  /* 0x00026800010f7983 */ /* 0x000e9c0000300800 */
[----:B------:R-:W-:Y:S04]  /*7620*/  STL.64 [R1+0x120], R8 ;  /* 0x0001200801007387 */ /* 0x000fe80000100a00 */
[----:B------:R-:W-:Y:S04]  /*7630*/  STL.64 [R1+0x128], R10 ;  /* 0x0001280a01007387 */ /* 0x000fe80000100a00 */
[----:B------:R-:W3:Y:S04]  /*7640*/  LDL.LU R0, [R1+0x274] ;  /* 0x0002740001007983 */ /* 0x000ee80000300800 */
[----:B------:R-:W3:Y:S04]  /*7650*/  LDL.LU R23, [R1+0x270] ;  /* 0x0002700001177983 */ /* 0x000ee80000300800 */
[----:B------:R-:W2:Y:S04]  /*7660*/  LDL.LU R28, [R1+0x27c] ;  /* 0x00027c00011c7983 */ /* 0x000ea80000300800 */
[----:B------:R-:W2:Y:S04]  /*7670*/  LDL.LU R29, [R1+0x284] ;  /* 0x00028400011d7983 */ /* 0x000ea80000300800 */
[----:B0-----:R-:W2:Y:S01]  /*7680*/  LDL.LU R24, [R1+0x290] ;  /* 0x0002900001187983 */ /* 0x001ea20000300800 */
[----:B------:R-:W-:-:S02]  /*7690*/  IMAD R12, R5, 0x100, R4 ;  /* 0x00000100050c7824 */ /* 0x000fc400078e0204 */
[----:B------:R-:W-:Y:S01]  /*76a0*/  IMAD R13, R7, 0x100, R6 ;  /* 0x00000100070d7824 */ /* 0x000fe200078e0206 */
[----:B--2---:R-:W-:Y:S04]  /*76b0*/  STL [R1+0x7a4], R24 ;  /* 0x0007a41801007387 */ /* 0x004fe80000100800 */
[----:B------:R-:W2:Y:S04]  /*76c0*/  LDL.LU R22, [R1+0x28c] ;  /* 0x00028c0001167983 */ /* 0x000ea80000300800 */
[----:B------:R-:W-:Y:S04]  /*76d0*/  STL [R1+0x7a0], R17 ;  /* 0x0007a01101007387 */ /* 0x000fe80000100800 */
[----:B------:R-:W-:Y:S04]  /*76e0*/  STL.64 [R1+0x800], R18 ;  /* 0x0008001201007387 */ /* 0x000fe80000100a00 */
[----:B------:R0:W-:Y:S04]  /*76f0*/  STL [R1+0x7f8], R16 ;  /* 0x0007f81001007387 */ /* 0x0001e80000100800 */
[----:B0-----:R-:W4:Y:S04]  /*7700*/  LDL.LU.64 R16, [R1+0x210] ;  /* 0x0002100001107983 */ /* 0x001f280000300a00 */
[----:B------:R-:W4:Y:S04]  /*7710*/  LDL.LU.64 R18, [R1+0x218] ;  /* 0x0002180001127983 */ /* 0x000f280000300a00 */
[----:B------:R-:W2:Y:S04]  /*7720*/  LDL.LU.64 R4, [R1+0x1f0] ;  /* 0x0001f00001047983 */ /* 0x000ea80000300a00 */
[----:B------:R-:W2:Y:S04]  /*7730*/  LDL.LU.64 R6, [R1+0x1f8] ;  /* 0x0001f80001067983 */ /* 0x000ea80000300a00 */
[----:B--2---:R-:W-:Y:S04]  /*7740*/  STL.64 [R1+0x7f0], R6 ;  /* 0x0007f00601007387 */ /* 0x004fe80000100a00 */
[----:B------:R0:W-:Y:S04]  /*7750*/  STL.64 [R1+0x7e8], R4 ;  /* 0x0007e80401007387 */ /* 0x0001e80000100a00 */
[----:B0-----:R-:W2:Y:S04]  /*7760*/  LDL.LU.64 R4, [R1+0x200] ;  /* 0x0002000001047983 */ /* 0x001ea80000300a00 */
[----:B------:R-:W2:Y:S04]  /*7770*/  LDL.LU.64 R6, [R1+0x208] ;  /* 0x0002080001067983 */ /* 0x000ea80000300a00 */
[----:B------:R-:W2:Y:S04]  /*7780*/  LDL.LU.64 R8, [R1+0x1d0] ;  /* 0x0001d00001087983 */ /* 0x000ea80000300a00 */
[----:B------:R-:W2:Y:S01]  /*7790*/  LDL.LU.64 R10, [R1+0x1d8] ;  /* 0x0001d800010a7983 */ /* 0x000ea20000300a00 */
[----:B------:R-:W-:-:S02]  /*77a0*/  IMAD R14, R15, 0x100, R14 ;  /* 0x000001000f0e7824 */ /* 0x000fc400078e020e */
[----:B---3--:R-:W-:Y:S01]  /*77b0*/  IMAD R15, R23, 0x100, R0 ;  /* 0x00000100170f7824 */ /* 0x008fe200078e0200 */
[----:B------:R-:W-:Y:S02]  /*77c0*/  F2FP.F16.E5M2.UNPACK_B R12, R12 ;  /* 0x0000000cff0c723e */ /* 0x000fe400020004ff */
[----:B------:R-:W-:Y:S02]  /*77d0*/  F2FP.F16.E5M2.UNPACK_B R13, R13 ;  /* 0x0000000dff0d723e */ /* 0x000fe400020004ff */
[----:B------:R-:W-:Y:S02]  /*77e0*/  F2FP.F16.E5M2.UNPACK_B R14, R14 ;  /* 0x0000000eff0e723e */ /* 0x000fe400020004ff */
[----:B------:R-:W-:Y:S01]  /*77f0*/  F2FP.F16.E5M2.UNPACK_B R15, R15 ;  /* 0x0000000fff0f723e */ /* 0x000fe200020004ff */
[----:B--2---:R-:W-:Y:S04]  /*7800*/  STL.64 [R1+0x7d0], R10 ;  /* 0x0007d00a01007387 */ /* 0x004fe80000100a00 */
[----:B------:R0:W-:Y:S04]  /*7810*/  STL.64 [R1+0x7c8], R8 ;  /* 0x0007c80801007387 */ /* 0x0001e80000100a00 */
[----:B0-----:R-:W2:Y:S04]  /*7820*/  LDL.LU.64 R8, [R1+0x1e0] ;  /* 0x0001e00001087983 */ /* 0x001ea80000300a00 */
[----:B------:R-:W2:Y:S04]  /*7830*/  LDL.LU.64 R10, [R1+0x1e8] ;  /* 0x0001e800010a7983 */ /* 0x000ea80000300a00 */
[----:B------:R-:W3:Y:S04]  /*7840*/  LDL.LU.64 R24, [R1+0x1b0] ;  /* 0x0001b00001187983 */ /* 0x000ee80000300a00 */
[----:B------:R-:W2:Y:S01]  /*7850*/  LDL.LU.64 R26, [R1+0x1b8] ;  /* 0x0001b800011a7983 */ /* 0x000ea20000300a00 */
[C---:B----4-:R-:W-:Y:S03]  /*7860*/  HMMA.16816.F32 R16, R12.reuse, R20, R16 ;  /* 0x000000140c10723c */ /* 0x050fe60000001810 */
[----:B--2---:R-:W-:Y:S04]  /*7870*/  STL.64 [R1+0x7b0], R26 ;  /* 0x0007b01a01007387 */ /* 0x004fe80000100a00 */
[----:B---3--:R0:W-:Y:S04]  /*7880*/  STL.64 [R1+0x7a8], R24 ;  /* 0x0007a81801007387 */ /* 0x0081e80000100a00 */
[----:B0-----:R-:W2:Y:S04]  /*7890*/  LDL.LU.64 R24, [R1+0x1c0] ;  /* 0x0001c00001187983 */ /* 0x001ea80000300a00 */
[----:B------:R-:W2:Y:S04]  /*78a0*/  LDL.LU.64 R26, [R1+0x1c8] ;  /* 0x0001c800011a7983 */ /* 0x000ea80000300a00 */
[----:B------:R-:W-:Y:S04]  /*78b0*/  STL.64 [R1+0x210], R16 ;  /* 0x0002101001007387 */ /* 0x000fe80000100a00 */
[----:B------:R0:W-:Y:S04]  /*78c0*/  STL.64 [R1+0x218], R18 ;  /* 0x0002181201007387 */ /* 0x0001e80000100a00 */
[----:B0-----:R-:W3:Y:S04]  /*78d0*/  LDL.LU.64 R18, [R1+0x800] ;  /* 0x0008000001127983 */ /* 0x001ee80000300a00 */
[----:B------:R-:W4:Y:S01]  /*78e0*/  LDL.LU R16, [R1+0x7f8] ;  /* 0x0007f80001107983 */ /* 0x000f220000300800 */
[----:B---3--:R-:W-:-:S15]  /*78f0*/  HMMA.16816.F32 R4, R12, R18, R4 ;  /* 0x000000120c04723c */ /* 0x008fde0000001804 */
[----:B------:R-:W-:-:S04]  /*7900*/  NOP ;  /* 0x0000000000007918 */ /* 0x000fc80000000000 */
[----:B------:R-:W-:Y:S04]  /*7910*/  STL.64 [R1+0x200], R4 ;  /* 0x0002000401007387 */ /* 0x000fe80000100a00 */
[----:B------:R0:W-:Y:S04]  /*7920*/  STL.64 [R1+0x208], R6 ;  /* 0x0002080601007387 */ /* 0x0001e80000100a00 */
[----:B0-----:R-:W3:Y:S04]  /*7930*/  LDL.LU.64 R6, [R1+0x7f0] ;  /* 0x0007f00001067983 */ /* 0x001ee80000300a00 */
[----:B------:R-:W3:Y:S02]  /*7940*/  LDL.LU.64 R4, [R1+0x7e8] ;  /* 0x0007e80001047983 */ /* 0x000ee40000300a00 */
[----:B---3--:R-:W-:-:S15]  /*7950*/  HMMA.16816.F32 R4, R12, R2, R4 ;  /* 0x000000020c04723c */ /* 0x008fde0000001804 */
[----:B------:R-:W-:-:S04]  /*7960*/  NOP ;  /* 0x0000000000007918 */ /* 0x000fc80000000000 */
[----:B------:R-:W-:Y:S04]  /*7970*/  STL.64 [R1+0x1f0], R4 ;  /* 0x0001f00401007387 */ /* 0x000fe80000100a00 */
[----:B------:R0:W-:Y:S04]  /*7980*/  STL.64 [R1+0x1f8], R6 ;  /* 0x0001f80601007387 */ /* 0x0001e80000100a00 */
[----:B0-----:R-:W3:Y:S04]  /*7990*/  LDL.LU.64 R6, [R1+0x7e0] ;  /* 0x0007e00001067983 */ /* 0x001ee80000300a00 */
[----:B------:R-:W2:Y:S02]  /*79a0*/  LDL.LU.64 R4, [R1+0x7d8] ;  /* 0x0007d80001047983 */ /* 0x000ea40000300a00 */
[----:B--2---:R-:W-:-:S15]  /*79b0*/  HMMA.16816.F32 R8, R12, R4, R8 ;  /* 0x000000040c08723c */ /* 0x004fde0000001808 */
        /* <DEDUP_REMOVED lines=9> */
[----:B0-----:R-:W2:Y:S04]  /*7a50*/  LDL.LU.64 R10, [R1+0x7c0] ;  /* 0x0007c000010a7983 */ /* 0x001ea80000300a00 */
[----:B------:R-:W3:Y:S04]  /*7a60*/  LDL.LU.64 R8, [R1+0x7b8] ;  /* 0x0007b80001087983 */ /* 0x000ee80000300a00 */
[----:B------:R0:W-:Y:S04]  /*7a70*/  STL.64 [R1+0x758], R6 ;  /* 0x0007580601007387 */ /* 0x0001e80000100a00 */
[----:B0-----:R-:W2:Y:S04]  /*7a80*/  LDL.LU R6, [R1+0x280] ;  /* 0x0002800001067983 */ /* 0x001ea80000300800 */
[----:B------:R-:W2:Y:S04]  /*7a90*/  LDL.LU R7, [R1+0x288] ;  /* 0x0002880001077983 */ /* 0x000ea80000300800 */
[----:B------:R-:W-:Y:S01]  /*7aa0*/  STL.64 [R1+0x750], R4 ;  /* 0x0007500401007387 */ /* 0x000fe20000100a00 */
[----:B---3--:R-:W-:-:S15]  /*7ab0*/  HMMA.16816.F32 R24, R12, R8, R24 ;  /* 0x000000080c18723c */ /* 0x008fde0000001818 */
[----:B------:R-:W-:-:S04]  /*7ac0*/  NOP ;  /* 0x0000000000007918 */ /* 0x000fc80000000000 */
[----:B------:R-:W-:Y:S04]  /*7ad0*/  STL.64 [R1+0x1c0], R24 ;  /* 0x0001c01801007387 */ /* 0x000fe80000100a00 */
[----:B------:R0:W-:Y:S04]  /*7ae0*/  STL.64 [R1+0x1c8], R26 ;  /* 0x0001c81a01007387 */ /* 0x0001e80000100a00 */
[----:B0-----:R-:W2:Y:S04]  /*7af0*/  LDL.LU.64 R26, [R1+0x7b0] ;  /* 0x0007b000011a7983 */ /* 0x001ea80000300a00 */
[----:B------:R-:W2:Y:S02]  /*7b00*/  LDL.LU.64 R24, [R1+0x7a8] ;  /* 0x0007a80001187983 */ /* 0x000ea40000300a00 */
[----:B--2---:R-:W-:-:S15]  /*7b10*/  HMMA.16816.F32 R24, R12, R10, R24 ;  /* 0x0000000a0c18723c */ /* 0x004fde0000001818 */
[----:B------:R-:W-:-:S04]  /*7b20*/  NOP ;  /* 0x0000000000007918 */ /* 0x000fc80000000000 */
[----:B------:R0:W-:Y:S04]  /*7b30*/  STL.64 [R1+0x1b0], R24 ;  /* 0x0001b01801007387 */ /* 0x0001e80000100a00 */
[----:B------:R1:W-:Y:S04]  /*7b40*/  STL.64 [R1+0x1b8], R26 ;  /* 0x0001b81a01007387 */ /* 0x0003e80000100a00 */
[----:B0-----:R-:W2:Y:S04]  /*7b50*/  LDL.LU R24, [R1+0x7a4] ;  /* 0x0007a40001187983 */ /* 0x001ea80000300800 */
[----:B------:R-:W3:Y:S04]  /*7b60*/  LDL.LU R17, [R1+0x298] ;  /* 0x0002980001117983 */ /* 0x000ee80000300800 */
[----:B------:R-:W3:Y:S04]  /*7b70*/  LDL.LU R23, [R1+0x294] ;  /* 0x0002940001177983 */ /* 0x000ee80000300800 */
[----:B------:R-:W-:Y:S04]  /*7b80*/  STL.64 [R1+0x738], R10 ;  /* 0x0007380a01007387 */ /* 0x000fe80000100a00 */
[----:B------:R-:W-:Y:S04]  /*7b90*/  STL.64 [R1+0x730], R8 ;  /* 0x0007300801007387 */ /* 0x000fe80000100a00 */
[----:B------:R-:W2:Y:S04]  /*7ba0*/  LDL.LU R25, [R1+0x3a0] ;  /* 0x0003a00001197983 */ /* 0x000ea80000300800 */
[----:B-1----:R-:W2:Y:S04]  /*7bb0*/  LDL.LU R26, [R1+0x39c] ;  /* 0x00039c00011a7983 */ /* 0x002ea80000300800 */
[----:B------:R-:W2:Y:S01]  /*7bc0*/  LDL.LU R27, [R1+0x3a4] ;  /* 0x0003a400011b7983 */ /* 0x000ea20000300800 */
[----:B------:R-:W-:-:S02]  /*7bd0*/  IMAD R28, R28, 0x100, R6 ;  /* 0x000001001c1c7824 */ /* 0x000fc400078e0206 */
[----:B------:R-:W-:Y:S01]  /*7be0*/  IMAD R29, R29, 0x100, R7 ;  /* 0x000001001d1d7824 */ /* 0x000fe200078e0207 */
[----:B--2---:R-:W-:Y:S04]  /*7bf0*/  STL.64 [R1+0x718], R26 ;  /* 0x0007181a01007387 */ /* 0x004fe80000100a00 */
[----:B------:R-:W-:Y:S04]  /*7c00*/  STL [R1+0x710], R25 ;  /* 0x0007101901007387 */ /* 0x000fe80000100800 */
[----:B------:R-:W2:Y:S04]  /*7c10*/  LDL.LU R0, [R1+0x3a8] ;  /* 0x0003a80001007983 */ /* 0x000ea80000300800 */
[----:B------:R-:W2:Y:S04]  /*7c20*/  LDL.LU.64 R4, [R1+0x180] ;  /* 0x0001800001047983 */ /* 0x000ea80000300a00 */
[----:B------:R-:W2:Y:S04]  /*7c30*/  LDL.LU.64 R6, [R1+0x188] ;  /* 0x0001880001067983 */ /* 0x000ea80000300a00 */
[----:B--2---:R-:W-:Y:S04]  /*7c40*/  STL.64 [R1+0x768], R6 ;  /* 0x0007680601007387 */ /* 0x004fe80000100a00 */
[----:B------:R0:W-:Y:S04]  /*7c50*/  STL.64 [R1+0x760], R4 ;  /* 0x0007600401007387 */ /* 0x0001e80000100a00 */
[----:B0-----:R-:W2:Y:S04]  /*7c60*/  LDL.LU.64 R4, [R1+0x190] ;  /* 0x0001900001047983 */ /* 0x001ea80000300a00 */
[----:B------:R-:W2:Y:S04]  /*7c70*/  LDL.LU.64 R6, [R1+0x198] ;  /* 0x0001980001067983 */ /* 0x000ea80000300a00 */
[----:B--2---:R-:W-:Y:S04]  /*7c80*/  STL.64 [R1+0x778], R6 ;  /* 0x0007780601007387 */ /* 0x004fe80000100a00 */
[----:B------:R0:W-:Y:S04]  /*7c90*/  STL.64 [R1+0x770], R4 ;  /* 0x0007700401007387 */ /* 0x0001e80000100a00 */
[----:B0-----:R-:W2:Y:S04]  /*7ca0*/  LDL.LU.64 R4, [R1+0x1a0] ;  /* 0x0001a00001047983 */ /* 0x001ea80000300a00 */
[----:B------:R-:W2:Y:S04]  /*7cb0*/  LDL.LU.64 R6, [R1+0x1a8] ;  /* 0x0001a80001067983 */ /* 0x000ea80000300a00 */
[----:B--2---:R-:W-:Y:S04]  /*7cc0*/  STL.64 [R1+0x798], R6 ;  /* 0x0007980601007387 */ /* 0x004fe80000100a00 */
[----:B------:R0:W-:Y:S04]  /*7cd0*/  STL.64 [R1+0x790], R4 ;  /* 0x0007900401007387 */ /* 0x0001e80000100a00 */
[----:B0-----:R-:W4:Y:S04]  /*7ce0*/  LDL.LU.64 R4, [R1+0x110] ;  /* 0x0001100001047983 */ /* 0x001f280000300a00 */
[----:B------:R-:W4:Y:S04]  /*7cf0*/  LDL.LU.64 R6, [R1+0x118] ;  /* 0x0001180001067983 */ /* 0x000f280000300a00 */
[----:B------:R-:W2:Y:S04]  /*7d00*/  LDL.LU.64 R8, [R1+0x160] ;  /* 0x0001600001087983 */ /* 0x000ea80000300a00 */
[----:B------:R-:W2:Y:S01]  /*7d10*/  LDL.LU.64 R10, [R1+0x168] ;  /* 0x00016800010a7983 */ /* 0x000ea20000300a00 */
[----:B------:R-:W-:-:S03]  /*7d20*/  IMAD R22, R22, 0x100, R24 ;  /* 0x0000010016167824 */ /* 0x000fc600078e0218 */
[----:B--2---:R-:W-:Y:S04]  /*7d30*/  STL.64 [R1+0x748], R10 ;  /* 0x0007480a01007387 */ /* 0x004fe80000100a00 */
[----:B------:R0:W-:Y:S04]  /*7d40*/  STL.64 [R1+0x740], R8 ;  /* 0x0007400801007387 */ /* 0x0001e80000100a00 */
[----:B0-----:R-:W2:Y:S04]  /*7d50*/  LDL.LU.64 R8, [R1+0x170] ;  /* 0x0001700001087983 */ /* 0x001ea80000300a00 */
[----:B------:R-:W2:Y:S04]  /*7d60*/  LDL.LU.64 R10, [R1+0x178] ;  /* 0x00017800010a7983 */ /* 0x000ea80000300a00 */
[----:B------:R-:W2:Y:S04]  /*7d70*/  LDL.LU.64 R24, [R1+0x140] ;  /* 0x0001400001187983 */ /* 0x000ea80000300a00 */
[----:B------:R-:W2:Y:S01]  /*7d80*/  LDL.LU.64 R26, [R1+0x148] ;  /* 0x00014800011a7983 */ /* 0x000ea20000300a00 */
[----:B---3--:R-:W-:-:S03]  /*7d90*/  IMAD R23, R23, 0x100, R17 ;  /* 0x0000010017177824 */ /* 0x008fc600078e0211 */
[----:B--2---:R-:W-:Y:S04]  /*7da0*/  STL.64 [R1+0x728], R26 ;  /* 0x0007281a01007387 */ /* 0x004fe80000100a00 */
[----:B------:R0:W-:Y:S04]  /*7db0*/  STL.64 [R1+0x720], R24 ;  /* 0x0007201801007387 */ /* 0x0001e80000100a00 */
[----:B0-----:R-:W2:Y:S04]  /*7dc0*/  LDL.LU.64 R24, [R1+0x150] ;  /* 0x0001500001187983 */ /* 0x001ea80000300a00 */
[----:B------:R-:W2:Y:S04]  /*7dd0*/  LDL.LU.64 R26, [R1+0x158] ;  /* 0x00015800011a7983 */ /* 0x000ea80000300a00 */
[----:B------:R-:W4:Y:S02]  /*7de0*/  LDL.LU R17, [R1+0x7a0] ;  /* 0x0007a00001117983 */ /* 0x000f240000300800 */
[----:B----4-:R-:W-:Y:S02]  /*7df0*/  HMMA.16816.F32 R12, R12, R16, R4 ;  /* 0x000000100c0c723c */ /* 0x010fe40000001804 */
[----:B------:R-:W3:Y:S04]  /*7e00*/  LDL.LU.64 R6, [R1+0x798] ;  /* 0x0007980001067983 */ /* 0x000ee80000300a00 */
[----:B------:R-:W3:-:S13]  /*7e10*/  LDL.LU.64 R4, [R1+0x790] ;  /* 0x0007900001047983 */ /* 0x000eda0000300a00 */
[----:B------:R0:W-:Y:S04]  /*7e20*/  STL.64 [R1+0x110], R12 ;  /* 0x0001100c01007387 */ /* 0x0001e80000100a00 */
[----:B------:R1:W-:Y:S01]  /*7e30*/  STL.64 [R1+0x118], R14 ;  /* 0x0001180e01007387 */ /* 0x0003e20000100a00 */
[----:B0-----:R-:W-:Y:S02]  /*7e40*/  F2FP.F16.E5M2.UNPACK_B R12, R28 ;  /* 0x0000001cff0c723e */ /* 0x001fe400020004ff */
[----:B------:R-:W-:Y:S01]  /*7e50*/  F2FP.F16.E5M2.UNPACK_B R13, R29 ;  /* 0x0000001dff0d723e */ /* 0x000fe200020004ff */
[----:B------:R-:W4:Y:S01]  /*7e60*/  LDL.LU R28, [R1+0x78c] ;  /* 0x00078c00011c7983 */ /* 0x000f220000300800 */
[----:B-1----:R-:W-:Y:S02]  /*7e70*/  F2FP.F16.E5M2.UNPACK_B R14, R22 ;  /* 0x00000016ff0e723e */ /* 0x002fe400020004ff */
[----:B------:R-:W-:Y:S01]  /*7e80*/  F2FP.F16.E5M2.UNPACK_B R15, R23 ;  /* 0x00000017ff0f723e */ /* 0x000fe200020004ff */
[----:B------:R-:W4:Y:S04]  /*7e90*/  LDL.LU R29, [R1+0x788] ;  /* 0x00078800011d7983 */ /* 0x000f280000300800 */
[----:B------:R-:W2:Y:S04]  /*7ea0*/  LDL.LU R22, [R1+0x784] ;  /* 0x0007840001167983 */ /* 0x000ea80000300800 */
[----:B------:R-:W2:Y:S01]  /*7eb0*/  LDL.LU R23, [R1+0x780] ;  /* 0x0007800001177983 */ /* 0x000ea20000300800 */
        /* <DEDUP_REMOVED lines=30> */
[----:B------:R-:W-:Y:S04]  /*80a0*/  STL.64 [R1+0x6e8], R6 ;  /* 0x0006e80601007387 */ /* 0x000fe80000100a00 */
[----:B------:R0:W-:Y:S04]  /*80b0*/  STL.64 [R1+0x6e0], R4 ;  /* 0x0006e00401007387 */ /* 0x0001e80000100a00 */
[----:B0-----:R-:W2:Y:S04]  /*80c0*/  LDL.LU.64 R4, [R1+0x100] ;  /* 0x0001000001047983 */ /* 0x001ea80000300a00 */
[----:B------:R-:W2:Y:S01]  /*80d0*/  LDL.LU.64 R6, [R1+0x108] ;  /* 0x0001080001067983 */ /* 0x000ea20000300a00 */
        /* <DEDUP_REMOVED lines=8> */
[----:B------:R-:W-:Y:S04]  /*8160*/  STL.64 [R1+0x140], R24 ;  /* 0x0001401801007387 */ /* 0x000fe80000100a00 */
[----:B------:R0:W-:Y:S04]  /*8170*/  STL.64 [R1+0x148], R26 ;  /* 0x0001481a01007387 */ /* 0x0001e80000100a00 */
[----:B0-----:R-:W2:Y:S04]  /*8180*/  LDL.LU.64 R26, [R1+0x718] ;  /* 0x00071800011a7983 */ /* 0x001ea80000300a00 */
[----:B------:R-:W2:Y:S04]  /*8190*/  LDL.LU R25, [R1+0x710] ;  /* 0x0007100001197983 */ /* 0x000ea80000300800 */
[----:B------:R-:W-:Y:S04]  /*81a0*/  STL.64 [R1+0x6f8], R10 ;  /* 0x0006f80a01007387 */ /* 0x000fe80000100a00 */
[----:B------:R0:W-:Y:S04]  /*81b0*/  STL.64 [R1+0x6f0], R8 ;  /* 0x0006f00801007387 */ /* 0x0001e80000100a00 */
[----:B0-----:R-:W3:Y:S04]  /*81c0*/  LDL.LU.64 R8, [R1+0xd0] ;  /* 0x0000d00001087983 */ /* 0x001ee80000300a00 */
[----:B------:R-:W2:Y:S01]  /*81d0*/  LDL.LU.64 R10, [R1+0xd8] ;  /* 0x0000d800010a7983 */ /* 0x000ea20000300a00 */
[----:B------:R-:W-:Y:S01]  /*81e0*/  HMMA.16816.F32 R12, R12, R16, R4 ;  /* 0x000000100c0c723c */ /* 0x000fe20000001804 */
[----:B------:R-:W-:-:S02]  /*81f0*/  IMAD R22, R22, 0x100, R0 ;  /* 0x0000010016167824 */ /* 0x000fc400078e0200 */
[----:B----4-:R-:W-:Y:S01]  /*8200*/  IMAD R0, R28, 0x100, R29 ;  /* 0x000001001c007824 */ /* 0x010fe200078e021d */
[----:B--2---:R-:W-:Y:S04]  /*8210*/  STL.64 [R1+0x708], R10 ;  /* 0x0007080a01007387 */ /* 0x004fe80000100a00 */
[----:B---3--:R0:W-:Y:S04]  /*8220*/  STL.64 [R1+0x700], R8 ;  /* 0x0007000801007387 */ /* 0x0081e80000100a00 */
[----:B0-----:R-:W2:Y:S04]  /*8230*/  LDL.LU.64 R8, [R1+0xf0] ;  /* 0x0000f00001087983 */ /* 0x001ea80000300a00 */
[----:B------:R-:W2:Y:S01]  /*8240*/  LDL.LU.64 R10, [R1+0xf8] ;  /* 0x0000f800010a7983 */ /* 0x000ea20000300a00 */
[----:B------:R-:W-:-:S02]  /*8250*/  IMAD R24, R26, 0x100, R25 ;  /* 0x000001001a187824 */ /* 0x000fc400078e0219 */
[----:B------:R-:W-:Y:S01]  /*8260*/  IMAD R23, R23, 0x100, R27 ;  /* 0x0000010017177824 */ /* 0x000fe200078e021b */
[----:B------:R-:W3:Y:S04]  /*8270*/  LDL.LU.64 R4, [R1+0xb0] ;  /* 0x0000b00001047983 */ /* 0x000ee80000300a00 */
[----:B------:R-:W3:Y:S04]  /*8280*/  LDL.LU.64 R6, [R1+0xb8] ;  /* 0x0000b80001067983 */ /* 0x000ee80000300a00 */
[----:B------:R0:W-:Y:S04]  /*8290*/  STL.64 [R1+0x100], R12 ;  /* 0x0001000c01007387 */ /* 0x0001e80000100a00 */
[----:B------:R1:W-:Y:S01]  /*82a0*/  STL.64 [R1+0x108], R14 ;  /* 0x0001080e01007387 */ /* 0x0003e20000100a00 */
[----:B0-----:R-:W-:-:S02]  /*82b0*/  F2FP.F16.E5M2.UNPACK_B R12, R24 ;  /* 0x00000018ff0c723e */ /* 0x001fc400020004ff */
[----:B------:R-:W-:Y:S01]  /*82c0*/  F2FP.F16.E5M2.UNPACK_B R13, R23 ;  /* 0x00000017ff0d723e */ /* 0x000fe200020004ff */
[----:B------:R-:W4:Y:S01]  /*82d0*/  LDL.LU.64 R24, [R1+0x90] ;  /* 0x0000900001187983 */ /* 0x000f220000300a00 */
[----:B-1----:R-:W-:Y:S02]  /*82e0*/  F2FP.F16.E5M2.UNPACK_B R14, R22 ;  /* 0x00000016ff0e723e */ /* 0x002fe400020004ff */
[----:B------:R-:W-:Y:S01]  /*82f0*/  F2FP.F16.E5M2.UNPACK_B R15, R0 ;  /* 0x00000000ff0f723e */ /* 0x000fe200020004ff */
[----:B------:R-:W4:Y:S06]  /*8300*/  LDL.LU.64 R26, [R1+0x98] ;  /* 0x00009800011a7983 */ /* 0x000f2c0000300a00 */
[----:B--2---:R-:W-:Y:S01]  /*8310*/  HMMA.16816.F32 R20, R12, R20, R8 ;  /* 0x000000140c14723c */ /* 0x004fe20000001808 */
[----:B------:R-:W2:Y:S04]  /*8320*/  LDL.LU.64 R10, [R1+0x708] ;  /* 0x00070800010a7983 */ /* 0x000ea80000300a00 */
[----:B------:R-:W2:-:S14]  /*8330*/  LDL.LU.64 R8, [R1+0x700] ;  /* 0x0007000001087983 */ /* 0x000e9c0000300a00 */
[----:B------:R0:W-:Y:S04]  /*8340*/  STL.64 [R1+0xf0], R20 ;  /* 0x0000f01401007387 */ /* 0x0001e80000100a00 */
[----:B------:R1:W-:Y:S04]  /*8350*/  STL.64 [R1+0xf8], R22 ;  /* 0x0000f81601007387 */ /* 0x0003e80000100a00 */
[----:B0-----:R-:W3:Y:S04]  /*8360*/  LDL.LU.64 R20, [R1+0x50] ;  /* 0x0000500001147983 */ /* 0x001ee80000300a00 */
[----:B-1----:R-:W3:Y:S01]  /*8370*/  LDL.LU.64 R22, [R1+0x58] ;  /* 0x0000580001167983 */ /* 0x002ee20000300a00 */
[----:B--2---:R-:W-:-:S15]  /*8380*/  HMMA.16816.F32 R8, R12, R18, R8 ;  /* 0x000000120c08723c */ /* 0x004fde0000001808 */
[----:B------:R-:W-:-:S04]  /*8390*/  NOP ;  /* 0x0000000000007918 */ /* 0x000fc80000000000 */
[----:B------:R-:W-:Y:S04]  /*83a0*/  STL.64 [R1+0xd0], R8 ;  /* 0x0000d00801007387 */ /* 0x000fe80000100a00 */
[----:B------:R0:W-:Y:S04]  /*83b0*/  STL.64 [R1+0xd8], R10 ;  /* 0x0000d80a01007387 */ /* 0x0001e80000100a00 */
[----:B0-----:R-:W2:Y:S04]  /*83c0*/  LDL.LU.64 R10, [R1+0x6f8] ;  /* 0x0006f800010a7983 */ /* 0x001ea80000300a00 */
[----:B------:R-:W2:Y:S04]  /*83d0*/  LDL.LU.64 R8, [R1+0x6f0] ;  /* 0x0006f00001087983 */ /* 0x000ea80000300a00 */
[----:B------:R-:W2:Y:S04]  /*83e0*/  LDL.LU R18, [R1+0x3c8] ;  /* 0x0003c80001127983 */ /* 0x000ea80000300800 */
[----:B------:R-:W2:Y:S01]  /*83f0*/  LDL.LU R19, [R1+0x3c4] ;  /* 0x0003c40001137983 */ /* 0x000ea20000300800 */
[C---:B---3--:R-:W-:Y:S03]  /*8400*/  HMMA.16816.F32 R4, R12.reuse, R2, R4 ;  /* 0x000000020c04723c */ /* 0x048fe60000001804 */
[----:B--2---:R-:W-:Y:S04]  /*8410*/  STL.64 [R1+0x6d8], R18 ;  /* 0x0006d81201007387 */ /* 0x004fe80000100a00 */
[----:B------:R0:W-:Y:S04]  /*8420*/  STL.64 [R1+0x6d0], R16 ;  /* 0x0006d01001007387 */ /* 0x0001e80000100a00 */
[----:B0-----:R-:W2:Y:S04]  /*8430*/  LDL.LU.64 R16, [R1+0x70] ;  /* 0x0000700001107983 */ /* 0x001ea80000300a00 */
[----:B------:R-:W2:Y:S04]  /*8440*/  LDL.LU.64 R18, [R1+0x78] ;  /* 0x0000780001127983 */ /* 0x000ea80000300a00 */
[----:B------:R-:W-:Y:S04]  /*8450*/  STL.64 [R1+0xb0], R4 ;  /* 0x0000b00401007387 */ /* 0x000fe80000100a00 */
[----:B------:R0:W-:Y:S04]  /*8460*/  STL.64 [R1+0xb8], R6 ;  /* 0x0000b80601007387 */ /* 0x0001e80000100a00 */
[----:B0-----:R-:W2:Y:S04]  /*8470*/  LDL.LU.64 R6, [R1+0x6e8] ;  /* 0x0006e80001067983 */ /* 0x001ea80000300a00 */
[----:B------:R-:W4:Y:S04]  /*8480*/  LDL.LU.64 R4, [R1+0x6e0] ;  /* 0x0006e00001047983 */ /* 0x000f280000300a00 */
[----:B------:R-:W3:Y:S04]  /*8490*/  LDL.LU R2, [R1+0x3ac] ;  /* 0x0003ac0001027983 */ /* 0x000ee80000300800 */
[----:B------:R-:W2:Y:S01]  /*84a0*/  LDL.LU R3, [R1+0x3b4] ;  /* 0x0003b40001037983 */ /* 0x000ea20000300800 */
[C---:B----4-:R-:W-:Y:S08]  /*84b0*/  HMMA.16816.F32 R24, R12.reuse, R4, R24 ;  /* 0x000000040c18723c */ /* 0x050ff00000001818 */
[C---:B--2---:R-:W-:Y:S11]  /*84c0*/  HMMA.16816.F32 R16, R12.reuse, R6, R16 ;  /* 0x000000060c10723c */ /* 0x044ff60000001810 */
[----:B------:R0:W-:Y:S04]  /*84d0*/  STL.64 [R1+0x90], R24 ;  /* 0x0000901801007387 */ /* 0x0001e80000100a00 */
[----:B------:R1:W-:Y:S04]  /*84e0*/  STL.64 [R1+0x98], R26 ;  /* 0x0000981a01007387 */ /* 0x0003e80000100a00 */
[----:B0-----:R-:W2:Y:S04]  /*84f0*/  LDL.LU.64 R24, [R1+0x40] ;  /* 0x0000400001187983 */ /* 0x001ea80000300a00 */
[----:B-1----:R-:W2:Y:S04]  /*8500*/  LDL.LU.64 R26, [R1+0x48] ;  /* 0x00004800011a7983 */ /* 0x002ea80000300a00 */
[----:B------:R-:W4:Y:S04]  /*8510*/  LDL.LU R4, [R1+0x3c0] ;  /* 0x0003c00001047983 */ /* 0x000f280000300800 */
[----:B------:R-:W4:Y:S04]  /*8520*/  LDL.LU R5, [R1+0x3bc] ;  /* 0x0003bc0001057983 */ /* 0x000f280000300800 */
[----:B------:R-:W3:Y:S04]  /*8530*/  LDL.LU R6, [R1+0x3b0] ;  /* 0x0003b00001067983 */ /* 0x000ee80000300800 */
[----:B------:R-:W3:Y:S04]  /*8540*/  LDL.LU R7, [R1+0x3b8] ;  /* 0x0003b80001077983 */ /* 0x000ee80000300800 */
[----:B------:R-:W-:Y:S04]  /*8550*/  STL.64 [R1+0x70], R16 ;  /* 0x0000701001007387 */ /* 0x000fe80000100a00 */
[----:B------:R0:W-:Y:S02]  /*8560*/  STL.64 [R1+0x78], R18 ;  /* 0x0000781201007387 */ /* 0x0001e40000100a00 */
[----:B0-----:R-:W-:-:S15]  /*8570*/  HMMA.16816.F32 R16, R12, R8, R20 ;  /* 0x000000080c10723c */ /* 0x001fde0000001814 */
[----:B------:R-:W-:-:S04]  /*8580*/  NOP ;  /* 0x0000000000007918 */ /* 0x000fc80000000000 */
[----:B------:R-:W-:Y:S02]  /*8590*/  IMAD.MOV.U32 R22, RZ, RZ, R19 ;  /* 0x000000ffff167224 */ /* 0x000fe400078e0013 */
[----:B------:R-:W-:Y:S02]  /*85a0*/  IMAD.MOV.U32 R29, RZ, RZ, R18 ;  /* 0x000000ffff1d7224 */ /* 0x000fe400078e0012 */
[----:B------:R-:W-:Y:S01]  /*85b0*/  IMAD.MOV.U32 R23, RZ, RZ, R17 ;  /* 0x000000ffff177224 */ /* 0x000fe200078e0011 */
[----:B------:R-:W4:Y:S01]  /*85c0*/  LDL.LU.64 R18, [R1+0x6d8] ;  /* 0x0006d80001127983 */ /* 0x000f220000300a00 */
[----:B------:R-:W-:-:S03]  /*85d0*/  IMAD.MOV.U32 R28, RZ, RZ, R16 ;  /* 0x000000ffff1c7224 */ /* 0x000fc600078e0010 */
[----:B------:R-:W4:Y:S04]  /*85e0*/  LDL.LU.64 R16, [R1+0x6d0] ;  /* 0x0006d00001107983 */ /* 0x000f280000300a00 */
[----:B------:R-:W-:Y:S04]  /*85f0*/  STL [R1+0x550], R22 ;  /* 0x0005501601007387 */ /* 0x000fe80000100800 */
[----:B------:R-:W-:Y:S04]  /*8600*/  STL [R1+0x54c], R29 ;  /* 0x00054c1d01007387 */ /* 0x000fe80000100800 */
[----:B------:R0:W-:Y:S04]  /*8610*/  STL [R1+0x548], R23 ;  /* 0x0005481701007387 */ /* 0x0001e80000100800 */
[----:B------:R-:W4:Y:S04]  /*8620*/  LDL.LU.64 R20, [R1+0x20] ;  /* 0x0000200001147983 */ /* 0x000f280000300a00 */
[----:B0-----:R-:W4:Y:S04]  /*8630*/  LDL.LU.64 R22, [R1+0x28] ;  /* 0x0000280001167983 */ /* 0x001f280000300a00 */
[----:B------:R-:W-:Y:S01]  /*8640*/  STL [R1+0x544], R28 ;  /* 0x0005441c01007387 */ /* 0x000fe20000100800 */
[----:B--2---:R-:W-:Y:S03]  /*8650*/  HMMA.16816.F32 R8, R12, R10, R24 ;  /* 0x0000000a0c08723c */ /* 0x004fe60000001818 */
[----:B------:R-:W2:Y:S04]  /*8660*/  LDL.LU.64 R26, [R1+0x6c8] ;  /* 0x0006c800011a7983 */ /* 0x000ea80000300a00 */
[----:B------:R-:W2:-:S12]  /*8670*/  LDL.LU.64 R24, [R1+0x6c0] ;  /* 0x0006c00001187983 */ /* 0x000e980000300a00 */
[----:B------:R-:W-:Y:S01]  /*8680*/  STL.64 [R1+0x40], R8 ;  /* 0x0000400801007387 */ /* 0x000fe20000100a00 */
[----:B------:R-:W-:-:S03]  /*8690*/  IMAD.MOV.U32 R0, RZ, RZ, R11 ;  /* 0x000000ffff007224 */ /* 0x000fc600078e000b */
[----:B------:R4:W-:Y:S01]  /*86a0*/  STL [R1+0x48], R10 ;  /* 0x0000480a01007387 */ /* 0x0009e20000100800 */
[----:B---3--:R-:W-:-:S03]  /*86b0*/  IMAD R3, R3, 0x100, R7 ;  /* 0x0000010003037824 */ /* 0x008fc600078e0207 */
[----:B------:R-:W-:Y:S04]  /*86c0*/  STL [R1+0x5d8], R0 ;  /* 0x0005d80001007387 */ /* 0x000fe80000100800 */
[----:B------:R-:W3:Y:S01]  /*86d0*/  LDL.LU R7, [R1+0x14] ;  /* 0x0000140001077983 */ /* 0x000ee20000300800 */
[----:B----4-:R-:W-:-:S15]  /*86e0*/  HMMA.16816.F32 R8, R12, R16, R20 ;  /* 0x000000100c08723c */ /* 0x010fde0000001814 */
[----:B------:R-:W-:-:S04]  /*86f0*/  NOP ;  /* 0x0000000000007918 */ /* 0x000fc80000000000 */
[----:B------:R-:W-:Y:S02]  /*8700*/  IMAD.MOV.U32 R22, RZ, RZ, R8 ;  /* 0x000000ffff167224 */ /* 0x000fe400078e0008 */
[----:B------:R-:W-:Y:S01]  /*8710*/  IMAD.MOV.U32 R29, RZ, RZ, R9 ;  /* 0x000000ffff1d7224 */ /* 0x000fe200078e0009 */
[----:B------:R-:W4:Y:S01]  /*8720*/  LDL.LU R8, [R1+0x18] ;  /* 0x0000180001087983 */ /* 0x000f220000300800 */
[----:B------:R-:W-:Y:S02]  /*8730*/  IMAD.MOV.U32 R23, RZ, RZ, R10 ;  /* 0x000000ffff177224 */ /* 0x000fe400078e000a */
[----:B------:R-:W-:Y:S01]  /*8740*/  IMAD.MOV.U32 R28, RZ, RZ, R11 ;  /* 0x000000ffff1c7224 */ /* 0x000fe200078e000b */
[----:B------:R-:W4:Y:S04]  /*8750*/  LDL.LU R9, [R1+0x1c] ;  /* 0x00001c0001097983 */ /* 0x000f280000300800 */
[----:B------:R-:W2:Y:S04]  /*8760*/  LDL.LU R10, [R1+0x30] ;  /* 0x00003000010a7983 */ /* 0x000ea80000300800 */
[----:B------:R-:W2:Y:S04]  /*8770*/  LDL.LU R11, [R1+0x34] ;  /* 0x00003400010b7983 */ /* 0x000ea80000300800 */
[----:B--2---:R-:W-:Y:S04]  /*8780*/  STL.64 [R1+0x668], R10 ;  /* 0x0006680a01007387 */ /* 0x004fe80000100a00 */
[----:B----4-:R0:W-:Y:S04]  /*8790*/  STL.64 [R1+0x660], R8 ;  /* 0x0006600801007387 */ /* 0x0101e80000100a00 */
[----:B0-----:R-:W2:Y:S01]  /*87a0*/  LDL.LU R8, [R1+0xc0] ;  /* 0x0000c00001087983 */ /* 0x001ea20000300800 */
[----:B------:R-:W-:-:S02]  /*87b0*/  IMAD.MOV.U32 R10, RZ, RZ, R25 ;  /* 0x000000ffff0a7224 */ /* 0x000fc400078e0019 */
[----:B------:R-:W-:Y:S02]  /*87c0*/  IMAD.MOV.U32 R11, RZ, RZ, R26 ;  /* 0x000000ffff0b7224 */ /* 0x000fe400078e001a */
[----:B------:R-:W-:Y:S02]  /*87d0*/  IMAD.MOV.U32 R9, RZ, RZ, R24 ;  /* 0x000000ffff097224 */ /* 0x000fe400078e0018 */
[----:B------:R-:W4:Y:S04]  /*87e0*/  LDL.LU R24, [R1+0x6bc] ;  /* 0x0006bc0001187983 */ /* 0x000f280000300800 */
[----:B------:R-:W3:Y:S04]  /*87f0*/  LDL.LU R25, [R1+0x6b8] ;  /* 0x0006b80001197983 */ /* 0x000ee80000300800 */
[----:B------:R-:W3:Y:S04]  /*8800*/  LDL.LU R26, [R1+0x6b4] ;  /* 0x0006b400011a7983 */ /* 0x000ee80000300800 */
[----:B------:R-:W-:Y:S04]  /*8810*/  STL.64 [R1+0x678], R10 ;  /* 0x0006780a01007387 */ /* 0x000fe80000100a00 */
[----:B--2---:R0:W-:Y:S04]  /*8820*/  STL.64 [R1+0x670], R8 ;  /* 0x0006700801007387 */ /* 0x0041e80000100a00 */
[----:B0-----:R-:W2:Y:S04]  /*8830*/  LDL.LU R8, [R1+0xa0] ;  /* 0x0000a00001087983 */ /* 0x001ea80000300800 */
[----:B------:R-:W2:Y:S04]  /*8840*/  LDL.LU R9, [R1+0xa4] ;  /* 0x0000a40001097983 */ /* 0x000ea80000300800 */
[----:B------:R-:W2:Y:S04]  /*8850*/  LDL.LU R10, [R1+0xa8] ;  /* 0x0000a800010a7983 */ /* 0x000ea80000300800 */
[----:B------:R-:W2:Y:S04]  /*8860*/  LDL.LU R11, [R1+0xac] ;  /* 0x0000ac00010b7983 */ /* 0x000ea80000300800 */
[----:B--2---:R-:W-:Y:S04]  /*8870*/  STL.64 [R1+0x688], R10 ;  /* 0x0006880a01007387 */ /* 0x004fe80000100a00 */
[----:B------:R0:W-:Y:S04]  /*8880*/  STL.64 [R1+0x680], R8 ;  /* 0x0006800801007387 */ /* 0x0001e80000100a00 */
[----:B0-----:R-:W2:Y:S01]  /*8890*/  LDL.LU R8, [R1+0x80] ;  /* 0x0000800001087983 */ /* 0x001ea20000300800 */
[----:B---3--:R-:W-:-:S02]  /*88a0*/  IMAD.MOV.U32 R9, RZ, RZ, R26 ;  /* 0x000000ffff097224 */ /* 0x008fc400078e001a */
[----:B------:R-:W-:Y:S01]  /*88b0*/  IMAD.MOV.U32 R10, RZ, RZ, R25 ;  /* 0x000000ffff0a7224 */ /* 0x000fe200078e0019 */
[----:B------:R-:W3:Y:S01]  /*88c0*/  LDL.LU R26, [R1+0x6b0] ;  /* 0x0006b000011a7983 */ /* 0x000ee20000300800 */
[----:B----4-:R-:W-:-:S03]  /*88d0*/  IMAD.MOV.U32 R11, RZ, RZ, R24 ;  /* 0x000000ffff0b7224 */ /* 0x010fc600078e0018 */
[----:B------:R-:W4:Y:S04]  /*88e0*/  LDL.LU R25, [R1+0x6ac] ;  /* 0x0006ac0001197983 */ /* 0x000f280000300800 */
[----:B------:R-:W3:Y:S04]  /*88f0*/  LDL.LU R24, [R1+0x6a8] ;  /* 0x0006a80001187983 */ /* 0x000ee80000300800 */
[----:B------:R-:W-:Y:S04]  /*8900*/  STL.64 [R1+0x6a0], R10 ;  /* 0x0006a00a01007387 */ /* 0x000fe80000100a00 */
[----:B--2---:R0:W-:Y:S04]  /*8910*/  STL.64 [R1+0x698], R8 ;  /* 0x0006980801007387 */ /* 0x0041e80000100a00 */
[----:B0-----:R-:W2:Y:S04]  /*8920*/  LDL.LU R8, [R1+0x60] ;  /* 0x0000600001087983 */ /* 0x001ea80000300800 */
[----:B------:R-:W2:Y:S04]  /*8930*/  LDL.LU R9, [R1+0x64] ;  /* 0x0000640001097983 */ /* 0x000ea80000300800 */
[----:B------:R-:W2:Y:S04]  /*8940*/  LDL.LU R10, [R1+0x68] ;  /* 0x00006800010a7983 */ /* 0x000ea80000300800 */
[----:B------:R-:W2:Y:S01]  /*8950*/  LDL.LU R11, [R1+0x6c] ;  /* 0x00006c00010b7983 */ /* 0x000ea20000300800 */
[----:B------:R-:W-:-:S02]  /*8960*/  IMAD R4, R5, 0x100, R4 ;  /* 0x0000010005047824 */ /* 0x000fc400078e0204 */
[----:B------:R-:W-:Y:S01]  /*8970*/  IMAD R2, R2, 0x100, R6 ;  /* 0x0000010002027824 */ /* 0x000fe200078e0206 */
[----:B------:R-:W-:Y:S01]  /*8980*/  F2FP.F16.E5M2.UNPACK_B R13, R3 ;  /* 0x00000003ff0d723e */ /* 0x000fe200020004ff */
[----:B------:R-:W-:Y:S01]  /*8990*/  IMAD R5, R19, 0x100, R18 ;  /* 0x0000010013057824 */ /* 0x000fe200078e0212 */
[----:B------:R-:W-:Y:S01]  /*89a0*/  F2FP.F16.E5M2.UNPACK_B R14, R4 ;  /* 0x00000004ff0e723e */ /* 0x000fe200020004ff */
[----:B------:R-:W2:Y:S01]  /*89b0*/  LDL.LU R16, [R1+0x8] ;  /* 0x0000080001107983 */ /* 0x000ea20000300800 */
[----:B------:R-:W-:Y:S02]  /*89c0*/  F2FP.F16.E5M2.UNPACK_B R12, R2 ;  /* 0x00000002ff0c723e */ /* 0x000fe400020004ff */
[----:B------:R-:W-:Y:S01]  /*89d0*/  F2FP.F16.E5M2.UNPACK_B R15, R5 ;  /* 0x00000005ff0f723e */ /* 0x000fe200020004ff */
[----:B------:R-:W2:Y:S01]  /*89e0*/  LDL.LU R17, [R1+0xc] ;  /* 0x00000c0001117983 */ /* 0x000ea20000300800 */
[----:B---3--:R-:W-:Y:S02]  /*89f0*/  F2FP.F16.E5M2.UNPACK_B R20, R24.H1 ;  /* 0x00000018ff14723e */ /* 0x008fe400030004ff */
[----:B----4-:R-:W-:Y:S01]  /*8a00*/  F2FP.F16.E5M2.UNPACK_B R21, R25.H1 ;  /* 0x00000019ff15723e */ /* 0x010fe200030004ff */
[----:B------:R-:W3:Y:S04]  /*8a10*/  LDL.LU R6, [R1+0x10] ;  /* 0x0000100001067983 */ /* 0x000ee80000300800 */
[----:B------:R-:W4:Y:S04]  /*8a20*/  LDL.LU R0, [R1+0x38] ;  /* 0x0000380001007983 */ /* 0x000f280000300800 */
[----:B------:R0:W-:Y:S04]  /*8a30*/  STL [R1+0x5e0], R28 ;  /* 0x0005e01c01007387 */ /* 0x0001e80000100800 */
[----:B0-----:R-:W3:Y:S04]  /*8a40*/  LDL.LU R28, [R1+0x4] ;  /* 0x00000400011c7983 */ /* 0x001ee80000300800 */
[----:B------:R0:W-:Y:S04]  /*8a50*/  STL [R1+0x5dc], R29 ;  /* 0x0005dc1d01007387 */ /* 0x0001e80000100800 */
[----:B0-----:R-:W3:Y:S01]  /*8a60*/  LDL.LU R29, [R1] ;  /* 0x00000000011d7983 */ /* 0x001ee20000300800 */
[----:B--2---:R-:W-:-:S15]  /*8a70*/  HMMA.16816.F32 R8, R12, R20, R8 ;  /* 0x000000140c08723c */ /* 0x004fde0000001808 */
[----:B------:R-:W-:-:S04]  /*8a80*/  NOP ;  /* 0x0000000000007918 */ /* 0x000fc80000000000 */
[----:B------:R-:W-:Y:S04]  /*8a90*/  STL.64 [R1+0x60], R8 ;  /* 0x0000600801007387 */ /* 0x000fe80000100a00 */
[----:B------:R0:W-:Y:S04]  /*8aa0*/  STL.64 [R1+0x68], R10 ;  /* 0x0000680a01007387 */ /* 0x0001e80000100a00 */
[----:B0-----:R-:W2:Y:S04]  /*8ab0*/  LDL.LU.64 R10, [R1+0x6a0] ;  /* 0x0006a000010a7983 */ /* 0x001ea80000300a00 */
[----:B------:R-:W2:Y:S04]  /*8ac0*/  LDL.LU.64 R8, [R1+0x698] ;  /* 0x0006980001087983 */ /* 0x000ea80000300a00 */
[----:B------:R0:W-:Y:S04]  /*8ad0*/  STL.64 [R1+0x640], R22 ;  /* 0x0006401601007387 */ /* 0x0001e80000100a00 */
[----:B------:R1:W-:Y:S01]  /*8ae0*/  STL.64 [R1+0x638], R20 ;  /* 0x0006381401007387 */ /* 0x0003e20000100a00 */
[----:B0-----:R-:W-:-:S03]  /*8af0*/  IMAD.MOV.U32 R23, RZ, RZ, R27 ;  /* 0x000000ffff177224 */ /* 0x001fc600078e001b */
[----:B-1----:R-:W2:Y:S04]  /*8b00*/  LDL.LU R20, [R1+0x220] ;  /* 0x0002200001147983 */ /* 0x002ea80000300800 */
[----:B------:R-:W2:Y:S04]  /*8b10*/  LDL.LU R21, [R1+0x224] ;  /* 0x0002240001157983 */ /* 0x000ea80000300800 */
[----:B------:R-:W2:Y:S04]  /*8b20*/  LDL.LU R22, [R1+0x228] ;  /* 0x0002280001167983 */ /* 0x000ea80000300800 */
[----:B------:R-:W2:Y:S01]  /*8b30*/  LDL.LU R27, [R1+0x690] ;  /* 0x00069000011b7983 */ /* 0x000ea20000300800 */
[----:B------:R-:W-:-:S02]  /*8b40*/  F2FP.F16.E5M2.UNPACK_B R18, R26.H1 ;  /* 0x0000001aff12723e */ /* 0x000fc400030004ff */
[----:B--2---:R-:W-:-:S07]  /*8b50*/  F2FP.F16.E5M2.UNPACK_B R19, R27.H1 ;  /* 0x0000001bff13723e */ /* 0x004fce00030004ff */
[----:B------:R-:W-:Y:S01]  /*8b60*/  HMMA.16816.F32 R8, R12, R18, R8 ;  /* 0x000000120c08723c */ /* 0x000fe20000001808 */
[----:B------:R-:W-:Y:S04]  /*8b70*/  STL.64 [R1+0x658], R22 ;  /* 0x0006581601007387 */ /* 0x000fe80000100a00 */
[----:B------:R0:W-:Y:S04]  /*8b80*/  STL.64 [R1+0x650], R20 ;  /* 0x0006501401007387 */ /* 0x0001e80000100a00 */
[----:B0-----:R-:W2:Y:S04]  /*8b90*/  LDL.LU R20, [R1+0xe0] ;  /* 0x0000e00001147983 */ /* 0x001ea80000300800 */
[----:B------:R-:W2:Y:S04]  /*8ba0*/  LDL.LU R21, [R1+0xe4] ;  /* 0x0000e40001157983 */ /* 0x000ea80000300800 */
[----:B------:R-:W2:Y:S04]  /*8bb0*/  LDL.LU R22, [R1+0xe8] ;  /* 0x0000e80001167983 */ /* 0x000ea80000300800 */
[----:B------:R-:W2:Y:S04]  /*8bc0*/  LDL.LU R23, [R1+0xec] ;  /* 0x0000ec0001177983 */ /* 0x000ea80000300800 */
[----:B------:R-:W2:Y:S04]  /*8bd0*/  LDL.LU R24, [R1+0x130] ;  /* 0x0001300001187983 */ /* 0x000ea80000300800 */
[----:B------:R-:W2:Y:S04]  /*8be0*/  LDL.LU R25, [R1+0x134] ;  /* 0x0001340001197983 */ /* 0x000ea80000300800 */
[----:B------:R-:W2:Y:S04]  /*8bf0*/  LDL.LU R26, [R1+0x138] ;  /* 0x00013800011a7983 */ /* 0x000ea80000300800 */
[----:B------:R-:W2:Y:S04]  /*8c00*/  LDL.LU R27, [R1+0x13c] ;  /* 0x00013c00011b7983 */ /* 0x000ea80000300800 */
[----:B------:R-:W-:Y:S04]  /*8c10*/  STL.64 [R1+0x80], R8 ;  /* 0x0000800801007387 */ /* 0x000fe80000100a00 */
[----:B------:R0:W-:Y:S04]  /*8c20*/  STL.64 [R1+0x88], R10 ;  /* 0x0000880a01007387 */ /* 0x0001e80000100a00 */
[----:B0-----:R-:W2:Y:S04]  /*8c30*/  LDL.LU.64 R10, [R1+0x688] ;  /* 0x00068800010a7983 */ /* 0x001ea80000300a00 */
[----:B------:R-:W2:Y:S01]  /*8c40*/  LDL.LU.64 R8, [R1+0x680] ;  /* 0x0006800001087983 */ /* 0x000ea20000300a00 */
[----:B---3--:R-:W-:-:S02]  /*8c50*/  F2FP.F16.E5M2.UNPACK_B R2, R29.H1 ;  /* 0x0000001dff02723e */ /* 0x008fc400030004ff */
[----:B------:R-:W-:Y:S01]  /*8c60*/  F2FP.F16.E5M2.UNPACK_B R3, R28.H1 ;  /* 0x0000001cff03723e */ /* 0x000fe200030004ff */
[----:B------:R-:W-:Y:S06]  /*8c70*/  STL [R1+0x648], R19 ;  /* 0x0006481301007387 */ /* 0x000fec0000100800 */
[----:B--2---:R-:W-:-:S15]  /*8c80*/  HMMA.16816.F32 R8, R12, R2, R8 ;  /* 0x000000020c08723c */ /* 0x004fde0000001808 */
[----:B------:R-:W-:-:S04]  /*8c90*/  NOP ;  /* 0x0000000000007918 */ /* 0x000fc80000000000 */
[----:B------:R-:W-:Y:S04]  /*8ca0*/  STL.64 [R1+0xa0], R8 ;  /* 0x0000a00801007387 */ /* 0x000fe80000100a00 */
[----:B------:R0:W-:Y:S04]  /*8cb0*/  STL.64 [R1+0xa8], R10 ;  /* 0x0000a80a01007387 */ /* 0x0001e80000100a00 */
[----:B0-----:R-:W2:Y:S04]  /*8cc0*/  LDL.LU.64 R10, [R1+0x678] ;  /* 0x00067800010a7983 */ /* 0x001ea80000300a00 */
[----:B------:R-:W2:Y:S01]  /*8cd0*/  LDL.LU.64 R8, [R1+0x670] ;  /* 0x0006700001087983 */ /* 0x000ea20000300a00 */
[----:B------:R-:W-:-:S02]  /*8ce0*/  F2FP.F16.E5M2.UNPACK_B R4, R16.H1 ;  /* 0x00000010ff04723e */ /* 0x000fc400030004ff */
[----:B------:R-:W-:Y:S02]  /*8cf0*/  F2FP.F16.E5M2.UNPACK_B R5, R17.H1 ;  /* 0x00000011ff05723e */ /* 0x000fe400030004ff */
[----:B------:R-:W-:Y:S02]  /*8d00*/  F2FP.F16.E5M2.UNPACK_B R6, R6.H1 ;  /* 0x00000006ff06723e */ /* 0x000fe400030004ff */
[----:B------:R-:W-:-:S07]  /*8d10*/  F2FP.F16.E5M2.UNPACK_B R7, R7.H1 ;  /* 0x00000007ff07723e */ /* 0x000fce00030004ff */
[C---:B------:R-:W-:Y:S08]  /*8d20*/  HMMA.16816.F32 R20, R12.reuse, R6, R20 ;  /* 0x000000060c14723c */ /* 0x040ff00000001814 */
[----:B--2---:R-:W-:-:S15]  /*8d30*/  HMMA.16816.F32 R8, R12, R4, R8 ;  /* 0x000000040c08723c */ /* 0x004fde0000001808 */
        /* <DEDUP_REMOVED lines=8> */
[----:B------:R-:W2:Y:S04]  /*8dc0*/  LDL.LU.64 R20, [R1+0x650] ;  /* 0x0006500001147983 */ /* 0x000ea80000300a00 */
[----:B------:R-:W-:Y:S04]  /*8dd0*/  STL.64 [R1+0x610], R6 ;  /* 0x0006100601007387 */ /* 0x000fe80000100a00 */
[----:B------:R0:W-:Y:S01]  /*8de0*/  STL.64 [R1+0x608], R4 ;  /* 0x0006080401007387 */ /* 0x0001e20000100a00 */
[----:B----4-:R-:W-:-:S02]  /*8df0*/  F2FP.F16.E5M2.UNPACK_B R16, R0.H1 ;  /* 0x00000000ff10723e */ /* 0x010fc400030004ff */
[----:B---3--:R-:W-:Y:S02]  /*8e00*/  F2FP.F16.E5M2.UNPACK_B R8, R8.H1 ;  /* 0x00000008ff08723e */ /* 0x008fe400030004ff */
[----:B------:R-:W-:-:S07]  /*8e10*/  F2FP.F16.E5M2.UNPACK_B R9, R9.H1 ;  /* 0x00000009ff09723e */ /* 0x000fce00030004ff */
[----:B0-----:R-:W-:Y:S01]  /*8e20*/  HMMA.16816.F32 R4, R12, R8, R24 ;  /* 0x000000080c04723c */ /* 0x001fe20000001818 */
[----:B--2---:R-:W-:Y:S02]  /*8e30*/  F2FP.F16.E5M2.UNPACK_B R10, R10.H1 ;  /* 0x0000000aff0a723e */ /* 0x004fe400030004ff */
[----:B------:R-:W-:-:S15]  /*8e40*/  F2FP.F16.E5M2.UNPACK_B R11, R11.H1 ;  /* 0x0000000bff0b723e */ /* 0x000fde00030004ff */
[----:B------:R-:W-:Y:S01]  /*8e50*/  NOP ;  /* 0x0000000000007918 */ /* 0x000fe20000000000 */
[----:B------:R-:W-:Y:S04]  /*8e60*/  STL.64 [R1+0x130], R4 ;  /* 0x0001300401007387 */ /* 0x000fe80000100a00 */
[----:B------:R0:W-:Y:S02]  /*8e70*/  STL.64 [R1+0x138], R6 ;  /* 0x0001380601007387 */ /* 0x0001e40000100a00 */
[----:B0-----:R-:W-:Y:S02]  /*8e80*/  HMMA.16816.F32 R4, R12, R10, R20 ;  /* 0x0000000a0c04723c */ /* 0x001fe40000001814 */
[----:B------:R-:W2:-:S15]  /*8e90*/  LDL.LU R20, [R1+0x120] ;  /* 0x0001200001147983 */ /* 0x000e9e0000300800 */
[----:B------:R-:W-:Y:S02]  /*8ea0*/  NOP ;  /* 0x0000000000007918 */ /* 0x000fe40000000000 */
[----:B------:R0:W-:Y:S04]  /*8eb0*/  STL.64 [R1+0x220], R4 ;  /* 0x0002200401007387 */ /* 0x0001e80000100a00 */
[----:B------:R1:W-:Y:S04]  /*8ec0*/  STL.64 [R1+0x228], R6 ;  /* 0x0002280601007387 */ /* 0x0003e80000100a00 */
[----:B------:R-:W2:Y:S04]  /*8ed0*/  LDL.LU R21, [R1+0x124] ;  /* 0x0001240001157983 */ /* 0x000ea80000300800 */
[----:B------:R-:W2:Y:S04]  /*8ee0*/  LDL.LU R22, [R1+0x128] ;  /* 0x0001280001167983 */ /* 0x000ea80000300800 */
[----:B------:R-:W2:Y:S04]  /*8ef0*/  LDL.LU R23, [R1+0x12c] ;  /* 0x00012c0001177983 */ /* 0x000ea80000300800 */
[----:B------:R-:W3:Y:S04]  /*8f00*/  LDL.LU R17, [R1+0x3c] ;  /* 0x00003c0001117983 */ /* 0x000ee80000300800 */
[----:B------:R-:W4:Y:S04]  /*8f10*/  LDL.LU R19, [R1+0x3d0] ;  /* 0x0003d00001137983 */ /* 0x000f280000300800 */
[----:B------:R-:W4:Y:S04]  /*8f20*/  LDL.LU R24, [R1+0x3cc] ;  /* 0x0003cc0001187983 */ /* 0x000f280000300800 */
[----:B------:R-:W2:Y:S04]  /*8f30*/  LDL.LU R27, [R1+0x3d8] ;  /* 0x0003d800011b7983 */ /* 0x000ea80000300800 */
[----:B------:R-:W2:Y:S04]  /*8f40*/  LDL.LU R25, [R1+0x3d4] ;  /* 0x0003d40001197983 */ /* 0x000ea80000300800 */
[----:B------:R-:W2:Y:S04]  /*8f50*/  LDL.LU R26, [R1+0x3e0] ;  /* 0x0003e000011a7983 */ /* 0x000ea80000300800 */
[----:B------:R-:W2:Y:S04]  /*8f60*/  LDL.LU R29, [R1+0x3dc] ;  /* 0x0003dc00011d7983 */ /* 0x000ea80000300800 */
[----:B------:R-:W2:Y:S04]  /*8f70*/  LDL.LU R28, [R1+0x3e8] ;  /* 0x0003e800011c7983 */ /* 0x000ea80000300800 */
[----:B------:R-:W2:Y:S04]  /*8f80*/  LDL.LU R0, [R1+0x3e4] ;  /* 0x0003e40001007983 */ /* 0x000ea80000300800 */
[----:B0-----:R-:W2:Y:S04]  /*8f90*/  LDL.LU R4, [R1+0x1f0] ;  /* 0x0001f00001047983 */ /* 0x001ea80000300800 */
[----:B------:R-:W2:Y:S04]  /*8fa0*/  LDL.LU R5, [R1+0x1f4] ;  /* 0x0001f40001057983 */ /* 0x000ea80000300800 */
[----:B-1----:R-:W2:Y:S04]  /*8fb0*/  LDL.LU R6, [R1+0x1f8] ;  /* 0x0001f80001067983 */ /* 0x002ea80000300800 */
[----:B------:R-:W2:Y:S04]  /*8fc0*/  LDL.LU R7, [R1+0x1fc] ;  /* 0x0001fc0001077983 */ /* 0x000ea80000300800 */
[----:B--2---:R-:W-:Y:S04]  /*8fd0*/  STL.64 [R1+0x620], R6 ;  /* 0x0006200601007387 */ /* 0x004fe80000100a00 */
[----:B------:R0:W-:Y:S04]  /*8fe0*/  STL.64 [R1+0x618], R4 ;  /* 0x0006180401007387 */ /* 0x0001e80000100a00 */
[----:B0-----:R-:W2:Y:S04]  /*8ff0*/  LDL.LU R4, [R1+0x200] ;  /* 0x0002000001047983 */ /* 0x001ea80000300800 */
[----:B------:R-:W2:Y:S04]  /*9000*/  LDL.LU R5, [R1+0x204] ;  /* 0x0002040001057983 */ /* 0x000ea80000300800 */
[----:B------:R-:W2:Y:S04]  /*9010*/  LDL.LU R6, [R1+0x208] ;  /* 0x0002080001067983 */ /* 0x000ea80000300800 */
[----:B------:R-:W2:Y:S04]  /*9020*/  LDL.LU R7, [R1+0x20c] ;  /* 0x00020c0001077983 */ /* 0x000ea80000300800 */
[----:B--2---:R-:W-:Y:S04]  /*9030*/  STL.64 [R1+0x630], R6 ;  /* 0x0006300601007387 */ /* 0x004fe80000100a00 */
[----:B------:R0:W-:Y:S04]  /*9040*/  STL.64 [R1+0x628], R4 ;  /* 0x0006280401007387 */ /* 0x0001e80000100a00 */
[----:B0-----:R-:W2:Y:S04]  /*9050*/  LDL.LU R4, [R1+0x210] ;  /* 0x0002100001047983 */ /* 0x001ea80000300800 */
[----:B------:R-:W2:Y:S04]  /*9060*/  LDL.LU R5, [R1+0x214] ;  /* 0x0002140001057983 */ /* 0x000ea80000300800 */
[----:B------:R-:W2:Y:S04]  /*9070*/  LDL.LU R6, [R1+0x218] ;  /* 0x0002180001067983 */ /* 0x000ea80000300800 */
[----:B------:R-:W2:Y:S04]  /*9080*/  LDL.LU R7, [R1+0x21c] ;  /* 0x00021c0001077983 */ /* 0x000ea80000300800 */
[----:B------:R-:W-:Y:S04]  /*9090*/  STL.64 [R1+0x5f0], R10 ;  /* 0x0005f00a01007387 */ /* 0x000fe80000100a00 */
[----:B------:R0:W-:Y:S04]  /*90a0*/  STL.64 [R1+0x5e8], R8 ;  /* 0x0005e80801007387 */ /* 0x0001e80000100a00 */
[----:B0-----:R-:W2:Y:S04]  /*90b0*/  LDL.LU R8, [R1+0x1d0] ;  /* 0x0001d00001087983 */ /* 0x001ea80000300800 */
[----:B------:R-:W2:Y:S04]  /*90c0*/  LDL.LU R9, [R1+0x1d4] ;  /* 0x0001d40001097983 */ /* 0x000ea80000300800 */
[----:B------:R-:W2:Y:S04]  /*90d0*/  LDL.LU R10, [R1+0x1d8] ;  /* 0x0001d800010a7983 */ /* 0x000ea80000300800 */
[----:B------:R-:W2:Y:S01]  /*90e0*/  LDL.LU R11, [R1+0x1dc] ;  /* 0x0001dc00010b7983 */ /* 0x000ea20000300800 */
[----:B---3--:R-:W-:Y:S01]  /*90f0*/  F2FP.F16.E5M2.UNPACK_B R17, R17.H1 ;  /* 0x00000011ff11723e */ /* 0x008fe200030004ff */
[----:B----4-:R-:W-:-:S06]  /*9100*/  IMAD R24, R24, 0x100, R19 ;  /* 0x0000010018187824 */ /* 0x010fcc00078e0213 */
[----:B------:R-:W-:Y:S01]  /*9110*/  HMMA.16816.F32 R12, R12, R16, R20 ;  /* 0x000000100c0c723c */ /* 0x000fe20000001814 */
[----:B--2---:R-:W-:Y:S04]  /*9120*/  STL.64 [R1+0x600], R10 ;  /* 0x0006000a01007387 */ /* 0x004fe80000100a00 */
[----:B------:R0:W-:Y:S04]  /*9130*/  STL.64 [R1+0x5f8], R8 ;  /* 0x0005f80801007387 */ /* 0x0001e80000100a00 */
[----:B0-----:R-:W2:Y:S04]  /*9140*/  LDL.LU R8, [R1+0x1e0] ;  /* 0x0001e00001087983 */ /* 0x001ea80000300800 */
[----:B------:R-:W2:Y:S04]  /*9150*/  LDL.LU R9, [R1+0x1e4] ;  /* 0x0001e40001097983 */ /* 0x000ea80000300800 */
[----:B------:R-:W2:Y:S04]  /*9160*/  LDL.LU R10, [R1+0x1e8] ;  /* 0x0001e800010a7983 */ /* 0x000ea80000300800 */
[----:B------:R-:W2:Y:S04]  /*9170*/  LDL.LU R11, [R1+0x1ec] ;  /* 0x0001ec00010b7983 */ /* 0x000ea80000300800 */
[----:B------:R-:W3:Y:S04]  /*9180*/  LDL.LU R19, [R1+0x648] ;  /* 0x0006480001137983 */ /* 0x000ee80000300800 */
[----:B------:R-:W4:Y:S04]  /*9190*/  LDL.LU.64 R22, [R1+0x640] ;  /* 0x0006400001167983 */ /* 0x000f280000300a00 */
[----:B------:R-:W2:Y:S01]  /*91a0*/  LDL.LU.64 R20, [R1+0x638] ;  /* 0x0006380001147983 */ /* 0x000ea20000300a00 */
[----:B------:R-:W-:-:S02]  /*91b0*/  IMAD R25, R25, 0x100, R27 ;  /* 0x0000010019197824 */ /* 0x000fc400078e021b */
[----:B------:R-:W-:Y:S02]  /*91c0*/  IMAD R26, R29, 0x100, R26 ;  /* 0x000001001d1a7824 */ /* 0x000fe400078e021a */
[----:B------:R-:W-:Y:S01]  /*91d0*/  IMAD R27, R0, 0x100, R28 ;  /* 0x00000100001b7824 */ /* 0x000fe200078e021c */
[----:B------:R-:W-:Y:S04]  /*91e0*/  STL [R1+0x5e4], R17 ;  /* 0x0005e41101007387 */ /* 0x000fe80000100800 */
[----:B------:R0:W-:Y:S04]  /*91f0*/  STL.64 [R1+0x120], R12 ;  /* 0x0001200c01007387 */ /* 0x0001e80000100a00 */
[----:B------:R1:W-:Y:S01]  /*9200*/  STL.64 [R1+0x128], R14 ;  /* 0x0001280e01007387 */ /* 0x0003e20000100a00 */
[----:B0-----:R-:W-:-:S02]  /*9210*/  F2FP.F16.E5M2.UNPACK_B R12, R24 ;  /* 0x00000018ff0c723e */ /* 0x001fc400020004ff */
[----:B------:R-:W-:Y:S01]  /*9220*/  F2FP.F16.E5M2.UNPACK_B R13, R25 ;  /* 0x00000019ff0d723e */ /* 0x000fe200020004ff */
[----:B------:R-:W3:Y:S01]  /*9230*/  LDL.LU R24, [R1+0x1b0] ;  /* 0x0001b00001187983 */ /* 0x000ee20000300800 */
[----:B-1----:R-:W-:Y:S02]  /*9240*/  F2FP.F16.E5M2.UNPACK_B R14, R26 ;  /* 0x0000001aff0e723e */ /* 0x002fe400020004ff */
[----:B------:R-:W-:Y:S01]  /*9250*/  F2FP.F16.E5M2.UNPACK_B R15, R27 ;  /* 0x0000001bff0f723e */ /* 0x000fe200020004ff */
[----:B------:R-:W3:Y:S04]  /*9260*/  LDL.LU R25, [R1+0x1b4] ;  /* 0x0001b40001197983 */ /* 0x000ee80000300800 */
[----:B------:R-:W3:Y:S04]  /*9270*/  LDL.LU R26, [R1+0x1b8] ;  /* 0x0001b800011a7983 */ /* 0x000ee80000300800 */
[----:B------:R-:W3:Y:S01]  /*9280*/  LDL.LU R27, [R1+0x1bc] ;  /* 0x0001bc00011b7983 */ /* 0x000ee20000300800 */
[----:B--2---:R-:W-:-:S15]  /*9290*/  HMMA.16816.F32 R4, R12, R20, R4 ;  /* 0x000000140c04723c */ /* 0x004fde0000001804 */
[----:B------:R-:W-:-:S04]  /*92a0*/  NOP ;  /* 0x0000000000007918 */ /* 0x000fc80000000000 */
[----:B------:R-:W-:Y:S04]  /*92b0*/  STL.64 [R1+0x210], R4 ;  /* 0x0002100401007387 */ /* 0x000fe80000100a00 */
[----:B------:R0:W-:Y:S04]  /*92c0*/  STL.64 [R1+0x218], R6 ;  /* 0x0002180601007387 */ /* 0x0001e80000100a00 */
[----:B0-----:R-:W3:Y:S04]  /*92d0*/  LDL.LU.64 R6, [R1+0x630] ;  /* 0x0006300001067983 */ /* 0x001ee80000300a00 */
[----:B------:R-:W3:Y:S04]  /*92e0*/  LDL.LU.64 R4, [R1+0x628] ;  /* 0x0006280001047983 */ /* 0x000ee80000300a00 */
[----:B----4-:R-:W-:Y:S04]  /*92f0*/  STL.64 [R1+0x5d0], R22 ;  /* 0x0005d01601007387 */ /* 0x010fe80000100a00 */
[----:B------:R0:W-:Y:S04]  /*9300*/  STL.64 [R1+0x5c8], R20 ;  /* 0x0005c81401007387 */ /* 0x0001e80000100a00 */
[----:B0-----:R-:W2:Y:S04]  /*9310*/  LDL.LU R20, [R1+0x1c0] ;  /* 0x0001c00001147983 */ /* 0x001ea80000300800 */
[----:B------:R-:W2:Y:S04]  /*9320*/  LDL.LU R21, [R1+0x1c4] ;  /* 0x0001c40001157983 */ /* 0x000ea80000300800 */
        /* <DEDUP_REMOVED lines=13> */
[----:B------:R-:W4:Y:S02]  /*9400*/  LDL.LU.64 R4, [R1+0x608] ;  /* 0x0006080001047983 */ /* 0x000f240000300a00 */
[----:B----4-:R-:W-:-:S15]  /*9410*/  HMMA.16816.F32 R8, R12, R4, R8 ;  /* 0x000000040c08723c */ /* 0x010fde0000001808 */
        /* <DEDUP_REMOVED lines=10> */
[----:B------:R-:W2:Y:S04]  /*94c0*/  LDL.LU.64 R8, [R1+0x5e8] ;  /* 0x0005e80001087983 */ /* 0x000ea80000300a00 */
[----:B------:R-:W-:Y:S04]  /*94d0*/  STL.64 [R1+0x5a0], R6 ;  /* 0x0005a00601007387 */ /* 0x000fe80000100a00 */
[----:B------:R3:W-:Y:S02]  /*94e0*/  STL.64 [R1+0x598], R4 ;  /* 0x0005980401007387 */ /* 0x0007e40000100a00 */
[C---:B---3--:R-:W-:Y:S08]  /*94f0*/  HMMA.16816.F32 R4, R12.reuse, R10, R24 ;  /* 0x0000000a0c04723c */ /* 0x048ff00000001818 */
[----:B--2---:R-:W-:-:S15]  /*9500*/  HMMA.16816.F32 R20, R12, R8, R20 ;  /* 0x000000080c14723c */ /* 0x004fde0000001814 */
[----:B------:R-:W-:-:S04]  /*9510*/  NOP ;  /* 0x0000000000007918 */ /* 0x000fc80000000000 */
[----:B------:R0:W-:Y:S04]  /*9520*/  STL.64 [R1+0x1c0], R20 ;  /* 0x0001c01401007387 */ /* 0x0001e80000100a00 */
[----:B------:R1:W-:Y:S04]  /*9530*/  STL.64 [R1+0x1c8], R22 ;  /* 0x0001c81601007387 */ /* 0x0003e80000100a00 */
[----:B0-----:R-:W2:Y:S04]  /*9540*/  LDL.LU R20, [R1+0x110] ;  /* 0x0001100001147983 */ /* 0x001ea80000300800 */
[----:B------:R-:W-:Y:S04]  /*9550*/  STL.64 [R1+0x1b0], R4 ;  /* 0x0001b00401007387 */ /* 0x000fe80000100a00 */
[----:B------:R-:W-:Y:S04]  /*9560*/  STL.64 [R1+0x1b8], R6 ;  /* 0x0001b80601007387 */ /* 0x000fe80000100a00 */
[----:B------:R-:W2:Y:S04]  /*9570*/  LDL.LU R21, [R1+0x114] ;  /* 0x0001140001157983 */ /* 0x000ea80000300800 */
[----:B-1----:R-:W2:Y:S04]  /*9580*/  LDL.LU R22, [R1+0x118] ;  /* 0x0001180001167983 */ /* 0x002ea80000300800 */
[----:B------:R-:W2:Y:S04]  /*9590*/  LDL.LU R23, [R1+0x11c] ;  /* 0x00011c0001177983 */ /* 0x000ea80000300800 */
[----:B------:R-:W3:Y:S04]  /*95a0*/  LDL.LU R17, [R1+0x3f0] ;  /* 0x0003f00001117983 */ /* 0x000ee80000300800 */
[----:B------:R-:W3:Y:S04]  /*95b0*/  LDL.LU R24, [R1+0x3ec] ;  /* 0x0003ec0001187983 */ /* 0x000ee80000300800 */
[----:B------:R-:W4:Y:S04]  /*95c0*/  LDL.LU R28, [R1+0x3f8] ;  /* 0x0003f800011c7983 */ /* 0x000f280000300800 */
[----:B------:R-:W4:Y:S04]  /*95d0*/  LDL.LU R25, [R1+0x3f4] ;  /* 0x0003f40001197983 */ /* 0x000f280000300800 */
[----:B------:R-:W2:Y:S04]  /*95e0*/  LDL.LU R29, [R1+0x400] ;  /* 0x00040000011d7983 */ /* 0x000ea80000300800 */
        /* <DEDUP_REMOVED lines=18> */
[----:B------:R-:W2:Y:S01]  /*9710*/  LDL.LU R7, [R1+0x19c] ;  /* 0x00019c0001077983 */ /* 0x000ea20000300800 */
[----:B---3--:R-:W-:-:S03]  /*9720*/  IMAD R24, R24, 0x100, R17 ;  /* 0x0000010018187824 */ /* 0x008fc600078e0211 */
        /* <DEDUP_REMOVED lines=8> */
[----:B0-----:R-:W3:Y:S04]  /*97b0*/  LDL.LU R8, [R1+0x170] ;  /* 0x0001700001087983 */ /* 0x001ee80000300800 */
[----:B------:R-:W3:Y:S04]  /*97c0*/  LDL.LU R9, [R1+0x174] ;  /* 0x0001740001097983 */ /* 0x000ee80000300800 */
[----:B------:R-:W3:Y:S04]  /*97d0*/  LDL.LU R10, [R1+0x178] ;  /* 0x00017800010a7983 */ /* 0x000ee80000300800 */
[----:B------:R-:W3:Y:S04]  /*97e0*/  LDL.LU R11, [R1+0x17c] ;  /* 0x00017c00010b7983 */ /* 0x000ee80000300800 */
[----:B------:R-:W2:Y:S01]  /*97f0*/  LDL.LU R17, [R1+0x5e4] ;  /* 0x0005e40001117983 */ /* 0x000ea20000300800 */
[----:B----4-:R-:W-:-:S02]  /*9800*/  IMAD R25, R25, 0x100, R28 ;  /* 0x0000010019197824 */ /* 0x010fc400078e021c */
[----:B------:R-:W-:Y:S01]  /*9810*/  IMAD R26, R26, 0x100, R29 ;  /* 0x000001001a1a7824 */ /* 0x000fe200078e021d */
[----:B------:R-:W4:Y:S01]  /*9820*/  LDL.LU R28, [R1+0x5e0] ;  /* 0x0005e000011c7983 */ /* 0x000f220000300800 */
[----:B------:R-:W-:-:S03]  /*9830*/  IMAD R27, R27, 0x100, R0 ;  /* 0x000001001b1b7824 */ /* 0x000fc600078e0200 */
[----:B------:R-:W3:Y:S04]  /*9840*/  LDL.LU R29, [R1+0x5dc] ;  /* 0x0005dc00011d7983 */ /* 0x000ee80000300800 */
[----:B------:R-:W3:Y:S01]  /*9850*/  LDL.LU R0, [R1+0x5d8] ;  /* 0x0005d80001007983 */ /* 0x000ee20000300800 */
[----:B--2---:R-:W-:Y:S03]  /*9860*/  HMMA.16816.F32 R12, R12, R16, R20 ;  /* 0x000000100c0c723c */ /* 0x004fe60000001814 */
[----:B------:R-:W2:Y:S04]  /*9870*/  LDL.LU.64 R22, [R1+0x5d0] ;  /* 0x0005d00001167983 */ /* 0x000ea80000300a00 */
[----:B------:R-:W2:-:S12]  /*9880*/  LDL.LU.64 R20, [R1+0x5c8] ;  /* 0x0005c80001147983 */ /* 0x000e980000300a00 */
[----:B------:R0:W-:Y:S04]  /*9890*/  STL.64 [R1+0x110], R12 ;  /* 0x0001100c01007387 */ /* 0x0001e80000100a00 */
[----:B------:R1:W-:Y:S01]  /*98a0*/  STL.64 [R1+0x118], R14 ;  /* 0x0001180e01007387 */ /* 0x0003e20000100a00 */
[----:B0-----:R-:W-:-:S03]  /*98b0*/  F2FP.F16.E5M2.UNPACK_B R12, R24 ;  /* 0x00000018ff0c723e */ /* 0x001fc600020004ff */
[----:B------:R-:W2:Y:S01]  /*98c0*/  LDL.LU R24, [R1+0x40c] ;  /* 0x00040c0001187983 */ /* 0x000ea20000300800 */
[----:B------:R-:W-:Y:S02]  /*98d0*/  F2FP.F16.E5M2.UNPACK_B R13, R25 ;  /* 0x00000019ff0d723e */ /* 0x000fe400020004ff */
[----:B-1----:R-:W-:Y:S01]  /*98e0*/  F2FP.F16.E5M2.UNPACK_B R14, R26 ;  /* 0x0000001aff0e723e */ /* 0x002fe200020004ff */
[----:B------:R-:W2:Y:S01]  /*98f0*/  LDL.LU R25, [R1+0x414] ;  /* 0x0004140001197983 */ /* 0x000ea20000300800 */
[----:B------:R-:W-:-:S03]  /*9900*/  F2FP.F16.E5M2.UNPACK_B R15, R27 ;  /* 0x0000001bff0f723e */ /* 0x000fc600020004ff */
        /* <DEDUP_REMOVED lines=8> */
[C---:B------:R-:W-:Y:S03]  /*9990*/  HMMA.16816.F32 R4, R12.reuse, R20, R4 ;  /* 0x000000140c04723c */ /* 0x040fe60000001804 */
        /* <DEDUP_REMOVED lines=21> */
[----:B------:R-:W3:Y:S02]  /*9af0*/  LDL.LU.64 R4, [R1+0x598] ;  /* 0x0005980001047983 */ /* 0x000ee40000300a00 */
        /* <DEDUP_REMOVED lines=30> */
[----:B------:R0:W-:Y:S04]  /*9ce0*/  STL.64 [R1+0x4e8], R10 ;  /* 0x0004e80a01007387 */ /* 0x0001e80000100a00 */
[----:B0-----:R-:W2:Y:S04]  /*9cf0*/  LDL.LU R10, [R1+0x420] ;  /* 0x00042000010a7983 */ /* 0x001ea80000300800 */
[----:B------:R-:W3:Y:S04]  /*9d00*/  LDL.LU R11, [R1+0x428] ;  /* 0x00042800010b7983 */ /* 0x000ee80000300800 */
[----:B------:R0:W-:Y:S04]  /*9d10*/  STL.64 [R1+0x4e0], R8 ;  /* 0x0004e00801007387 */ /* 0x0001e80000100a00 */
[----:B0-----:R-:W4:Y:S04]  /*9d20*/  LDL.LU R8, [R1+0x410] ;  /* 0x0004100001087983 */ /* 0x001f280000300800 */
[----:B------:R-:W4:Y:S01]  /*9d30*/  LDL.LU R9, [R1+0x418] ;  /* 0x0004180001097983 */ /* 0x000f220000300800 */
[----:B------:R-:W-:Y:S03]  /*9d40*/  HMMA.16816.F32 R4, R12, R16, R4 ;  /* 0x000000100c04723c */ /* 0x000fe60000001804 */
[----:B------:R-:W-:Y:S04]  /*9d50*/  STL.64 [R1+0x528], R18 ;  /* 0x0005281201007387 */ /* 0x000fe80000100a00 */
[----:B------:R-:W-:-:S12]  /*9d60*/  STL.64 [R1+0x520], R16 ;  /* 0x0005201001007387 */ /* 0x000fd80000100a00 */
[----:B------:R0:W-:Y:S04]  /*9d70*/  STL.64 [R1+0x100], R4 ;  /* 0x0001000401007387 */ /* 0x0001e80000100a00 */
[----:B------:R1:W-:Y:S01]  /*9d80*/  STL.64 [R1+0x108], R6 ;  /* 0x0001080601007387 */ /* 0x0003e20000100a00 */
[----:B--2---:R-:W-:Y:S02]  /*9d90*/  IMAD R26, R26, 0x100, R10 ;  /* 0x000001001a1a7824 */ /* 0x004fe400078e020a */
[----:B---3--:R-:W-:Y:S02]  /*9da0*/  IMAD R27, R27, 0x100, R11 ;  /* 0x000001001b1b7824 */ /* 0x008fe400078e020b */
[----:B----4-:R-:W-:Y:S02]  /*9db0*/  IMAD R24, R24, 0x100, R8 ;  /* 0x0000010018187824 */ /* 0x010fe400078e0208 */
[----:B------:R-:W2:Y:S01]  /*9dc0*/  LDL.LU R8, [R1+0x70] ;  /* 0x0000700001087983 */ /* 0x000ea20000300800 */
[----:B------:R-:W-:-:S03]  /*9dd0*/  IMAD R25, R25, 0x100, R9 ;  /* 0x0000010019197824 */ /* 0x000fc600078e0209 */
[----:B------:R-:W2:Y:S04]  /*9de0*/  LDL.LU R9, [R1+0x74] ;  /* 0x0000740001097983 */ /* 0x000ea80000300800 */
[----:B------:R-:W3:Y:S04]  /*9df0*/  LDL.LU R10, [R1+0x78] ;  /* 0x00007800010a7983 */ /* 0x000ee80000300800 */
[----:B------:R-:W3:Y:S04]  /*9e00*/  LDL.LU R11, [R1+0x7c] ;  /* 0x00007c00010b7983 */ /* 0x000ee80000300800 */
[----:B0-----:R-:W4:Y:S04]  /*9e10*/  LDL.LU R4, [R1+0xb0] ;  /* 0x0000b00001047983 */ /* 0x001f280000300800 */
[----:B------:R-:W4:Y:S04]  /*9e20*/  LDL.LU R5, [R1+0xb4] ;  /* 0x0000b40001057983 */ /* 0x000f280000300800 */
[----:B-1----:R-:W2:Y:S04]  /*9e30*/  LDL.LU R6, [R1+0xb8] ;  /* 0x0000b80001067983 */ /* 0x002ea80000300800 */
[----:B------:R-:W2:Y:S04]  /*9e40*/  LDL.LU R7, [R1+0xbc] ;  /* 0x0000bc0001077983 */ /* 0x000ea80000300800 */
[----:B------:R-:W3:Y:S04]  /*9e50*/  LDL.LU R16, [R1+0xf0] ;  /* 0x0000f00001107983 */ /* 0x000ee80000300800 */
[----:B------:R-:W3:Y:S04]  /*9e60*/  LDL.LU R17, [R1+0xf4] ;  /* 0x0000f40001117983 */ /* 0x000ee80000300800 */
[----:B------:R-:W3:Y:S04]  /*9e70*/  LDL.LU R18, [R1+0xf8] ;  /* 0x0000f80001127983 */ /* 0x000ee80000300800 */
[----:B------:R-:W3:Y:S01]  /*9e80*/  LDL.LU R19, [R1+0xfc] ;  /* 0x0000fc0001137983 */ /* 0x000ee20000300800 */
[----:B------:R-:W-:-:S02]  /*9e90*/  F2FP.F16.E5M2.UNPACK_B R12, R24 ;  /* 0x00000018ff0c723e */ /* 0x000fc400020004ff */
[----:B------:R-:W-:Y:S01]  /*9ea0*/  F2FP.F16.E5M2.UNPACK_B R13, R25 ;  /* 0x00000019ff0d723e */ /* 0x000fe200020004ff */
[----:B--2---:R-:W-:Y:S04]  /*9eb0*/  STL.64 [R1+0x518], R6 ;  /* 0x0005180601007387 */ /* 0x004fe80000100a00 */
[----:B----4-:R0:W-:Y:S04]  /*9ec0*/  STL.64 [R1+0x510], R4 ;  /* 0x0005100401007387 */ /* 0x0101e80000100a00 */
[----:B0-----:R-:W2:Y:S04]  /*9ed0*/  LDL.LU R4, [R1+0xd0] ;  /* 0x0000d00001047983 */ /* 0x001ea80000300800 */
[----:B------:R-:W2:Y:S04]  /*9ee0*/  LDL.LU R5, [R1+0xd4] ;  /* 0x0000d40001057983 */ /* 0x000ea80000300800 */
[----:B------:R-:W2:Y:S04]  /*9ef0*/  LDL.LU R6, [R1+0xd8] ;  /* 0x0000d80001067983 */ /* 0x000ea80000300800 */
[----:B------:R-:W2:Y:S04]  /*9f00*/  LDL.LU R7, [R1+0xdc] ;  /* 0x0000dc0001077983 */ /* 0x000ea80000300800 */
[----:B---3--:R-:W-:Y:S04]  /*9f10*/  STL.64 [R1+0x4f8], R10 ;  /* 0x0004f80a01007387 */ /* 0x008fe80000100a00 */
[----:B------:R0:W-:Y:S04]  /*9f20*/  STL.64 [R1+0x4f0], R8 ;  /* 0x0004f00801007387 */ /* 0x0001e80000100a00 */
[----:B0-----:R-:W3:Y:S04]  /*9f30*/  LDL.LU R8, [R1+0x90] ;  /* 0x0000900001087983 */ /* 0x001ee80000300800 */
[----:B------:R-:W3:Y:S04]  /*9f40*/  LDL.LU R9, [R1+0x94] ;  /* 0x0000940001097983 */ /* 0x000ee80000300800 */
[----:B------:R-:W3:Y:S04]  /*9f50*/  LDL.LU R10, [R1+0x98] ;  /* 0x00009800010a7983 */ /* 0x000ee80000300800 */
[----:B------:R-:W3:Y:S04]  /*9f60*/  LDL.LU R11, [R1+0x9c] ;  /* 0x00009c00010b7983 */ /* 0x000ee80000300800 */
[----:B------:R-:W4:Y:S04]  /*9f70*/  LDL.LU R24, [R1+0x2a8] ;  /* 0x0002a80001187983 */ /* 0x000f280000300800 */
[----:B------:R-:W4:Y:S01]  /*9f80*/  LDL.LU R25, [R1+0x2a0] ;  /* 0x0002a00001197983 */ /* 0x000f220000300800 */
[----:B------:R-:W-:Y:S01]  /*9f90*/  F2FP.F16.E5M2.UNPACK_B R14, R26 ;  /* 0x0000001aff0e723e */ /* 0x000fe200020004ff */
[----:B------:R-:W-:Y:S01]  /*9fa0*/  IMAD.MOV.U32 R26, RZ, RZ, R23 ;  /* 0x000000ffff1a7224 */ /* 0x000fe200078e0017 */
[----:B------:R-:W-:Y:S01]  /*9fb0*/  F2FP.F16.E5M2.UNPACK_B R15, R27 ;  /* 0x0000001bff0f723e */ /* 0x000fe200020004ff */
[----:B------:R-:W-:Y:S01]  /*9fc0*/  IMAD.MOV.U32 R27, RZ, RZ, R28 ;  /* 0x000000ffff1b7224 */ /* 0x000fe200078e001c */
[----:B----4-:R0:W-:Y:S02]  /*9fd0*/  STL.64 [R1+0x4b8], R24 ;  /* 0x0004b81801007387 */ /* 0x0101e40000100a00 */
[----:B0-----:R-:W-:-:S02]  /*9fe0*/  IMAD.MOV.U32 R24, RZ, RZ, R22 ;  /* 0x000000ffff187224 */ /* 0x001fc400078e0016 */
[----:B------:R-:W4:Y:S01]  /*9ff0*/  LDL.LU R22, [R1+0x550] ;  /* 0x0005500001167983 */ /* 0x000f220000300800 */
[----:B------:R-:W-:-:S03]  /*a000*/  IMAD.MOV.U32 R25, RZ, RZ, R29 ;  /* 0x000000ffff197224 */ /* 0x000fc600078e001d */
[----:B------:R-:W2:Y:S04]  /*a010*/  LDL.LU R29, [R1+0x54c] ;  /* 0x00054c00011d7983 */ /* 0x000ea80000300800 */
[----:B------:R-:W2:Y:S04]  /*a020*/  LDL.LU R23, [R1+0x548] ;  /* 0x0005480001177983 */ /* 0x000ea80000300800 */
[----:B------:R-:W2:Y:S04]  /*a030*/  LDL.LU R28, [R1+0x544] ;  /* 0x00054400011c7983 */ /* 0x000ea80000300800 */
[----:B------:R-:W-:Y:S04]  /*a040*/  STL.64 [R1+0x4c8], R26 ;  /* 0x0004c81a01007387 */ /* 0x000fe80000100a00 */
[----:B------:R0:W-:Y:S04]  /*a050*/  STL.64 [R1+0x4c0], R24 ;  /* 0x0004c01801007387 */ /* 0x0001e80000100a00 */
[----:B0-----:R-:W2:Y:S04]  /*a060*/  LDL.LU R24, [R1+0x40] ;  /* 0x0000400001187983 */ /* 0x001ea80000300800 */
[----:B------:R-:W2:Y:S04]  /*a070*/  LDL.LU R25, [R1+0x44] ;  /* 0x0000440001197983 */ /* 0x000ea80000300800 */
[----:B------:R-:W2:Y:S01]  /*a080*/  LDL.LU R26, [R1+0x48] ;  /* 0x00004800011a7983 */ /* 0x000ea20000300800 */
[----:B------:R-:W-:Y:S01]  /*a090*/  HMMA.16816.F32 R16, R12, R20, R16 ;  /* 0x000000140c10723c */ /* 0x000fe20000001810 */
[----:B------:R-:W-:-:S02]  /*a0a0*/  IMAD.MOV.U32 R27, RZ, RZ, R0 ;  /* 0x000000ffff1b7224 */ /* 0x000fc400078e0000 */
[----:B------:R0:W5:Y:S04]  /*a0b0*/  LDL.LU R0, [R1+0x540] ;  /* 0x0005400001007983 */ /* 0x0001680000300800 */
[----:B--2---:R1:W-:Y:S04]  /*a0c0*/  STL.64 [R1+0x4d8], R26 ;  /* 0x0004d81a01007387 */ /* 0x0043e80000100a00 */
[----:B------:R2:W-:Y:S01]  /*a0d0*/  STL.64 [R1+0x4d0], R24 ;  /* 0x0004d01801007387 */ /* 0x0005e20000100a00 */
[----:B-1----:R-:W-:Y:S02]  /*a0e0*/  IMAD.MOV.U32 R26, RZ, RZ, R29 ;  /* 0x000000ffff1a7224 */ /* 0x002fe400078e001d */
[----:B--2---:R-:W-:-:S02]  /*a0f0*/  IMAD.MOV.U32 R24, RZ, RZ, R28 ;  /* 0x000000ffff187224 */ /* 0x004fc400078e001c */
[----:B------:R0:W5:Y:S01]  /*a100*/  LDL.LU R28, [R1+0x53c] ;  /* 0x00053c00011c7983 */ /* 0x0001620000300800 */
[----:B------:R-:W-:Y:S02]  /*a110*/  IMAD.MOV.U32 R25, RZ, RZ, R23 ;  /* 0x000000ffff197224 */ /* 0x000fe400078e0017 */
[----:B----4-:R-:W-:Y:S01]  /*a120*/  IMAD.MOV.U32 R27, RZ, RZ, R22 ;  /* 0x000000ffff1b7224 */ /* 0x010fe200078e0016 */
[----:B------:R-:W2:Y:S04]  /*a130*/  LDL.LU R23, [R1+0x538] ;  /* 0x0005380001177983 */ /* 0x000ea80000300800 */
[----:B------:R-:W4:Y:S04]  /*a140*/  LDL.LU R29, [R1+0x534] ;  /* 0x00053400011d7983 */ /* 0x000f280000300800 */
[----:B------:R-:W2:Y:S04]  /*a150*/  LDL.LU R22, [R1+0x530] ;  /* 0x0005300001167983 */ /* 0x000ea80000300800 */
[----:B------:R-:W-:Y:S04]  /*a160*/  STL.64 [R1+0xf0], R16 ;  /* 0x0000f01001007387 */ /* 0x000fe80000100a00 */
[----:B------:R1:W-:Y:S04]  /*a170*/  STL.64 [R1+0xf8], R18 ;  /* 0x0000f81201007387 */ /* 0x0003e80000100a00 */
[----:B-1----:R-:W2:Y:S04]  /*a180*/  LDL.LU.64 R18, [R1+0x528] ;  /* 0x0005280001127983 */ /* 0x002ea80000300a00 */
[----:B------:R-:W3:Y:S01]  /*a190*/  LDL.LU.64 R16, [R1+0x520] ;  /* 0x0005200001107983 */ /* 0x000ee20000300a00 */
[----:B--2---:R-:W-:-:S15]  /*a1a0*/  HMMA.16816.F32 R4, R12, R18, R4 ;  /* 0x000000120c04723c */ /* 0x004fde0000001804 */
[----:B------:R-:W-:-:S04]  /*a1b0*/  NOP ;  /* 0x0000000000007918 */ /* 0x000fc80000000000 */
[----:B------:R-:W-:Y:S04]  /*a1c0*/  STL.64 [R1+0xd0], R4 ;  /* 0x0000d00401007387 */ /* 0x000fe80000100a00 */
[----:B------:R1:W-:Y:S04]  /*a1d0*/  STL.64 [R1+0xd8], R6 ;  /* 0x0000d80601007387 */ /* 0x0003e80000100a00 */
[----:B-1----:R-:W2:Y:S04]  /*a1e0*/  LDL.LU.64 R6, [R1+0x518] ;  /* 0x0005180001067983 */ /* 0x002ea80000300a00 */
[----:B------:R-:W2:Y:S02]  /*a1f0*/  LDL.LU.64 R4, [R1+0x510] ;  /* 0x0005100001047983 */ /* 0x000ea40000300a00 */
[----:B--2---:R-:W-:-:S15]  /*a200*/  HMMA.16816.F32 R4, R12, R2, R4 ;  /* 0x000000020c04723c */ /* 0x004fde0000001804 */
[----:B------:R-:W-:-:S04]  /*a210*/  NOP ;  /* 0x0000000000007918 */ /* 0x000fc80000000000 */
[----:B------:R-:W-:Y:S04]  /*a220*/  STL.64 [R1+0xb0], R4 ;  /* 0x0000b00401007387 */ /* 0x000fe80000100a00 */
[----:B------:R1:W-:Y:S04]  /*a230*/  STL.64 [R1+0xb8], R6 ;  /* 0x0000b80601007387 */ /* 0x0003e80000100a00 */
[----:B-1----:R-:W2:Y:S04]  /*a240*/  LDL.LU.64 R6, [R1+0x508] ;  /* 0x0005080001067983 */ /* 0x002ea80000300a00 */
[----:B------:R-:W3:Y:S04]  /*a250*/  LDL.LU.64 R4, [R1+0x500] ;  /* 0x0005000001047983 */ /* 0x000ee80000300a00 */
[----:B------:R-:W2:Y:S01]  /*a260*/  LDL.LU R2, [R1+0x2c8] ;  /* 0x0002c80001027983 */ /* 0x000ea20000300800 */
[----:B---3--:R-:W-:-:S15]  /*a270*/  HMMA.16816.F32 R8, R12, R4, R8 ;  /* 0x000000040c08723c */ /* 0x008fde0000001808 */
[----:B------:R-:W-:-:S04]  /*a280*/  NOP ;  /* 0x0000000000007918 */ /* 0x000fc80000000000 */
[----:B------:R-:W-:Y:S04]  /*a290*/  STL.64 [R1+0x90], R8 ;  /* 0x0000900801007387 */ /* 0x000fe80000100a00 */
[----:B------:R1:W-:Y:S04]  /*a2a0*/  STL.64 [R1+0x98], R10 ;  /* 0x0000980a01007387 */ /* 0x0003e80000100a00 */
[----:B-1----:R-:W2:Y:S04]  /*a2b0*/  LDL.LU.64 R10, [R1+0x4f8] ;  /* 0x0004f800010a7983 */ /* 0x002ea80000300a00 */
[----:B------:R-:W2:Y:S04]  /*a2c0*/  LDL.LU.64 R8, [R1+0x4f0] ;  /* 0x0004f00001087983 */ /* 0x000ea80000300a00 */
[----:B------:R-:W3:Y:S04]  /*a2d0*/  LDL.LU R4, [R1+0x2b0] ;  /* 0x0002b00001047983 */ /* 0x000ee80000300800 */
[----:B------:R-:W3:Y:S04]  /*a2e0*/  LDL.LU R5, [R1+0x2b8] ;  /* 0x0002b80001057983 */ /* 0x000ee80000300800 */
[----:B------:R-:W3:Y:S01]  /*a2f0*/  LDL.LU R3, [R1+0x2d8] ;  /* 0x0002d80001037983 */ /* 0x000ee20000300800 */
[----:B--2---:R-:W-:-:S15]  /*a300*/  HMMA.16816.F32 R8, R12, R6, R8 ;  /* 0x000000060c08723c */ /* 0x004fde0000001808 */
[----:B------:R-:W-:-:S04]  /*a310*/  NOP ;  /* 0x0000000000007918 */ /* 0x000fc80000000000 */
[----:B------:R-:W-:Y:S04]  /*a320*/  STL.64 [R1+0x70], R8 ;  /* 0x0000700801007387 */ /* 0x000fe80000100a00 */
[----:B------:R1:W-:Y:S04]  /*a330*/  STL.64 [R1+0x78], R10 ;  /* 0x0000780a01007387 */ /* 0x0003e80000100a00 */
[----:B-1----:R-:W2:Y:S04]  /*a340*/  LDL.LU.64 R10, [R1+0x4e8] ;  /* 0x0004e800010a7983 */ /* 0x002ea80000300a00 */
[----:B------:R-:W2:Y:S04]  /*a350*/  LDL.LU.64 R8, [R1+0x4e0] ;  /* 0x0004e00001087983 */ /* 0x000ea80000300a00 */
[----:B------:R-:W3:Y:S04]  /*a360*/  LDL.LU R18, [R1+0x2a4] ;  /* 0x0002a40001127983 */ /* 0x000ee80000300800 */
[----:B------:R-:W3:Y:S01]  /*a370*/  LDL.LU R19, [R1+0x2e0] ;  /* 0x0002e00001137983 */ /* 0x000ee20000300800 */
[----:B--2---:R-:W-:-:S15]  /*a380*/  HMMA.16816.F32 R24, R12, R8, R24 ;  /* 0x000000080c18723c */ /* 0x004fde0000001818 */
[----:B------:R-:W-:-:S04]  /*a390*/  NOP ;  /* 0x0000000000007918 */ /* 0x000fc80000000000 */
[----:B------:R-:W-:Y:S04]  /*a3a0*/  STL.64 [R1+0x50], R24 ;  /* 0x0000501801007387 */ /* 0x000fe80000100a00 */
[----:B------:R1:W-:Y:S04]  /*a3b0*/  STL.64 [R1+0x58], R26 ;  /* 0x0000581a01007387 */ /* 0x0003e80000100a00 */
[----:B-1----:R-:W2:Y:S04]  /*a3c0*/  LDL.LU.64 R26, [R1+0x4d8] ;  /* 0x0004d800011a7983 */ /* 0x002ea80000300a00 */
[----:B------:R-:W2:Y:S02]  /*a3d0*/  LDL.LU.64 R24, [R1+0x4d0] ;  /* 0x0004d00001187983 */ /* 0x000ea40000300a00 */
[----:B--2---:R-:W-:Y:S02]  /*a3e0*/  HMMA.16816.F32 R8, R12, R10, R24 ;  /* 0x0000000a0c08723c */ /* 0x004fe40000001818 */
[----:B------:R-:W2:Y:S04]  /*a3f0*/  LDL.LU.64 R26, [R1+0x4c8] ;  /* 0x0004c800011a7983 */ /* 0x000ea80000300a00 */
[----:B------:R-:W2:-:S13]  /*a400*/  LDL.LU.64 R24, [R1+0x4c0] ;  /* 0x0004c00001187983 */ /* 0x000e9a0000300a00 */
[----:B------:R-:W-:Y:S04]  /*a410*/  STL.64 [R1+0x40], R8 ;  /* 0x0000400801007387 */ /* 0x000fe80000100a00 */
[----:B------:R1:W-:Y:S04]  /*a420*/  STL.64 [R1+0x48], R10 ;  /* 0x0000480a01007387 */ /* 0x0003e80000100a00 */
[----:B-1----:R-:W3:Y:S04]  /*a430*/  LDL.LU R10, [R1+0x2c0] ;  /* 0x0002c000010a7983 */ /* 0x002ee80000300800 */
[----:B------:R-:W3:Y:S04]  /*a440*/  LDL.LU R11, [R1+0x2d0] ;  /* 0x0002d000010b7983 */ /* 0x000ee80000300800 */
[----:B------:R-:W3:Y:S04]  /*a450*/  LDL.LU R8, [R1+0x2e8] ;  /* 0x0002e80001087983 */ /* 0x000ee80000300800 */
[----:B------:R-:W3:Y:S04]  /*a460*/  LDL.LU R20, [R1+0x2b4] ;  /* 0x0002b40001147983 */ /* 0x000ee80000300800 */
[----:B------:R-:W3:Y:S01]  /*a470*/  LDL.LU R21, [R1+0x2f0] ;  /* 0x0002f00001157983 */ /* 0x000ee20000300800 */
[----:B--2---:R-:W-:Y:S03]  /*a480*/  HMMA.16816.F32 R12, R12, R16, R24 ;  /* 0x000000100c0c723c */ /* 0x004fe60000001818 */
[----:B------:R-:W2:Y:S04]  /*a490*/  LDL.LU.64 R24, [R1+0x4b8] ;  /* 0x0004b80001187983 */ /* 0x000ea80000300a00 */
[----:B------:R-:W3:Y:S04]  /*a4a0*/  LDL.LU R27, [R1+0x2f8] ;  /* 0x0002f800011b7983 */ /* 0x000ee80000300800 */
[----:B------:R-:W3:Y:S08]  /*a4b0*/  LDL.LU R26, [R1+0x2c4] ;  /* 0x0002c400011a7983 */ /* 0x000ef00000300800 */
[----:B------:R-:W-:Y:S04]  /*a4c0*/  STL.64 [R1+0x20], R12 ;  /* 0x0000200c01007387 */ /* 0x000fe80000100a00 */
[----:B------:R-:W-:Y:S04]  /*a4d0*/  STL.64 [R1+0x28], R14 ;  /* 0x0000280e01007387 */ /* 0x000fe80000100a00 */
[----:B------:R-:W3:Y:S01]  /*a4e0*/  LDL.LU R9, [R1+0x300] ;  /* 0x0003000001097983 */ /* 0x000ee20000300800 */
[----:B--2---:R-:W-:-:S02]  /*a4f0*/  IADD3 R25, P1, PT, R25, UR4, RZ ;  /* 0x0000000419197c10 */ /* 0x004fc4000ff3e0ff */
[----:B------:R-:W-:-:S03]  /*a500*/  IADD3 R24, P2, PT, R24, UR4, RZ ;  /* 0x0000000418187c10 */ /* 0x000fc6000ff5e0ff */
[----:B------:R1:W-:Y:S04]  /*a510*/  STL [R1+0x2a0], R25 ;  /* 0x0002a01901007387 */ /* 0x0003e80000100800 */
[----:B-1----:R-:W2:Y:S04]  /*a520*/  LDL.LU R25, [R1+0x2cc] ;  /* 0x0002cc0001197983 */ /* 0x002ea80000300800 */
[----:B------:R1:W-:Y:S04]  /*a530*/  STL [R1+0x2a8], R24 ;  /* 0x0002a81801007387 */ /* 0x0003e80000100800 */
[----:B-1----:R-:W2:Y:S04]  /*a540*/  LDL.LU R24, [R1+0x308] ;  /* 0x0003080001187983 */ /* 0x002ea80000300800 */
[----:B------:R-:W2:Y:S01]  /*a550*/  LDL.LU R6, [R1+0x2d4] ;  /* 0x0002d40001067983 */ /* 0x000ea20000300800 */
[----:B---3--:R-:W-:-:S02]  /*a560*/  IADD3 R4, P3, PT, R4, UR4, RZ ;  /* 0x0000000404047c10 */ /* 0x008fc4000ff7e0ff */
[----:B------:R-:W-:Y:S01]  /*a570*/  IADD3 R5, P4, PT, R5, UR4, RZ ;  /* 0x0000000405057c10 */ /* 0x000fe2000ff9e0ff */
[----:B------:R-:W3:Y:S01]  /*a580*/  LDL.LU R7, [R1+0x310] ;  /* 0x0003100001077983 */ /* 0x000ee20000300800 */
[----:B------:R-:W-:Y:S02]  /*a590*/  IADD3 R2, P6, PT, R2, UR4, RZ ;  /* 0x0000000402027c10 */ /* 0x000fe4000ffde0ff */
[----:B------:R-:W-:Y:S01]  /*a5a0*/  IADD3 R10, P5, PT, R10, UR4, RZ ;  /* 0x000000040a0a7c10 */ /* 0x000fe2000ffbe0ff */
[----:B------:R1:W-:Y:S01]  /*a5b0*/  STL [R1+0x2b0], R4 ;  /* 0x0002b00401007387 */ /* 0x0003e20000100800 */
[----:B------:R-:W-:Y:S02]  /*a5c0*/  IADD3.X R23, PT, PT, R23, UR10, RZ, P1, !PT ;  /* 0x0000000a17177c10 */ /* 0x000fe40008ffe4ff */
[----:B------:R-:W-:Y:S02]  /*a5d0*/  IADD3 R11, P0, PT, R11, UR4, RZ ;  /* 0x000000040b0b7c10 */ /* 0x000fe4000ff1e0ff */
[----:B------:R-:W-:Y:S01]  /*a5e0*/  IADD3 R3, P1, PT, R3, UR4, RZ ;  /* 0x0000000403037c10 */ /* 0x000fe2000ff3e0ff */
[----:B-1----:R-:W3:Y:S04]  /*a5f0*/  LDL.LU R4, [R1+0x2dc] ;  /* 0x0002dc0001047983 */ /* 0x002ee80000300800 */
[----:B------:R1:W-:Y:S01]  /*a600*/  STL [R1+0x2b8], R5 ;  /* 0x0002b80501007387 */ /* 0x0003e20000100800 */
[----:B------:R-:W-:-:S02]  /*a610*/  IADD3.X R18, PT, PT, R18, UR10, RZ, P2, !PT ;  /* 0x0000000a12127c10 */ /* 0x000fc400097fe4ff */
[----:B------:R-:W-:Y:S01]  /*a620*/  IADD3 R19, P2, PT, R19, UR4, RZ ;  /* 0x0000000413137c10 */ /* 0x000fe2000ff5e0ff */
[----:B-1----:R-:W3:Y:S04]  /*a630*/  LDL.LU R5, [R1+0x318] ;  /* 0x0003180001057983 */ /* 0x002ee80000300800 */
[----:B------:R1:W-:Y:S01]  /*a640*/  STL [R1+0x2c8], R2 ;  /* 0x0002c80201007387 */ /* 0x0003e20000100800 */
[----:B----4-:R-:W-:-:S03]  /*a650*/  IADD3.X R29, PT, PT, R29, UR10, RZ, P3, !PT ;  /* 0x0000000a1d1d7c10 */ /* 0x010fc60009ffe4ff */
[----:B-1----:R-:W4:Y:S04]  /*a660*/  LDL.LU R2, [R1+0x2e4] ;  /* 0x0002e40001027983 */ /* 0x002f280000300800 */
[----:B------:R-:W-:Y:S04]  /*a670*/  STL [R1+0x2c0], R10 ;  /* 0x0002c00a01007387 */ /* 0x000fe80000100800 */
[----:B------:R1:W-:Y:S01]  /*a680*/  STL [R1+0x29c], R23 ;  /* 0x00029c1701007387 */ /* 0x0003e20000100800 */
[----:B------:R-:W-:Y:S02]  /*a690*/  IADD3 R8, P3, PT, R8, UR4, RZ ;  /* 0x0000000408087c10 */ /* 0x000fe4000ff7e0ff */
[----:B------:R-:W-:Y:S01]  /*a6a0*/  IADD3.X R22, PT, PT, R22, UR10, RZ, P5, !PT ;  /* 0x0000000a16167c10 */ /* 0x000fe2000affe4ff */
[----:B-1----:R-:W4:Y:S04]  /*a6b0*/  LDL.LU R23, [R1+0x4b4] ;  /* 0x0004b40001177983 */ /* 0x002f280000300800 */
[----:B------:R-:W-:Y:S04]  /*a6c0*/  STL [R1+0x2d0], R11 ;  /* 0x0002d00b01007387 */ /* 0x000fe80000100800 */
[----:B------:R1:W-:Y:S01]  /*a6d0*/  STL [R1+0x2d8], R3 ;  /* 0x0002d80301007387 */ /* 0x0003e20000100800 */
[----:B------:R-:W-:-:S02]  /*a6e0*/  IADD3.X R20, PT, PT, R20, UR10, RZ, P4, !PT ;  /* 0x0000000a14147c10 */ /* 0x000fc4000a7fe4ff */
[----:B------:R-:W-:Y:S01]  /*a6f0*/  IADD3 R21, P4, PT, R21, UR4, RZ ;  /* 0x0000000415157c10 */ /* 0x000fe2000ff9e0ff */
[----:B-1----:R-:W4:Y:S04]  /*a700*/  LDL.LU R3, [R1+0x320] ;  /* 0x0003200001037983 */ /* 0x002f280000300800 */
[----:B------:R1:W-:Y:S01]  /*a710*/  STL [R1+0x2a4], R18 ;  /* 0x0002a41201007387 */ /* 0x0003e20000100800 */
[----:B------:R-:W-:-:S03]  /*a720*/  IADD3 R27, P5, PT, R27, UR4, RZ ;  /* 0x000000041b1b7c10 */ /* 0x000fc6000ffbe0ff */
[----:B-1----:R-:W4:Y:S04]  /*a730*/  LDL.LU R18, [R1+0x2ec] ;  /* 0x0002ec0001127983 */ /* 0x002f280000300800 */
[----:B------:R1:W-:Y:S01]  /*a740*/  STL [R1+0x2e0], R19 ;  /* 0x0002e01301007387 */ /* 0x0003e20000100800 */
[----:B------:R-:W-:-:S03]  /*a750*/  IADD3.X R26, PT, PT, R26, UR10, RZ, P6, !PT ;  /* 0x0000000a1a1a7c10 */ /* 0x000fc6000b7fe4ff */
[----:B-1----:R-:W4:Y:S04]  /*a760*/  LDL.LU R19, [R1+0x328] ;  /* 0x0003280001137983 */ /* 0x002f280000300800 */
[----:B------:R1:W-:Y:S01]  /*a770*/  STL [R1+0x2ac], R29 ;  /* 0x0002ac1d01007387 */ /* 0x0003e20000100800 */
[----:B------:R-:W-:-:S03]  /*a780*/  IADD3 R9, P6, PT, R9, UR4, RZ ;  /* 0x0000000409097c10 */ /* 0x000fc6000ffde0ff */
[----:B-1----:R-:W4:Y:S04]  /*a790*/  LDL.LU R29, [R1+0x4b0] ;  /* 0x0004b000011d7983 */ /* 0x002f280000300800 */
[----:B------:R-:W-:Y:S04]  /*a7a0*/  STL [R1+0x2e8], R8 ;  /* 0x0002e80801007387 */ /* 0x000fe80000100800 */
[----:B------:R1:W-:Y:S04]  /*a7b0*/  STL [R1+0x2bc], R22 ;  /* 0x0002bc1601007387 */ /* 0x0003e80000100800 */
[----:B------:R0:W-:Y:S04]  /*a7c0*/  STL [R1+0x2b4], R20 ;  /* 0x0002b41401007387 */ /* 0x0001e80000100800 */
[----:B-1----:R-:W4:Y:S04]  /*a7d0*/  LDL.LU R22, [R1+0x4ac] ;  /* 0x0004ac0001167983 */ /* 0x002f280000300800 */
[----:B------:R1:W-:Y:S04]  /*a7e0*/  STL [R1+0x2f0], R21 ;  /* 0x0002f01501007387 */ /* 0x0003e80000100800 */
[----:B0-----:R-:W4:Y:S04]  /*a7f0*/  LDL.LU R20, [R1+0x2f4] ;  /* 0x0002f40001147983 */ /* 0x001f280000300800 */
[----:B-1----:R-:W4:Y:S04]  /*a800*/  LDL.LU R21, [R1+0x330] ;  /* 0x0003300001157983 */ /* 0x002f280000300800 */
[----:B------:R0:W-:Y:S04]  /*a810*/  STL [R1+0x2f8], R27 ;  /* 0x0002f81b01007387 */ /* 0x0001e80000100800 */
[----:B0-----:R-:W4:Y:S04]  /*a820*/  LDL.LU R27, [R1+0x2fc] ;  /* 0x0002fc00011b7983 */ /* 0x001f280000300800 */
[----:B------:R0:W-:Y:S04]  /*a830*/  STL [R1+0x2c4], R26 ;  /* 0x0002c41a01007387 */ /* 0x0001e80000100800 */
[----:B0-----:R-:W4:Y:S01]  /*a840*/  LDL.LU R26, [R1+0x338] ;  /* 0x00033800011a7983 */ /* 0x001f220000300800 */
[----:B--2---:R-:W-:-:S05]  /*a850*/  IADD3.X R25, PT, PT, R25, UR10, RZ, P0, !PT ;  /* 0x0000000a19197c10 */ /* 0x004fca00087fe4ff */
[----:B------:R0:W-:Y:S04]  /*a860*/  STL [R1+0x2cc], R25 ;  /* 0x0002cc1901007387 */ /* 0x0001e80000100800 */
[----:B------:R-:W-:Y:S01]  /*a870*/  STL [R1+0x300], R9 ;  /* 0x0003000901007387 */ /* 0x000fe20000100800 */
[----:B------:R-:W-:-:S03]  /*a880*/  IADD3 R24, P0, PT, R24, UR4, RZ ;  /* 0x0000000418187c10 */ /* 0x000fc6000ff1e0ff */
[----:B0-----:R-:W2:Y:S01]  /*a890*/  LDL.LU R25, [R1+0x304] ;  /* 0x0003040001197983 */ /* 0x001ea20000300800 */
[----:B------:R-:W-:-:S03]  /*a8a0*/  IADD3.X R6, PT, PT, R6, UR10, RZ, P1, !PT ;  /* 0x0000000a06067c10 */ /* 0x000fc60008ffe4ff */
[----:B------:R0:W-:Y:S04]  /*a8b0*/  STL [R1+0x308], R24 ;  /* 0x0003081801007387 */ /* 0x0001e80000100800 */
[----:B0-----:R-:W2:Y:S04]  /*a8c0*/  LDL.LU R24, [R1+0x340] ;  /* 0x0003400001187983 */ /* 0x001ea80000300800 */
[----:B------:R0:W-:Y:S04]  /*a8d0*/  STL [R1+0x2d4], R6 ;  /* 0x0002d40601007387 */ /* 0x0001e80000100800 */
[----:B------:R-:W2:Y:S01]  /*a8e0*/  LDL.LU R15, [R1+0x30c] ;  /* 0x00030c00010f7983 */ /* 0x000ea20000300800 */
[----:B---3--:R-:W-:-:S02]  /*a8f0*/  IADD3 R7, P1, PT, R7, UR4, RZ ;  /* 0x0000000407077c10 */ /* 0x008fc4000ff3e0ff */
[----:B------:R-:W-:-:S03]  /*a900*/  IADD3.X R4, PT, PT, R4, UR10, RZ, P2, !PT ;  /* 0x0000000a04047c10 */ /* 0x000fc600097fe4ff */
[----:B------:R1:W-:Y:S04]  /*a910*/  STL [R1+0x310], R7 ;  /* 0x0003100701007387 */ /* 0x0003e80000100800 */
[----:B------:R-:W3:Y:S01]  /*a920*/  LDL.LU R16, [R1+0x348] ;  /* 0x0003480001107983 */ /* 0x000ee20000300800 */
[----:B------:R-:W-:-:S03]  /*a930*/  IADD3 R5, P2, PT, R5, UR4, RZ ;  /* 0x0000000405057c10 */ /* 0x000fc6000ff5e0ff */
[----:B------:R0:W-:Y:S04]  /*a940*/  STL [R1+0x2dc], R4 ;  /* 0x0002dc0401007387 */ /* 0x0001e80000100800 */
[----:B------:R0:W-:Y:S04]  /*a950*/  STL [R1+0x318], R5 ;  /* 0x0003180501007387 */ /* 0x0001e80000100800 */
[----:B------:R-:W3:Y:S04]  /*a960*/  LDL.LU R17, [R1+0x350] ;  /* 0x0003500001117983 */ /* 0x000ee80000300800 */
[----:B------:R-:W3:Y:S01]  /*a970*/  LDL.LU R10, [R1+0x31c] ;  /* 0x00031c00010a7983 */ /* 0x000ee20000300800 */
[----:B----4-:R-:W-:-:S03]  /*a980*/  IADD3.X R2, PT, PT, R2, UR10, RZ, P3, !PT ;  /* 0x0000000a02027c10 */ /* 0x010fc60009ffe4ff */
[----:B------:R-:W4:Y:S04]  /*a990*/  LDL.LU R11, [R1+0x358] ;  /* 0x00035800010b7983 */ /* 0x000f280000300800 */
[----:B------:R0:W-:Y:S04]  /*a9a0*/  STL [R1+0x2e4], R2 ;  /* 0x0002e40201007387 */ /* 0x0001e80000100800 */
[----:B------:R-:W4:Y:S04]  /*a9b0*/  LDL.LU R8, [R1+0x360] ;  /* 0x0003600001087983 */ /* 0x000f280000300800 */
[----:B------:R-:W4:Y:S01]  /*a9c0*/  LDL.LU R9, [R1+0x32c] ;  /* 0x00032c0001097983 */ /* 0x000f220000300800 */
[----:B------:R-:W-:-:S05]  /*a9d0*/  IADD3 R3, P3, PT, R3, UR4, RZ ;  /* 0x0000000403037c10 */ /* 0x000fca000ff7e0ff */
[----:B------:R1:W-:Y:S04]  /*a9e0*/  STL [R1+0x320], R3 ;  /* 0x0003200301007387 */ /* 0x0003e80000100800 */
[----:B0-----:R-:W4:Y:S04]  /*a9f0*/  LDL.LU R6, [R1+0x370] ;  /* 0x0003700001067983 */ /* 0x001f280000300800 */
[----:B-1----:R-:W4:Y:S01]  /*aa00*/  LDL.LU R7, [R1+0x33c] ;  /* 0x00033c0001077983 */ /* 0x002f220000300800 */
[----:B------:R-:W-:-:S05]  /*aa10*/  IADD3.X R18, PT, PT, R18, UR10, RZ, P4, !PT ;  /* 0x0000000a12127c10 */ /* 0x000fca000a7fe4ff */
[----:B------:R0:W-:Y:S04]  /*aa20*/  STL [R1+0x2ec], R18 ;  /* 0x0002ec1201007387 */ /* 0x0001e80000100800 */
[----:B------:R-:W4:Y:S01]  /*aa30*/  LDL.LU R4, [R1+0x378] ;  /* 0x0003780001047983 */ /* 0x000f220000300800 */
[----:B------:R-:W-:-:S05]  /*aa40*/  IADD3 R19, P4, PT, R19, UR4, RZ ;  /* 0x0000000413137c10 */ /* 0x000fca000ff9e0ff */
[----:B------:R1:W-:Y:S04]  /*aa50*/  STL [R1+0x328], R19 ;  /* 0x0003281301007387 */ /* 0x0003e80000100800 */
[----:B------:R-:W4:Y:S04]  /*aa60*/  LDL.LU R5, [R1+0x344] ;  /* 0x0003440001057983 */ /* 0x000f280000300800 */
[----:B------:R-:W4:Y:S04]  /*aa70*/  LDL.LU R2, [R1+0x380] ;  /* 0x0003800001027983 */ /* 0x000f280000300800 */
[----:B------:R-:W4:Y:S04]  /*aa80*/  LDL.LU R3, [R1+0x354] ;  /* 0x0003540001037983 */ /* 0x000f280000300800 */
[----:B0-----:R-:W4:Y:S01]  /*aa90*/  LDL.LU R18, [R1+0x390] ;  /* 0x0003900001127983 */ /* 0x001f220000300800 */
[----:B------:R-:W-:-:S02]  /*aaa0*/  IADD3.X R23, PT, PT, R23, UR10, RZ, P2, !PT ;  /* 0x0000000a17177c10 */ /* 0x000fc400097fe4ff */
[----:B------:R-:W-:Y:S02]  /*aab0*/  IADD3.X R20, PT, PT, R20, UR10, RZ, P5, !PT ;  /* 0x0000000a14147c10 */ /* 0x000fe4000affe4ff */
[----:B------:R-:W-:-:S03]  /*aac0*/  IADD3 R21, P5, PT, R21, UR4, RZ ;  /* 0x0000000415157c10 */ /* 0x000fc6000ffbe0ff */
[----:B------:R0:W-:Y:S04]  /*aad0*/  STL [R1+0x2f4], R20 ;  /* 0x0002f41401007387 */ /* 0x0001e80000100800 */
[----:B------:R0:W-:Y:S04]  /*aae0*/  STL [R1+0x330], R21 ;  /* 0x0003301501007387 */ /* 0x0001e80000100800 */
[----:B-1----:R-:W4:Y:S04]  /*aaf0*/  LDL.LU R19, [R1+0x35c] ;  /* 0x00035c0001137983 */ /* 0x002f280000300800 */
[----:B0-----:R-:W4:Y:S01]  /*ab00*/  LDL.LU R20, [R1+0x398] ;  /* 0x0003980001147983 */ /* 0x001f220000300800 */
[----:B------:R-:W-:-:S05]  /*ab10*/  IADD3.X R27, PT, PT, R27, UR10, RZ, P6, !PT ;  /* 0x0000000a1b1b7c10 */ /* 0x000fca000b7fe4ff */
[----:B------:R0:W-:Y:S04]  /*ab20*/  STL [R1+0x2fc], R27 ;  /* 0x0002fc1b01007387 */ /* 0x0001e80000100800 */
[----:B------:R-:W4:Y:S01]  /*ab30*/  LDL.LU R21, [R1+0x364] ;  /* 0x0003640001157983 */ /* 0x000f220000300800 */
[----:B------:R-:W-:-:S05]  /*ab40*/  IADD3 R26, P6, PT, R26, UR4, RZ ;  /* 0x000000041a1a7c10 */ /* 0x000fca000ffde0ff */
[----:B------:R1:W-:Y:S04]  /*ab50*/  STL [R1+0x338], R26 ;  /* 0x0003381a01007387 */ /* 0x0003e80000100800 */
[----:B0-----:R-:W4:Y:S04]  /*ab60*/  LDL.LU R27, [R1+0x374] ;  /* 0x00037400011b7983 */ /* 0x001f280000300800 */
[----:B-1----:R-:W4:Y:S01]  /*ab70*/  LDL.LU R26, [R1+0x37c] ;  /* 0x00037c00011a7983 */ /* 0x002f220000300800 */
[----:B--2---:R-:W-:-:S05]  /*ab80*/  IADD3.X R25, PT, PT, R25, UR10, RZ, P0, !PT ;  /* 0x0000000a19197c10 */ /* 0x004fca00087fe4ff */
[----:B------:R0:W-:Y:S01]  /*ab90*/  STL [R1+0x304], R25 ;  /* 0x0003041901007387 */ /* 0x0001e20000100800 */
[----:B------:R-:W-:-:S03]  /*aba0*/  IADD3 R24, P0, PT, R24, UR4, RZ ;  /* 0x0000000418187c10 */ /* 0x000fc6000ff1e0ff */
[----:B0-----:R-:W2:Y:S04]  /*abb0*/  LDL.LU R25, [R1+0x384] ;  /* 0x0003840001197983 */ /* 0x001ea80000300800 */
[----:B------:R0:W-:Y:S01]  /*abc0*/  STL [R1+0x340], R24 ;  /* 0x0003401801007387 */ /* 0x0001e20000100800 */
[----:B------:R-:W-:-:S03]  /*abd0*/  IADD3.X R15, PT, PT, R15, UR10, RZ, P1, !PT ;  /* 0x0000000a0f0f7c10 */ /* 0x000fc60008ffe4ff */
[----:B0-----:R-:W2:Y:S04]  /*abe0*/  LDL.LU R24, [R1+0x38c] ;  /* 0x00038c0001187983 */ /* 0x001ea80000300800 */
[----:B------:R0:W-:Y:S04]  /*abf0*/  STL [R1+0x314], R23 ;  /* 0x0003141701007387 */ /* 0x0001e80000100800 */
[----:B------:R-:W-:Y:S04]  /*ac00*/  STL [R1+0x30c], R15 ;  /* 0x00030c0f01007387 */ /* 0x000fe80000100800 */
[----:B0-----:R-:W2:Y:S01]  /*ac10*/  LDL.LU R23, [R1+0x4a8] ;  /* 0x0004a80001177983 */ /* 0x001ea20000300800 */
[----:B---3--:R-:W-:-:S02]  /*ac20*/  IADD3 R16, P1, PT, R16, UR4, RZ ;  /* 0x0000000410107c10 */ /* 0x008fc4000ff3e0ff */
[----:B------:R-:W-:Y:S02]  /*ac30*/  IADD3 R17, P2, PT, R17, UR4, RZ ;  /* 0x0000000411117c10 */ /* 0x000fe4000ff5e0ff */
[----:B------:R-:W-:Y:S02]  /*ac40*/  IADD3.X R29, PT, PT, R29, UR10, RZ, P4, !PT ;  /* 0x0000000a1d1d7c10 */ /* 0x000fe4000a7fe4ff */
[----:B------:R-:W-:Y:S01]  /*ac50*/  IADD3.X R10, PT, PT, R10, UR10, RZ, P3, !PT ;  /* 0x0000000a0a0a7c10 */ /* 0x000fe20009ffe4ff */
[----:B------:R-:W-:Y:S01]  /*ac60*/  STL [R1+0x348], R16 ;  /* 0x0003481001007387 */ /* 0x000fe20000100800 */
[----:B----4-:R-:W-:-:S03]  /*ac70*/  IADD3 R11, P3, PT, R11, UR4, RZ ;  /* 0x000000040b0b7c10 */ /* 0x010fc6000ff7e0ff */
[----:B------:R-:W-:Y:S04]  /*ac80*/  STL [R1+0x350], R17 ;  /* 0x0003501101007387 */ /* 0x000fe80000100800 */
[----:B------:R0:W-:Y:S01]  /*ac90*/  STL [R1+0x324], R29 ;  /* 0x0003241d01007387 */ /* 0x0001e20000100800 */
[----:B------:R-:W-:Y:S02]  /*aca0*/  IADD3 R8, P4, PT, R8, UR4, RZ ;  /* 0x0000000408087c10 */ /* 0x000fe4000ff9e0ff */
[----:B------:R-:W-:Y:S01]  /*acb0*/  IADD3.X R9, PT, PT, R9, UR10, RZ, P5, !PT ;  /* 0x0000000a09097c10 */ /* 0x000fe2000affe4ff */
[----:B------:R-:W-:Y:S01]  /*acc0*/  STL [R1+0x31c], R10 ;  /* 0x00031c0a01007387 */ /* 0x000fe20000100800 */
[----:B------:R-:W-:-:S03]  /*acd0*/  IADD3.X R22, PT, PT, R22, UR10, RZ, P6, !PT ;  /* 0x0000000a16167c10 */ /* 0x000fc6000b7fe4ff */
[----:B0-----:R-:W3:Y:S04]  /*ace0*/  LDL.LU R29, [R1+0x4a4] ;  /* 0x0004a400011d7983 */ /* 0x001ee80000300800 */
[----:B------:R-:W-:Y:S01]  /*acf0*/  STL [R1+0x358], R11 ;  /* 0x0003580b01007387 */ /* 0x000fe20000100800 */
[----:B--2---:R-:W-:-:S05]  /*ad00*/  IADD3 R23, P5, PT, R23, UR4, RZ ;  /* 0x0000000417177c10 */ /* 0x004fca000ffbe0ff */
[----:B------:R0:W-:Y:S04]  /*ad10*/  STL [R1+0x368], R23 ;  /* 0x0003681701007387 */ /* 0x0001e80000100800 */
[----:B------:R-:W-:Y:S04]  /*ad20*/  STL [R1+0x360], R8 ;  /* 0x0003600801007387 */ /* 0x000fe80000100800 */
[----:B0-----:R-:W2:Y:S04]  /*ad30*/  LDL.LU R23, [R1+0x4a0] ;  /* 0x0004a00001177983 */ /* 0x001ea80000300800 */
[----:B------:R-:W-:Y:S04]  /*ad40*/  STL [R1+0x32c], R9 ;  /* 0x00032c0901007387 */ /* 0x000fe80000100800 */
[----:B------:R0:W-:Y:S04]  /*ad50*/  STL [R1+0x334], R22 ;  /* 0x0003341601007387 */ /* 0x0001e80000100800 */
[----:B0-----:R-:W4:Y:S01]  /*ad60*/  LDL.LU R22, [R1+0x49c] ;  /* 0x00049c0001167983 */ /* 0x001f220000300800 */
[----:B------:R-:W-:-:S02]  /*ad70*/  IADD3 R6, P6, PT, R6, UR4, RZ ;  /* 0x0000000406067c10 */ /* 0x000fc4000ffde0ff */
[----:B------:R-:W-:Y:S02]  /*ad80*/  IADD3.X R7, PT, PT, R7, UR10, RZ, P0, !PT ;  /* 0x0000000a07077c10 */ /* 0x000fe400087fe4ff */
[----:B------:R-:W-:Y:S01]  /*ad90*/  IADD3 R4, P0, PT, R4, UR4, RZ ;  /* 0x0000000404047c10 */ /* 0x000fe2000ff1e0ff */
[----:B------:R-:W-:Y:S01]  /*ada0*/  STL [R1+0x370], R6 ;  /* 0x0003700601007387 */ /* 0x000fe20000100800 */
[----:B------:R-:W-:Y:S02]  /*adb0*/  IADD3.X R5, PT, PT, R5, UR10, RZ, P1, !PT ;  /* 0x0000000a05057c10 */ /* 0x000fe40008ffe4ff */
[----:B------:R-:W-:Y:S01]  /*adc0*/  IADD3 R2, P1, PT, R2, UR4, RZ ;  /* 0x0000000402027c10 */ /* 0x000fe2000ff3e0ff */
[----:B------:R-:W-:Y:S04]  /*add0*/  STL [R1+0x33c], R7 ;  /* 0x00033c0701007387 */ /* 0x000fe80000100800 */
[----:B------:R-:W-:Y:S01]  /*ade0*/  STL [R1+0x378], R4 ;  /* 0x0003780401007387 */ /* 0x000fe20000100800 */
[----:B--2---:R-:W-:-:S05]  /*adf0*/  IADD3.X R23, PT, PT, R23, UR10, RZ, P2, !PT ;  /* 0x0000000a17177c10 */ /* 0x004fca00097fe4ff */
[----:B------:R0:W-:Y:S04]  /*ae00*/  STL [R1+0x34c], R23 ;  /* 0x00034c1701007387 */ /* 0x0001e80000100800 */
[----:B------:R-:W-:Y:S04]  /*ae10*/  STL [R1+0x344], R5 ;  /* 0x0003440501007387 */ /* 0x000fe80000100800 */
[----:B0-----:R-:W2:Y:S01]  /*ae20*/  LDL.LU R23, [R1+0x498] ;  /* 0x0004980001177983 */ /* 0x001ea20000300800 */
[----:B----4-:R-:W-:-:S03]  /*ae30*/  IADD3 R22, P2, PT, R22, UR4, RZ ;  /* 0x0000000416167c10 */ /* 0x010fc6000ff5e0ff */
[----:B------:R0:W-:Y:S04]  /*ae40*/  STL [R1+0x380], R2 ;  /* 0x0003800201007387 */ /* 0x0001e80000100800 */
[----:B------:R1:W-:Y:S01]  /*ae50*/  STL [R1+0x388], R22 ;  /* 0x0003881601007387 */ /* 0x0003e20000100800 */
[----:B------:R-:W-:Y:S02]  /*ae60*/  IADD3.X R3, PT, PT, R3, UR10, RZ, P3, !PT ;  /* 0x0000000a03037c10 */ /* 0x000fe40009ffe4ff */
[----:B------:R-:W-:Y:S02]  /*ae70*/  IADD3.X R19, PT, PT, R19, UR10, RZ, P4, !PT ;  /* 0x0000000a13137c10 */ /* 0x000fe4000a7fe4ff */
[----:B------:R-:W-:Y:S01]  /*ae80*/  IADD3.X R21, PT, PT, R21, UR10, RZ, P5, !PT ;  /* 0x0000000a15157c10 */ /* 0x000fe2000affe4ff */
[----:B0-----:R-:W0:Y:S01]  /*ae90*/  LDC R2, c[0x0][0x3a8] ;  /* 0x0000ea00ff027b82 */ /* 0x001e220000000800 */
[----:B-1----:R-:W4:Y:S01]  /*aea0*/  LDL.LU R22, [R1+0x494] ;  /* 0x0004940001167983 */ /* 0x002f220000300800 */
[----:B------:R-:W-:-:S02]  /*aeb0*/  IADD3 R18, P3, PT, R18, UR4, RZ ;  /* 0x0000000412127c10 */ /* 0x000fc4000ff7e0ff */
[----:B------:R-:W-:Y:S01]  /*aec0*/  IADD3 R20, P4, PT, R20, UR4, RZ ;  /* 0x0000000414147c10 */ /* 0x000fe2000ff9e0ff */
[----:B------:R-:W-:Y:S04]  /*aed0*/  STL [R1+0x354], R3 ;  /* 0x0003540301007387 */ /* 0x000fe80000100800 */
[----:B------:R-:W-:Y:S04]  /*aee0*/  STL [R1+0x390], R18 ;  /* 0x0003901201007387 */ /* 0x000fe80000100800 */
[----:B------:R-:W-:Y:S04]  /*aef0*/  STL [R1+0x35c], R19 ;  /* 0x00035c1301007387 */ /* 0x000fe80000100800 */
[----:B------:R-:W-:Y:S01]  /*af00*/  STL [R1+0x398], R20 ;  /* 0x0003981401007387 */ /* 0x000fe20000100800 */
[----:B------:R-:W-:-:S02]  /*af10*/  IADD3.X R27, PT, PT, R27, UR10, RZ, P0, !PT ;  /* 0x0000000a1b1b7c10 */ /* 0x000fc400087fe4ff */
[----:B------:R-:W-:Y:S02]  /*af20*/  IADD3.X R26, PT, PT, R26, UR10, RZ, P1, !PT ;  /* 0x0000000a1a1a7c10 */ /* 0x000fe40008ffe4ff */
[----:B---3--:R-:W-:Y:S02]  /*af30*/  IADD3.X R29, PT, PT, R29, UR10, RZ, P4, !PT ;  /* 0x0000000a1d1d7c10 */ /* 0x008fe4000a7fe4ff */
[----:B----4-:R-:W-:-:S05]  /*af40*/  IADD3.X R22, PT, PT, R22, UR10, RZ, P6, !PT ;  /* 0x0000000a16167c10 */ /* 0x010fca000b7fe4ff */
[----:B------:R1:W-:Y:S04]  /*af50*/  STL [R1+0x36c], R22 ;  /* 0x00036c1601007387 */ /* 0x0003e80000100800 */
[----:B------:R-:W-:Y:S04]  /*af60*/  STL [R1+0x364], R21 ;  /* 0x0003641501007387 */ /* 0x000fe80000100800 */
[----:B-1----:R-:W3:Y:S01]  /*af70*/  LDL.LU R22, [R1+0x490] ;  /* 0x0004900001167983 */ /* 0x002ee20000300800 */
[----:B------:R-:W-:Y:S02]  /*af80*/  IADD3.X R25, PT, PT, R25, UR10, RZ, P2, !PT ;  /* 0x0000000a19197c10 */ /* 0x000fe400097fe4ff */
[----:B------:R-:W-:Y:S01]  /*af90*/  IADD3.X R24, PT, PT, R24, UR10, RZ, P3, !PT ;  /* 0x0000000a18187c10 */ /* 0x000fe20009ffe4ff */
[----:B------:R-:W-:Y:S04]  /*afa0*/  STL [R1+0x374], R27 ;  /* 0x0003741b01007387 */ /* 0x000fe80000100800 */
[----:B------:R-:W-:Y:S04]  /*afb0*/  STL [R1+0x37c], R26 ;  /* 0x00037c1a01007387 */ /* 0x000fe80000100800 */
[----:B------:R1:W-:Y:S04]  /*afc0*/  STL [R1+0x394], R29 ;  /* 0x0003941d01007387 */ /* 0x0003e80000100800 */
[----:B------:R4:W-:Y:S04]  /*afd0*/  STL [R1+0x384], R25 ;  /* 0x0003841901007387 */ /* 0x0009e80000100800 */
[----:B-1----:R4:W5:Y:S04]  /*afe0*/  LDL.LU R29, [R1+0x48c] ;  /* 0x00048c00011d7983 */ /* 0x0029680000300800 */
[----:B------:R4:W-:Y:S01]  /*aff0*/  STL [R1+0x38c], R24 ;  /* 0x00038c1801007387 */ /* 0x0009e20000100800 */
[----:B------:R-:W-:Y:S01]  /*b000*/  UIADD3 UR6, UPT, UPT, UR6, -0x1, URZ ;  /* 0xffffffff06067890 */ /* 0x000fe2000fffe0ff */
[----:B0-----:R-:W-:-:S03]  /*b010*/  IMAD.SHL.U32 R2, R2, 0x20, RZ ;  /* 0x0000002002027824 */ /* 0x001fc600078e00ff */
[----:B------:R-:W-:Y:S02]  /*b020*/  UISETP.NE.U32.AND UP0, UPT, UR6, URZ, UPT ;  /* 0x000000ff0600728c */ /* 0x000fe4000bf05070 */
[----:B--2---:R-:W-:Y:S01]  /*b030*/  IADD3 R23, P5, PT, R2, R23, RZ ;  /* 0x0000001702177210 */ /* 0x004fe20007fbe0ff */
[----:B------:R-:W-:-:S03]  /*b040*/  UIADD3 UR7, UPT, UPT, UR7, -0x20, URZ ;  /* 0xffffffe007077890 */ /* 0x000fc6000fffe0ff */
[----:B---3--:R-:W-:-:S03]  /*b050*/  LEA.HI.X.SX32 R22, R2, R22, 0x1, P5 ;  /* 0x0000001602167211 */ /* 0x008fc600028f0eff */
[----:B----4-:R-:W-:Y:S06]  /*b060*/  BRA.U UP0, `(.L_x_2) ;  /* 0xffffff9900147547 */ /* 0x010fec000b83ffff */
.L_x_1:
[----:B-----5:R-:W2:Y:S01]  /*b070*/  LDL.LU R28, [R1+0xc8] ;  /* 0x0000c800011c7983 */ /* 0x020ea20000300800 */
[----:B------:R-:W1:Y:S01]  /*b080*/  LDCU.64 UR14, c[0x0][0x398] ;  /* 0x00007300ff0e77ac */ /* 0x000e620008000a00 */
[----:B------:R-:W3:Y:S01]  /*b090*/  LDCU UR4, c[0x0][0x3b4] ;  /* 0x00007680ff0477ac */ /* 0x000ee20008000800 */
[----:B------:R-:W4:Y:S01]  /*b0a0*/  LDCU UR18, c[0x0][0x39c] ;  /* 0x00007380ff1277ac */ /* 0x000f220008000800 */
[----:B------:R-:W0:Y:S01]  /*b0b0*/  LDCU UR10, c[0x0][0x3b8] ;  /* 0x00007700ff0a77ac */ /* 0x000e220008000800 */
[----:B------:R-:W0:Y:S01]  /*b0c0*/  LDCU.64 UR6, c[0x0][0x390] ;  /* 0x00007200ff0677ac */ /* 0x000e220008000a00 */
[----:B------:R-:W0:Y:S01]  /*b0d0*/  LDCU UR19, c[0x0][0x39c] ;  /* 0x00007380ff1377ac */ /* 0x000e220008000800 */
[----:B------:R-:W0:Y:S01]  /*b0e0*/  LDCU UR16, c[0x0][0x39c] ;  /* 0x00007380ff1077ac */ /* 0x000e220008000800 */
[----:B------:R-:W0:Y:S01]  /*b0f0*/  LDCU UR11, c[0x0][0x3b8] ;  /* 0x00007700ff0b77ac */ /* 0x000e220008000800 */
[----:B------:R-:W0:Y:S01]  /*b100*/  LDCU UR12, c[0x0][0x3b8] ;  /* 0x00007700ff0c77ac */ /* 0x000e220008000800 */
[----:B------:R-:W0:Y:S01]  /*b110*/  LDCU UR17, c[0x0][0x39c] ;  /* 0x00007380ff1177ac */ /* 0x000e220008000800 */
[----:B------:R-:W0:Y:S01]  /*b120*/  LDCU UR13, c[0x0][0x3b8] ;  /* 0x00007700ff0d77ac */ /* 0x000e220008000800 */
[----:B------:R-:W-:Y:S06]  /*b130*/  BAR.SYNC.DEFER_BLOCKING 0x0 ;  /* 0x0000000000007b1d */ /* 0x000fec0000010000 */
[----:B--2---:R2:W-:Y:S04]  /*b140*/  STL [R1+0x5c8], R28 ;  /* 0x0005c81c01007387 */ /* 0x0045e80000100800 */
[----:B--2---:R-:W2:Y:S04]  /*b150*/  LDL.LU R28, [R1+0xa8] ;  /* 0x0000a800011c7983 */ /* 0x004ea80000300800 */
        /* <DEDUP_REMOVED lines=10> */
[----:B------:R-:W2:Y:S04]  /*b200*/  LDL.LU R23, [R1+0xcc] ;  /* 0x0000cc0001177983 */ /* 0x000ea80000300800 */
        /* <DEDUP_REMOVED lines=8> */
[----:B------:R-:W3:Y:S04]  /*b290*/  LDL.LU R22, [R1+0xe0] ;  /* 0x0000e00001167983 */ /* 0x000ee80000300800 */
[----:B0-----:R-:W3:Y:S04]  /*b2a0*/  LDL.LU R0, [R1+0xe4] ;  /* 0x0000e40001007983 */ /* 0x001ee80000300800 */
[----:B------:R-:W3:Y:S04]  /*b2b0*/  LDL.LU R27, [R1+0xe8] ;  /* 0x0000e800011b7983 */ /* 0x000ee80000300800 */
        /* <DEDUP_REMOVED lines=21> */
[----:B------:R0:W-:Y:S04]  /*b410*/  STL [R1+0x548], R18 ;  /* 0x0005481201007387 */ /* 0x0001e80000100800 */
[----:B0-----:R-:W3:Y:S04]  /*b420*/  LDL.LU R18, [R1+0xc4] ;  /* 0x0000c40001127983 */ /* 0x001ee80000300800 */
[----:B------:R0:W-:Y:S04]  /*b430*/  STL [R1+0x544], R19 ;  /* 0x0005441301007387 */ /* 0x0001e80000100800 */
[----:B0-----:R-:W3:Y:S04]  /*b440*/  LDL.LU R19, [R1+0x84] ;  /* 0x0000840001137983 */ /* 0x001ee80000300800 */
[----:B------:R0:W-:Y:S04]  /*b450*/  STL [R1+0x4ec], R29 ;  /* 0x0004ec1d01007387 */ /* 0x0001e80000100800 */
[----:B0-----:R-:W3:Y:S01]  /*b460*/  LDL.LU R29, [R1+0xc0] ;  /* 0x0000c000011d7983 */ /* 0x001ee20000300800 */
[----:B--2---:R-:W-:-:S03]  /*b470*/  F2FP.SATFINITE.E5M2.F32.PACK_AB_MERGE_C R28, R28, R23, RZ ;  /* 0x000000171c1c723e */ /* 0x004fc600048060ff */
[----:B------:R-:W2:Y:S04]  /*b480*/  LDL.LU R23, [R1+0x5ec] ;  /* 0x0005ec0001177983 */ /* 0x000ea80000300800 */
[----:B------:R0:W-:Y:S04]  /*b490*/  STL [R1+0x18], R28 ;  /* 0x0000181c01007387 */ /* 0x0001e80000100800 */
[----:B0-----:R-:W2:Y:S02]  /*b4a0*/  LDL.LU R28, [R1+0x5e8] ;  /* 0x0005e800011c7983 */ /* 0x001ea40000300800 */
[----:B--2---:R-:W-:-:S02]  /*b4b0*/  F2FP.SATFINITE.E5M2.F32.PACK_AB_MERGE_C R28, R28, R23, RZ ;  /* 0x000000171c1c723e */ /* 0x004fc400048060ff */
[----:B------:R-:W2:Y:S04]  /*b4c0*/  LDL.LU R23, [R1+0x5e4] ;  /* 0x0005e40001177983 */ /* 0x000ea80000300800 */
[----:B------:R0:W-:Y:S04]  /*b4d0*/  STL [R1+0x230], R28 ;  /* 0x0002301c01007387 */ /* 0x0001e80000100800 */
[----:B0-----:R-:W3:Y:S02]  /*b4e0*/  LDL.LU R28, [R1+0x5e0] ;  /* 0x0005e000011c7983 */ /* 0x001ee40000300800 */
[----:B---3--:R-:W-:-:S02]  /*b4f0*/  F2FP.SATFINITE.E5M2.F32.PACK_AB_MERGE_C R19, R19, R28, RZ ;  /* 0x0000001c1313723e */ /* 0x008fc400048060ff */
[----:B------:R-:W2:Y:S04]  /*b500*/  LDL.LU R28, [R1+0x5dc] ;  /* 0x0005dc00011c7983 */ /* 0x000ea80000300800 */
        /* <DEDUP_REMOVED lines=11> */
[----:B------:R-:W2:Y:S01]  /*b5c0*/  LDL.LU R28, [R1+0x5c8] ;  /* 0x0005c800011c7983 */ /* 0x000ea20000300800 */
[----:B------:R-:W-:Y:S02]  /*b5d0*/  F2FP.SATFINITE.E5M2.F32.PACK_AB_MERGE_C R29, R18, R29, RZ ;  /* 0x0000001d121d723e */ /* 0x000fe400048060ff */
[----:B------:R-:W-:Y:S01]  /*b5e0*/  F2FP.SATFINITE.E5M2.F32.PACK_AB_MERGE_C R18, R0, R22, RZ ;  /* 0x000000160012723e */ /* 0x000fe200048060ff */
[----:B------:R2:W-:Y:S01]  /*b5f0*/  STL [R1+0x84], R19 ;  /* 0x0000841301007387 */ /* 0x0005e20000100800 */
[----:B------:R-:W-:Y:S02]  /*b600*/  F2FP.SATFINITE.E5M2.F32.PACK_AB_MERGE_C R21, R21, R25, RZ ;  /* 0x000000191515723e */ /* 0x000fe400048060ff */
[----:B------:R-:W-:Y:S01]  /*b610*/  F2FP.SATFINITE.E5M2.F32.PACK_AB_MERGE_C R0, R26, R27, RZ ;  /* 0x0000001b1a00723e */ /* 0x000fe200048060ff */
[----:B------:R-:W-:Y:S01]  /*b620*/  STL [R1+0x234], R29 ;  /* 0x0002341d01007387 */ /* 0x000fe20000100800 */
[----:B------:R-:W-:Y:S02]  /*b630*/  F2FP.SATFINITE.E5M2.F32.PACK_AB_MERGE_C R14, R14, R15, RZ ;  /* 0x0000000f0e0e723e */ /* 0x000fe400048060ff */
[----:B------:R-:W-:-:S02]  /*b640*/  F2FP.SATFINITE.E5M2.F32.PACK_AB_MERGE_C R10, R10, R11, RZ ;  /* 0x0000000b0a0a723e */ /* 0x000fc400048060ff */
[----:B------:R-:W-:Y:S02]  /*b650*/  F2FP.SATFINITE.E5M2.F32.PACK_AB_MERGE_C R8, R8, R9, RZ ;  /* 0x000000090808723e */ /* 0x000fe400048060ff */
[----:B--2---:R-:W-:Y:S02]  /*b660*/  F2FP.SATFINITE.E5M2.F32.PACK_AB_MERGE_C R19, R23, R28, RZ ;  /* 0x0000001c1713723e */ /* 0x004fe400048060ff */
[----:B------:R-:W-:-:S03]  /*b670*/  F2FP.SATFINITE.E5M2.F32.PACK_AB_MERGE_C R28, R4, R5, RZ ;  /* 0x00000005041c723e */ /* 0x000fc600048060ff */
[----:B------:R-:W-:Y:S04]  /*b680*/  STL [R1+0x238], R19 ;  /* 0x0002381301007387 */ /* 0x000fe80000100800 */
[----:B------:R-:W-:Y:S04]  /*b690*/  STL [R1+0x4], R18 ;  /* 0x0000041201007387 */ /* 0x000fe80000100800 */
[----:B------:R-:W-:Y:S04]  /*b6a0*/  STL [R1+0x550], R21 ;  /* 0x0005501501007387 */ /* 0x000fe80000100800 */
[----:B------:R0:W-:Y:S02]  /*b6b0*/  STL [R1+0xa0], R0 ;  /* 0x0000a00001007387 */ /* 0x0001e40000100800 */
[----:B0-----:R-:W-:-:S02]  /*b6c0*/  F2FP.SATFINITE.E5M2.F32.PACK_AB_MERGE_C R0, R20, R24, RZ ;  /* 0x000000181400723e */ /* 0x001fc400048060ff */
[----:B------:R-:W-:-:S05]  /*b6d0*/  F2FP.SATFINITE.E5M2.F32.PACK_AB_MERGE_C R20, R16, R17, RZ ;  /* 0x000000111014723e */ /* 0x000fca00048060ff */
[----:B------:R-:W-:Y:S04]  /*b6e0*/  STL [R1+0x554], R20 ;  /* 0x0005541401007387 */ /* 0x000fe80000100800 */
[----:B------:R0:W-:Y:S04]  /*b6f0*/  STL [R1+0x88], R0 ;  /* 0x0000880001007387 */ /* 0x0001e80000100800 */
[----:B------:R-:W-:Y:S01]  /*b700*/  STL [R1+0x80], R14 ;  /* 0x0000800e01007387 */ /* 0x000fe20000100800 */
[----:B0-----:R-:W-:-:S05]  /*b710*/  F2FP.SATFINITE.E5M2.F32.PACK_AB_MERGE_C R0, R12, R13, RZ ;  /* 0x0000000d0c00723e */ /* 0x001fca00048060ff */
[----:B------:R0:W-:Y:S04]  /*b720*/  STL [R1+0x124], R0 ;  /* 0x0001240001007387 */ /* 0x0001e80000100800 */
[----:B------:R-:W-:Y:S04]  /*b730*/  STL [R1+0x12c], R10 ;  /* 0x00012c0a01007387 */ /* 0x000fe80000100800 */
[----:B------:R-:W-:Y:S01]  /*b740*/  STL [R1], R8 ;  /* 0x0000000801007387 */ /* 0x000fe20000100800 */
[----:B0-----:R-:W-:-:S03]  /*b750*/  F2FP.SATFINITE.E5M2.F32.PACK_AB_MERGE_C R0, R6, R7, RZ ;  /* 0x000000070600723e */ /* 0x001fc600048060ff */
[----:B------:R-:W-:Y:S04]  /*b760*/  STL [R1+0x534], R28 ;  /* 0x0005341c01007387 */ /* 0x000fe80000100800 */
[----:B------:R0:W-:Y:S04]  /*b770*/  STL [R1+0x6c], R0 ;  /* 0x00006c0001007387 */ /* 0x0001e80000100800 */
[----:B------:R-:W2:Y:S04]  /*b780*/  LDL.LU R27, [R1+0x1f4] ;  /* 0x0001f400011b7983 */ /* 0x000ea80000300800 */
[----:B------:R-:W3:Y:S01]  /*b790*/  LDL.LU R25, [R1+0x1d4] ;  /* 0x0001d40001197983 */ /* 0x000ee20000300800 */
[----:B0-----:R-:W-:-:S05]  /*b7a0*/  F2FP.SATFINITE.E5M2.F32.PACK_AB_MERGE_C R0, R2, R3, RZ ;  /* 0x000000030200723e */ /* 0x001fca00048060ff */
[----:B------:R-:W-:Y:S04]  /*b7b0*/  STL [R1+0x68], R0 ;  /* 0x0000680001007387 */ /* 0x000fe80000100800 */
[----:B---3--:R0:W-:Y:S04]  /*b7c0*/  STL [R1+0x5ac], R25 ;  /* 0x0005ac1901007387 */ /* 0x0081e80000100800 */
[----:B0-----:R-:W3:Y:S04]  /*b7d0*/  LDL.LU R25, [R1+0x1ec] ;  /* 0x0001ec0001197983 */ /* 0x001ee80000300800 */
[----:B---3--:R0:W-:Y:S04]  /*b7e0*/  STL [R1+0x5b4], R25 ;  /* 0x0005b41901007387 */ /* 0x0081e80000100800 */
[----:B0-----:R-:W3:Y:S04]  /*b7f0*/  LDL.LU R25, [R1+0x1e4] ;  /* 0x0001e40001197983 */ /* 0x001ee80000300800 */
[----:B---3--:R0:W-:Y:S04]  /*b800*/  STL [R1+0x5bc], R25 ;  /* 0x0005bc1901007387 */ /* 0x0081e80000100800 */
[----:B0-----:R-:W3:Y:S04]  /*b810*/  LDL.LU R25, [R1+0x1fc] ;  /* 0x0001fc0001197983 */ /* 0x001ee80000300800 */
[----:B---3--:R0:W-:Y:S04]  /*b820*/  STL [R1+0x5c4], R25 ;  /* 0x0005c41901007387 */ /* 0x0081e80000100800 */
[----:B0-----:R-:W2:Y:S04]  /*b830*/  LDL.LU R25, [R1+0x1f0] ;  /* 0x0001f00001197983 */ /* 0x001ea80000300800 */
[----:B------:R-:W3:Y:S04]  /*b840*/  LDL.LU R24, [R1+0x1c4] ;  /* 0x0001c40001187983 */ /* 0x000ee80000300800 */
[----:B---3--:R0:W-:Y:S04]  /*b850*/  STL [R1+0x5a0], R24 ;  /* 0x0005a01801007387 */ /* 0x0081e80000100800 */
[----:B0-----:R-:W3:Y:S04]  /*b860*/  LDL.LU R24, [R1+0x1dc] ;  /* 0x0001dc0001187983 */ /* 0x001ee80000300800 */
        /* <DEDUP_REMOVED lines=8> */
[----:B------:R-:W2:Y:S04]  /*b8f0*/  LDL.LU R23, [R1+0x1b4] ;  /* 0x0001b40001177983 */ /* 0x000ea80000300800 */
[----:B--2---:R0:W-:Y:S04]  /*b900*/  STL [R1+0x598], R23 ;  /* 0x0005981701007387 */ /* 0x0041e80000100800 */
[----:B0-----:R-:W2:Y:S04]  /*b910*/  LDL.LU R23, [R1+0x1c8] ;  /* 0x0001c80001177983 */ /* 0x001ea80000300800 */
[----:B--2---:R0:W-:Y:S04]  /*b920*/  STL [R1+0x59c], R23 ;  /* 0x00059c1701007387 */ /* 0x0041e80000100800 */
[----:B0-----:R-:W2:Y:S01]  /*b930*/  LDL.LU R23, [R1+0x1c0] ;  /* 0x0001c00001177983 */ /* 0x001ea20000300800 */
[----:B------:R-:W-:-:S03]  /*b940*/  F2FP.SATFINITE.E5M2.F32.PACK_AB_MERGE_C R27, R27, R25, RZ ;  /* 0x000000191b1b723e */ /* 0x000fc600048060ff */
[----:B--2---:R0:W-:Y:S04]  /*b950*/  STL [R1+0x5a4], R23 ;  /* 0x0005a41701007387 */ /* 0x0041e80000100800 */
        /* <DEDUP_REMOVED lines=26> */
[----:B------:R-:W3:Y:S04]  /*bb00*/  LDL.LU R25, [R1+0x5c4] ;  /* 0x0005c40001197983 */ /* 0x000ee80000300800 */
[----:B------:R0:W-:Y:S04]  /*bb10*/  STL [R1+0x538], R27 ;  /* 0x0005381b01007387 */ /* 0x0001e80000100800 */
[----:B0-----:R-:W2:Y:S01]  /*bb20*/  LDL.LU R27, [R1+0x1b8] ;  /* 0x0001b800011b7983 */ /* 0x001ea20000300800 */
[----:B---3--:R-:W-:-:S03]  /*bb30*/  F2FP.SATFINITE.E5M2.F32.PACK_AB_MERGE_C R25, R25, R24, RZ ;  /* 0x000000181919723e */ /* 0x008fc600048060ff */
[----:B------:R-:W3:Y:S04]  /*bb40*/  LDL.LU R24, [R1+0x5c0] ;  /* 0x0005c00001187983 */ /* 0x000ee80000300800 */
[----:B------:R0:W-:Y:S04]  /*bb50*/  STL [R1+0x64], R25 ;  /* 0x0000641901007387 */ /* 0x0001e80000100800 */
[----:B0-----:R-:W3:Y:S02]  /*bb60*/  LDL.LU R25, [R1+0x5bc] ;  /* 0x0005bc0001197983 */ /* 0x001ee40000300800 */
[----:B---3--:R-:W-:-:S02]  /*bb70*/  F2FP.SATFINITE.E5M2.F32.PACK_AB_MERGE_C R25, R25, R24, RZ ;  /* 0x000000181919723e */ /* 0x008fc400048060ff */
        /* <DEDUP_REMOVED lines=18> */
[----:B0-----:R-:W2:Y:S02]  /*bca0*/  LDL.LU R24, [R1+0x1cc] ;  /* 0x0001cc0001187983 */ /* 0x001ea40000300800 */
[----:B--2---:R-:W-:-:S02]  /*bcb0*/  F2FP.SATFINITE.E5M2.F32.PACK_AB_MERGE_C R24, R24, R23, RZ ;  /* 0x000000171818723e */ /* 0x004fc400048060ff */
[----:B------:R-:W3:Y:S01]  /*bcc0*/  LDL.LU R23, [R1+0x598] ;  /* 0x0005980001177983 */ /* 0x000ee20000300800 */
[----:B------:R-:W-:Y:S02]  /*bcd0*/  F2FP.SATFINITE.E5M2.F32.PACK_AB_MERGE_C R20, R21, R20, RZ ;  /* 0x000000141514723e */ /* 0x000fe400048060ff */
[----:B------:R-:W-:Y:S02]  /*bce0*/  F2FP.SATFINITE.E5M2.F32.PACK_AB_MERGE_C R22, R22, R18, RZ ;  /* 0x000000121616723e */ /* 0x000fe400048060ff */
[----:B------:R-:W-:Y:S02]  /*bcf0*/  F2FP.SATFINITE.E5M2.F32.PACK_AB_MERGE_C R19, R29, R19, RZ ;  /* 0x000000131d13723e */ /* 0x000fe400048060ff */
[----:B------:R-:W-:Y:S02]  /*bd00*/  F2FP.SATFINITE.E5M2.F32.PACK_AB_MERGE_C R14, R14, R17, RZ ;  /* 0x000000110e0e723e */ /* 0x000fe400048060ff */
[----:B------:R-:W-:Y:S02]  /*bd10*/  F2FP.SATFINITE.E5M2.F32.PACK_AB_MERGE_C R0, R26, R0, RZ ;  /* 0x000000001a00723e */ /* 0x000fe400048060ff */
[----:B------:R-:W-:-:S02]  /*bd20*/  F2FP.SATFINITE.E5M2.F32.PACK_AB_MERGE_C R26, R10, R11, RZ ;  /* 0x0000000b0a1a723e */ /* 0x000fc400048060ff */
[----:B------:R-:W-:Y:S02]  /*bd30*/  F2FP.SATFINITE.E5M2.F32.PACK_AB_MERGE_C R8, R8, R9, RZ ;  /* 0x000000090808723e */ /* 0x000fe400048060ff */
[----:B---3--:R-:W-:-:S05]  /*bd40*/  F2FP.SATFINITE.E5M2.F32.PACK_AB_MERGE_C R23, R23, R25, RZ ;  /* 0x000000191717723e */ /* 0x008fca00048060ff */
[----:B------:R0:W-:Y:S04]  /*bd50*/  STL [R1+0x558], R23 ;  /* 0x0005581701007387 */ /* 0x0001e80000100800 */
[----:B------:R-:W-:Y:S01]  /*bd60*/  STL [R1+0x3c], R24 ;  /* 0x00003c1801007387 */ /* 0x000fe20000100800 */
[----:B0-----:R-:W-:-:S05]  /*bd70*/  F2FP.SATFINITE.E5M2.F32.PACK_AB_MERGE_C R23, R28, R27, RZ ;  /* 0x0000001b1c17723e */ /* 0x001fca00048060ff */
[----:B------:R-:W-:Y:S04]  /*bd80*/  STL [R1+0x38], R23 ;  /* 0x0000381701007387 */ /* 0x000fe80000100800 */
[----:B------:R-:W-:Y:S04]  /*bd90*/  STL [R1+0xe8], R20 ;  /* 0x0000e81401007387 */ /* 0x000fe80000100800 */
[----:B------:R-:W-:Y:S04]  /*bda0*/  STL [R1+0x55c], R22 ;  /* 0x00055c1601007387 */ /* 0x000fe80000100800 */
[----:B------:R-:W-:Y:S04]  /*bdb0*/  STL [R1+0x114], R19 ;  /* 0x0001141301007387 */ /* 0x000fe80000100800 */
[----:B------:R-:W-:Y:S04]  /*bdc0*/  STL [R1+0x560], R14 ;  /* 0x0005600e01007387 */ /* 0x000fe80000100800 */
[----:B------:R0:W-:Y:S02]  /*bdd0*/  STL [R1+0x34], R0 ;  /* 0x0000340001007387 */ /* 0x0001e40000100800 */
[----:B0-----:R-:W-:-:S02]  /*bde0*/  F2FP.SATFINITE.E5M2.F32.PACK_AB_MERGE_C R0, R15, R16, RZ ;  /* 0x000000100f00723e */ /* 0x001fc400048060ff */
[----:B------:R-:W-:Y:S02]  /*bdf0*/  F2FP.SATFINITE.E5M2.F32.PACK_AB_MERGE_C R15, R12, R13, RZ ;  /* 0x0000000d0c0f723e */ /* 0x000fe400048060ff */
[----:B------:R-:W-:-:S03]  /*be00*/  F2FP.SATFINITE.E5M2.F32.PACK_AB_MERGE_C R13, R4, R5, RZ ;  /* 0x00000005040d723e */ /* 0x000fc600048060ff */
[----:B------:R-:W-:Y:S04]  /*be10*/  STL [R1+0x564], R15 ;  /* 0x0005640f01007387 */ /* 0x000fe80000100800 */
[----:B------:R0:W-:Y:S04]  /*be20*/  STL [R1+0x30], R0 ;  /* 0x0000300001007387 */ /* 0x0001e80000100800 */
[----:B------:R-:W-:Y:S01]  /*be30*/  STL [R1+0x52c], R26 ;  /* 0x00052c1a01007387 */ /* 0x000fe20000100800 */
[----:B0-----:R-:W-:-:S03]  /*be40*/  F2FP.SATFINITE.E5M2.F32.PACK_AB_MERGE_C R0, R6, R7, RZ ;  /* 0x000000070600723e */ /* 0x001fc600048060ff */
[----:B------:R-:W-:Y:S04]  /*be50*/  STL [R1+0xe0], R8 ;  /* 0x0000e00801007387 */ /* 0x000fe80000100800 */
[----:B------:R-:W-:Y:S04]  /*be60*/  STL [R1+0x530], R13 ;  /* 0x0005300d01007387 */ /* 0x000fe80000100800 */
[----:B------:R0:W-:Y:S04]  /*be70*/  STL [R1+0x110], R0 ;  /* 0x0001100001007387 */ /* 0x0001e80000100800 */
[----:B------:R-:W2:Y:S04]  /*be80*/  LDL.LU R11, [R1+0x154] ;  /* 0x00015400010b7983 */ /* 0x000ea80000300800 */
[----:B------:R-:W3:Y:S01]  /*be90*/  LDL.LU R24, [R1+0x15c] ;  /* 0x00015c0001187983 */ /* 0x000ee20000300800 */
[----:B0-----:R-:W-:-:S05]  /*bea0*/  F2FP.SATFINITE.E5M2.F32.PACK_AB_MERGE_C R0, R2, R3, RZ ;  /* 0x000000030200723e */ /* 0x001fca00048060ff */
[----:B------:R-:W-:Y:S04]  /*beb0*/  STL [R1+0x1c], R0 ;  /* 0x00001c0001007387 */ /* 0x000fe80000100800 */
[----:B---3--:R0:W-:Y:S04]  /*bec0*/  STL [R1+0x594], R24 ;  /* 0x0005941801007387 */ /* 0x0081e80000100800 */
[----:B0-----:R-:W2:Y:S04]  /*bed0*/  LDL.LU R24, [R1+0x150] ;  /* 0x0001500001187983 */ /* 0x001ea80000300800 */
[----:B------:R-:W3:Y:S04]  /*bee0*/  LDL.LU R12, [R1+0x144] ;  /* 0x00014400010c7983 */ /* 0x000ee80000300800 */
[----:B---3--:R0:W-:Y:S04]  /*bef0*/  STL [R1+0x590], R12 ;  /* 0x0005900c01007387 */ /* 0x0081e80000100800 */
[----:B0-----:R-:W3:Y:S04]  /*bf00*/  LDL.LU R12, [R1+0x158] ;  /* 0x00015800010c7983 */ /* 0x001ee80000300800 */
[----:B------:R-:W2:Y:S04]  /*bf10*/  LDL.LU R29, [R1+0x14c] ;  /* 0x00014c00011d7983 */ /* 0x000ea80000300800 */
[----:B--2---:R0:W-:Y:S04]  /*bf20*/  STL [R1+0x58c], R29 ;  /* 0x00058c1d01007387 */ /* 0x0041e80000100800 */
[----:B0-----:R-:W2:Y:S04]  /*bf30*/  LDL.LU R29, [R1+0x140] ;  /* 0x00014000011d7983 */ /* 0x001ea80000300800 */
[----:B------:R-:W2:Y:S04]  /*bf40*/  LDL.LU R27, [R1+0xf0] ;  /* 0x0000f000011b7983 */ /* 0x000ea80000300800 */
[----:B--2---:R0:W-:Y:S04]  /*bf50*/  STL [R1+0x578], R27 ;  /* 0x0005781b01007387 */ /* 0x0041e80000100800 */
[----:B0-----:R-:W2:Y:S04]  /*bf60*/  LDL.LU R27, [R1+0x10c] ;  /* 0x00010c00011b7983 */ /* 0x001ea80000300800 */
[----:B--2---:R0:W-:Y:S04]  /*bf70*/  STL [R1+0x580], R27 ;  /* 0x0005801b01007387 */ /* 0x0041e80000100800 */
[----:B0-----:R-:W2:Y:S04]  /*bf80*/  LDL.LU R27, [R1+0x104] ;  /* 0x00010400011b7983 */ /* 0x001ea80000300800 */
[----:B--2---:R0:W-:Y:S04]  /*bf90*/  STL [R1+0x588], R27 ;  /* 0x0005881b01007387 */ /* 0x0041e80000100800 */
[----:B0-----:R-:W2:Y:S04]  /*bfa0*/  LDL.LU R27, [R1+0x148] ;  /* 0x00014800011b7983 */ /* 0x001ea80000300800 */
[----:B------:R-:W2:Y:S04]  /*bfb0*/  LDL.LU R3, [R1+0xf4] ;  /* 0x0000f40001037983 */ /* 0x000ea80000300800 */
[----:B--2---:R0:W-:Y:S04]  /*bfc0*/  STL [R1+0x57c], R3 ;  /* 0x00057c0301007387 */ /* 0x0041e80000100800 */
[----:B0-----:R-:W2:Y:S04]  /*bfd0*/  LDL.LU R3, [R1+0x108] ;  /* 0x0001080001037983 */ /* 0x001ea80000300800 */
[----:B--2---:R0:W-:Y:S04]  /*bfe0*/  STL [R1+0x584], R3 ;  /* 0x0005840301007387 */ /* 0x0041e80000100800 */
[----:B0-----:R-:W2:Y:S04]  /*bff0*/  LDL.LU R3, [R1+0x100] ;  /* 0x0001000001037983 */ /* 0x001ea80000300800 */
[----:B------:R-:W2:Y:S04]  /*c000*/  LDL.LU R28, [R1+0xf8] ;  /* 0x0000f800011c7983 */ /* 0x000ea80000300800 */
[----:B------:R-:W2:Y:S04]  /*c010*/  LDL.LU R0, [R1+0xfc] ;  /* 0x0000fc0001007983 */ /* 0x000ea80000300800 */
[----:B------:R-:W2:Y:S04]  /*c020*/  LDL.LU R2, [R1+0xd4] ;  /* 0x0000d40001027983 */ /* 0x000ea80000300800 */
[----:B------:R-:W2:Y:S04]  /*c030*/  LDL.LU R26, [R1+0xd8] ;  /* 0x0000d800011a7983 */ /* 0x000ea80000300800 */
[----:B--2---:R0:W-:Y:S04]  /*c040*/  STL [R1+0x574], R26 ;  /* 0x0005741a01007387 */ /* 0x0041e80000100800 */
[----:B0-----:R-:W2:Y:S04]  /*c050*/  LDL.LU R26, [R1+0xd0] ;  /* 0x0000d000011a7983 */ /* 0x001ea80000300800 */
[----:B------:R-:W2:Y:S04]  /*c060*/  LDL.LU R4, [R1+0xdc] ;  /* 0x0000dc0001047983 */ /* 0x000ea80000300800 */
[----:B------:R-:W2:Y:S04]  /*c070*/  LDL.LU R5, [R1+0xb4] ;  /* 0x0000b40001057983 */ /* 0x000ea80000300800 */
[----:B------:R-:W2:Y:S04]  /*c080*/  LDL.LU R6, [R1+0xbc] ;  /* 0x0000bc0001067983 */ /* 0x000ea80000300800 */
[----:B--2---:R0:W-:Y:S04]  /*c090*/  STL [R1+0x570], R6 ;  /* 0x0005700601007387 */ /* 0x0041e80000100800 */
[----:B0-----:R-:W2:Y:S04]  /*c0a0*/  LDL.LU R6, [R1+0xb0] ;  /* 0x0000b00001067983 */ /* 0x001ea80000300800 */
[----:B------:R-:W2:Y:S04]  /*c0b0*/  LDL.LU R15, [R1+0x94] ;  /* 0x00009400010f7983 */ /* 0x000ea80000300800 */
[----:B--2---:R0:W-:Y:S04]  /*c0c0*/  STL [R1+0x56c], R15 ;  /* 0x00056c0f01007387 */ /* 0x0041e80000100800 */
[----:B0-----:R-:W2:Y:S04]  /*c0d0*/  LDL.LU R15, [R1+0xb8] ;  /* 0x0000b800010f7983 */ /* 0x001ea80000300800 */
[----:B------:R-:W2:Y:S01]  /*c0e0*/  LDL.LU R14, [R1+0x98] ;  /* 0x00009800010e7983 */ /* 0x000ea20000300800 */
        /* <DEDUP_REMOVED lines=17> */
[----:B------:R-:W3:Y:S02]  /*c200*/  LDL.LU R24, [R1+0x594] ;  /* 0x0005940001187983 */ /* 0x000ee40000300800 */
[----:B---3--:R-:W-:-:S02]  /*c210*/  F2FP.SATFINITE.E5M2.F32.PACK_AB_MERGE_C R24, R24, R12, RZ ;  /* 0x0000000c1818723e */ /* 0x008fc400048060ff */
[----:B------:R-:W3:Y:S04]  /*c220*/  LDL.LU R12, [R1+0x590] ;  /* 0x00059000010c7983 */ /* 0x000ee80000300800 */
[----:B------:R0:W-:Y:S04]  /*c230*/  STL [R1+0xc], R24 ;  /* 0x00000c1801007387 */ /* 0x0001e80000100800 */
[----:B0-----:R-:W2:Y:S01]  /*c240*/  LDL.LU R24, [R1+0x10] ;  /* 0x0000100001187983 */ /* 0x001ea20000300800 */
[----:B---3--:R-:W-:-:S03]  /*c250*/  F2FP.SATFINITE.E5M2.F32.PACK_AB_MERGE_C R12, R12, R29, RZ ;  /* 0x0000001d0c0c723e */ /* 0x008fc600048060ff */
[----:B------:R-:W3:Y:S02]  /*c260*/  LDL.LU R29, [R1+0x58c] ;  /* 0x00058c00011d7983 */ /* 0x000ee40000300800 */
[----:B---3--:R-:W-:Y:S02]  /*c270*/  F2FP.SATFINITE.E5M2.F32.PACK_AB_MERGE_C R29, R29, R27, RZ ;  /* 0x0000001b1d1d723e */ /* 0x008fe400048060ff */
        /* <DEDUP_REMOVED lines=10> */
[----:B0-----:R-:W3:Y:S01]  /*c320*/  LDL.LU R27, [R1+0x578] ;  /* 0x00057800011b7983 */ /* 0x001ee20000300800 */
[----:B------:R-:W-:Y:S02]  /*c330*/  F2FP.SATFINITE.E5M2.F32.PACK_AB_MERGE_C R0, R0, R28, RZ ;  /* 0x0000001c0000723e */ /* 0x000fe400048060ff */
[----:B------:R-:W-:-:S02]  /*c340*/  F2FP.SATFINITE.E5M2.F32.PACK_AB_MERGE_C R2, R2, R26, RZ ;  /* 0x0000001a0202723e */ /* 0x000fc400048060ff */
[----:B---3--:R-:W-:Y:S02]  /*c350*/  F2FP.SATFINITE.E5M2.F32.PACK_AB_MERGE_C R3, R3, R27, RZ ;  /* 0x0000001b0303723e */ /* 0x008fe400048060ff */
[----:B------:R-:W3:Y:S04]  /*c360*/  LDL.LU R27, [R1+0x28] ;  /* 0x00002800011b7983 */ /* 0x000ee80000300800 */
[----:B------:R-:W3:Y:S04]  /*c370*/  LDL.LU R28, [R1+0x2c] ;  /* 0x00002c00011c7983 */ /* 0x000ee80000300800 */
[----:B------:R0:W-:Y:S04]  /*c380*/  STL [R1+0x524], R0 ;  /* 0x0005240001007387 */ /* 0x0001e80000100800 */
[----:B0-----:R-:W2:Y:S04]  /*c390*/  LDL.LU R0, [R1+0x4] ;  /* 0x0000040001007983 */ /* 0x001ea80000300800 */
[----:B------:R-:W2:Y:S01]  /*c3a0*/  LDL.LU R26, [R1+0x574] ;  /* 0x00057400011a7983 */ /* 0x000ea20000300800 */
[----:B------:R-:W-:-:S02]  /*c3b0*/  F2FP.SATFINITE.E5M2.F32.PACK_AB_MERGE_C R5, R5, R6, RZ ;  /* 0x000000060505723e */ /* 0x000fc400048060ff */
[----:B--2---:R-:W-:Y:S02]  /*c3c0*/  F2FP.SATFINITE.E5M2.F32.PACK_AB_MERGE_C R4, R4, R26, RZ ;  /* 0x0000001a0404723e */ /* 0x004fe400048060ff */
[----:B------:R-:W2:Y:S04]  /*c3d0*/  LDL.LU R26, [R1] ;  /* 0x00000000011a7983 */ /* 0x000ea80000300800 */
[----:B------:R0:W-:Y:S04]  /*c3e0*/  STL [R1+0x528], R4 ;  /* 0x0005280401007387 */ /* 0x0001e80000100800 */
[----:B0-----:R-:W2:Y:S04]  /*c3f0*/  LDL.LU R4, [R1+0x20] ;  /* 0x0000200001047983 */ /* 0x001ea80000300800 */
[----:B------:R-:W2:Y:S02]  /*c400*/  LDL.LU R6, [R1+0x570] ;  /* 0x0005700001067983 */ /* 0x000ea40000300800 */
[----:B--2---:R-:W-:-:S02]  /*c410*/  F2FP.SATFINITE.E5M2.F32.PACK_AB_MERGE_C R6, R6, R15, RZ ;  /* 0x0000000f0606723e */ /* 0x004fc400048060ff */
[----:B------:R-:W2:Y:S02]  /*c420*/  LDL.LU R15, [R1+0x56c] ;  /* 0x00056c00010f7983 */ /* 0x000ea40000300800 */
[----:B--2---:R-:W-:Y:S02]  /*c430*/  F2FP.SATFINITE.E5M2.F32.PACK_AB_MERGE_C R15, R15, R14, RZ ;  /* 0x0000000e0f0f723e */ /* 0x004fe400048060ff */
[----:B------:R-:W2:Y:S04]  /*c440*/  LDL.LU R14, [R1+0x568] ;  /* 0x00056800010e7983 */ /* 0x000ea80000300800 */
[----:B------:R0:W-:Y:S01]  /*c450*/  STL [R1+0xb0], R15 ;  /* 0x0000b00f01007387 */ /* 0x0001e20000100800 */
[----:B------:R-:W-:Y:S02]  /*c460*/  F2FP.SATFINITE.E5M2.F32.PACK_AB_MERGE_C R7, R7, R23, RZ ;  /* 0x000000170707723e */ /* 0x000fe400048060ff */
[----:B------:R-:W-:-:S02]  /*c470*/  F2FP.SATFINITE.E5M2.F32.PACK_AB_MERGE_C R8, R8, R20, RZ ;  /* 0x000000140808723e */ /* 0x000fc400048060ff */
[----:B------:R-:W-:Y:S01]  /*c480*/  F2FP.SATFINITE.E5M2.F32.PACK_AB_MERGE_C R9, R9, R21, RZ ;  /* 0x000000150909723e */ /* 0x000fe200048060ff */
[----:B0-----:R-:W3:Y:S01]  /*c490*/  LDL.LU R15, [R1+0x564] ;  /* 0x00056400010f7983 */ /* 0x001ee20000300800 */
[----:B------:R-:W-:Y:S02]  /*c4a0*/  F2FP.SATFINITE.E5M2.F32.PACK_AB_MERGE_C R10, R10, R13, RZ ;  /* 0x0000000d0a0a723e */ /* 0x000fe400048060ff */
[----:B------:R-:W-:Y:S02]  /*c4b0*/  F2FP.SATFINITE.E5M2.F32.PACK_AB_MERGE_C R16, R16, R19, RZ ;  /* 0x000000131010723e */ /* 0x000fe400048060ff */
[----:B--2---:R-:W-:Y:S02]  /*c4c0*/  F2FP.SATFINITE.E5M2.F32.PACK_AB_MERGE_C R22, R22, R14, RZ ;  /* 0x0000000e1616723e */ /* 0x004fe400048060ff */
[----:B------:R-:W2:Y:S04]  /*c4d0*/  LDL.LU R14, [R1+0x560] ;  /* 0x00056000010e7983 */ /* 0x000ea80000300800 */
[----:B------:R0:W-:Y:S04]  /*c4e0*/  STL [R1+0xcc], R22 ;  /* 0x0000cc1601007387 */ /* 0x0001e80000100800 */
[----:B0-----:R-:W2:Y:S04]  /*c4f0*/  LDL.LU R22, [R1+0x55c] ;  /* 0x00055c0001167983 */ /* 0x001ea80000300800 */
[----:B------:R-:W2:Y:S04]  /*c500*/  LDL.LU R23, [R1+0x558] ;  /* 0x0005580001177983 */ /* 0x000ea80000300800 */
[----:B------:R-:W2:Y:S04]  /*c510*/  LDL.LU R20, [R1+0x554] ;  /* 0x0005540001147983 */ /* 0x000ea80000300800 */
[----:B------:R-:W2:Y:S04]  /*c520*/  LDL.LU R21, [R1+0x550] ;  /* 0x0005500001157983 */ /* 0x000ea80000300800 */
[----:B------:R-:W2:Y:S04]  /*c530*/  LDL.LU R13, [R1+0x474] ;  /* 0x00047400010d7983 */ /* 0x000ea80000300800 */
[----:B------:R-:W2:Y:S01]  /*c540*/  LDL.LU R19, [R1+0x54c] ;  /* 0x00054c0001137983 */ /* 0x000ea20000300800 */
[----:B------:R-:W-:-:S02]  /*c550*/  F2FP.SATFINITE.E5M2.F32.PACK_AB_MERGE_C R4, R29, R4, RZ ;  /* 0x000000041d04723e */ /* 0x000fc400048060ff */
[----:B------:R-:W-:Y:S02]  /*c560*/  F2FP.SATFINITE.E5M2.F32.PACK_AB_MERGE_C R17, R17, R18, RZ ;  /* 0x000000121111723e */ /* 0x000fe400048060ff */
[----:B------:R-:W3:Y:S01]  /*c570*/  LDL.LU R18, [R1+0x548] ;  /* 0x0005480001127983 */ /* 0x000ee20000300800 */
[----:B------:R-:W-:-:S03]  /*c580*/  LOP3.LUT R29, R25, 0xffff, RZ, 0xc0, !PT ;  /* 0x0000ffff191d7812 */ /* 0x000fc600078ec0ff */
[----:B------:R0:W-:Y:S01]  /*c590*/  STL [R1+0x9c], R4 ;  /* 0x00009c0401007387 */ /* 0x0001e20000100800 */
[----:B--2---:R-:W-:-:S03]  /*c5a0*/  LOP3.LUT R25, R19, 0xffff, RZ, 0xc0, !PT ;  /* 0x0000ffff13197812 */ /* 0x004fc600078ec0ff */
[----:B------:R-:W2:Y:S01]  /*c5b0*/  LDL.LU R19, [R1+0x544] ;  /* 0x0005440001137983 */ /* 0x000ea20000300800 */
[----:B------:R-:W-:Y:S02]  /*c5c0*/  LOP3.LUT R24, R24, 0xffff, RZ, 0xc0, !PT ;  /* 0x0000ffff18187812 */ /* 0x000fe400078ec0ff */
[----:B------:R-:W-:Y:S01]  /*c5d0*/  LOP3.LUT R20, R20, 0xffff, RZ, 0xc0, !PT ;  /* 0x0000ffff14147812 */ /* 0x000fe200078ec0ff */
[----:B------:R-:W-:Y:S01]  /*c5e0*/  STL [R1+0x48], R29 ;  /* 0x0000481d01007387 */ /* 0x000fe20000100800 */
[----:B------:R-:W-:Y:S02]  /*c5f0*/  LOP3.LUT R0, R0, 0xffff, RZ, 0xc0, !PT ;  /* 0x0000ffff00007812 */ /* 0x000fe400078ec0ff */
[----:B0-----:R-:W-:Y:S01]  /*c600*/  LOP3.LUT R4, R21, 0xffff, RZ, 0xc0, !PT ;  /* 0x0000ffff15047812 */ /* 0x001fe200078ec0ff */
[----:B------:R-:W-:Y:S01]  /*c610*/  STL [R1+0x44], R25 ;  /* 0x0000441901007387 */ /* 0x000fe20000100800 */
[----:B---3--:R-:W-:-:S03]  /*c620*/  PRMT R18, R24, 0x3340, R18 ;  /* 0x0000334018127816 */ /* 0x008fc60000000012 */
[----:B------:R0:W-:Y:S04]  /*c630*/  STL [R1+0x40], R24 ;  /* 0x0000401801007387 */ /* 0x0001e80000100800 */
[----:B------:R3:W-:Y:S01]  /*c640*/  STL [R1+0x50], R20 ;  /* 0x0000501401007387 */ /* 0x0007e20000100800 */
[----:B------:R-:W-:Y:S02]  /*c650*/  PRMT R21, R0, 0x3340, R4 ;  /* 0x0000334000157816 */ /* 0x000fe40000000004 */
[----:B------:R-:W-:Y:S01]  /*c660*/  F2FP.SATFINITE.E5M2.F32.PACK_AB_MERGE_C R28, R28, R27, RZ ;  /* 0x0000001b1c1c723e */ /* 0x000fe200048060ff */
[----:B0-----:R-:W4:Y:S04]  /*c670*/  LDL.LU R24, [R1+0x540] ;  /* 0x0005400001187983 */ /* 0x001f280000300800 */
[----:B------:R-:W-:Y:S04]  /*c680*/  STL [R1+0x24], R0 ;  /* 0x0000240001007387 */ /* 0x000fe80000100800 */
[----:B------:R0:W-:Y:S01]  /*c690*/  STL [R1+0x20], R4 ;  /* 0x0000200401007387 */ /* 0x0001e20000100800 */
[----:B--2---:R-:W-:-:S02]  /*c6a0*/  PRMT R19, R20, 0x3340, R19 ;  /* 0x0000334014137816 */ /* 0x004fc40000000013 */
[----:B---3--:R-:W-:Y:S02]  /*c6b0*/  PRMT R20, R29, 0x3340, R25 ;  /* 0x000033401d147816 */ /* 0x008fe40000000019 */
[----:B------:R-:W2:Y:S04]  /*c6c0*/  LDL.LU R25, [R1+0x53c] ;  /* 0x00053c0001197983 */ /* 0x000ea80000300800 */
[----:B0-----:R-:W3:Y:S04]  /*c6d0*/  LDL.LU R4, [R1+0x230] ;  /* 0x0002300001047983 */ /* 0x001ee80000300800 */
[----:B------:R-:W3:Y:S04]  /*c6e0*/  LDL.LU R0, [R1+0x8c] ;  /* 0x00008c0001007983 */ /* 0x000ee80000300800 */
[----:B------:R-:W3:Y:S04]  /*c6f0*/  LDL.LU R29, [R1+0x84] ;  /* 0x00008400011d7983 */ /* 0x000ee80000300800 */
[----:B------:R-:W3:Y:S04]  /*c700*/  LDL.LU R27, [R1+0x538] ;  /* 0x00053800011b7983 */ /* 0x000ee80000300800 */
[----:B------:R0:W-:Y:S04]  /*c710*/  STL [R1+0xb4], R28 ;  /* 0x0000b41c01007387 */ /* 0x0001e80000100800 */
[----:B0-----:R-:W3:Y:S01]  /*c720*/  LDL.LU R28, [R1+0x534] ;  /* 0x00053400011c7983 */ /* 0x001ee20000300800 */
[----:B------:R-:W-:-:S02]  /*c730*/  ISETP.NE.U32.AND P0, PT, R13, RZ, PT ;  /* 0x000000ff0d00720c */ /* 0x000fc40003f05070 */
[----:B------:R-:W-:Y:S02]  /*c740*/  PRMT R13, R20, 0x5410, R18 ;  /* 0x00005410140d7816 */ /* 0x000fe40000000012 */
[----:B------:R-:W-:Y:S02]  /*c750*/  PRMT R18, R21, 0x5410, R19 ;  /* 0x0000541015127816 */ /* 0x000fe40000000013 */
[----:B------:R-:W-:Y:S01]  /*c760*/  LOP3.LUT R21, R26, 0xffff, RZ, 0xc0, !PT ;  /* 0x0000ffff1a157812 */ /* 0x000fe200078ec0ff */
[----:B------:R-:W-:Y:S01]  /*c770*/  STL [R1+0xec], R13 ;  /* 0x0000ec0d01007387 */ /* 0x000fe20000100800 */
[----:B----4-:R-:W-:-:S03]  /*c780*/  LOP3.LUT R26, R24, 0xffff, RZ, 0xc0, !PT ;  /* 0x0000ffff181a7812 */ /* 0x010fc600078ec0ff */
[----:B------:R0:W-:Y:S01]  /*c790*/  STL [R1+0xdc], R18 ;  /* 0x0000dc1201007387 */ /* 0x0001e20000100800 */
[----:B------:R-:W-:-:S03]  /*c7a0*/  LOP3.LUT R15, R15, 0xffff, RZ, 0xc0, !PT ;  /* 0x0000ffff0f0f7812 */ /* 0x000fc600078ec0ff */
[----:B------:R4:W-:Y:S01]  /*c7b0*/  STL [R1+0x18], R21 ;  /* 0x0000181501007387 */ /* 0x0009e20000100800 */
[----:B0-----:R-:W-:Y:S02]  /*c7c0*/  LOP3.LUT R18, R23, 0xffff, RZ, 0xc0, !PT ;  /* 0x0000ffff17127812 */ /* 0x001fe400078ec0ff */
[----:B--2---:R-:W-:Y:S02]  /*c7d0*/  LOP3.LUT R25, R25, 0xffff, RZ, 0xc0, !PT ;  /* 0x0000ffff19197812 */ /* 0x004fe400078ec0ff */
[----:B---3--:R-:W-:Y:S02]  /*c7e0*/  LOP3.LUT R20, R27, 0xffff, RZ, 0xc0, !PT ;  /* 0x0000ffff1b147812 */ /* 0x008fe400078ec0ff */
[----:B------:R-:W-:Y:S02]  /*c7f0*/  LOP3.LUT R27, R14, 0xffff, RZ, 0xc0, !PT ;  /* 0x0000ffff0e1b7812 */ /* 0x000fe400078ec0ff */
[----:B------:R-:W-:Y:S02]  /*c800*/  LOP3.LUT R13, R28, 0xffff, RZ, 0xc0, !PT ;  /* 0x0000ffff1c0d7812 */ /* 0x000fe400078ec0ff */
[----:B------:R-:W-:-:S03]  /*c810*/  LOP3.LUT R28, R22, 0xffff, RZ, 0xc0, !PT ;  /* 0x0000ffff161c7812 */ /* 0x000fc600078ec0ff */
[----:B------:R0:W-:Y:S04]  /*c820*/  STL [R1+0x14], R13 ;  /* 0x0000140d01007387 */ /* 0x0001e80000100800 */
[----:B------:R-:W-:Y:S04]  /*c830*/  STL [R1+0x10], R20 ;  /* 0x0000101401007387 */ /* 0x000fe80000100800 */
[----:B------:R-:W-:Y:S04]  /*c840*/  STL [R1+0x4c], R25 ;  /* 0x00004c1901007387 */ /* 0x000fe80000100800 */
[----:B------:R-:W-:Y:S01]  /*c850*/  STL [R1+0x2c], R26 ;  /* 0x00002c1a01007387 */ /* 0x000fe20000100800 */
[----:B----4-:R-:W-:-:S03]  /*c860*/  PRMT R21, R21, 0x3340, R13 ;  /* 0x0000334015157816 */ /* 0x010fc6000000000d */
[----:B------:R2:W-:Y:S04]  /*c870*/  STL [R1+0x28], R18 ;  /* 0x0000281201007387 */ /* 0x0005e80000100800 */
[----:B------:R-:W-:Y:S04]  /*c880*/  STL [R1+0x4], R28 ;  /* 0x0000041c01007387 */ /* 0x000fe80000100800 */
[----:B------:R-:W-:Y:S04]  /*c890*/  STL [R1], R27 ;  /* 0x0000001b01007387 */ /* 0x000fe80000100800 */
[----:B------:R3:W-:Y:S04]  /*c8a0*/  STL [R1+0x518], R15 ;  /* 0x0005180f01007387 */ /* 0x0007e80000100800 */
[----:B0-----:R-:W4:Y:S01]  /*c8b0*/  LDL.LU R13, [R1+0x530] ;  /* 0x00053000010d7983 */ /* 0x001f220000300800 */
[----:B------:R-:W0:Y:S01]  /*c8c0*/  S2R R24, SR_TID.X ;  /* 0x0000000000187919 */ /* 0x000e220000002100 */
[----:B------:R-:W-:-:S02]  /*c8d0*/  PRMT R14, R20, 0x3340, R1 ;  /* 0x00003340140e7816 */ /* 0x000fc40000000001 */
[--C-:B--2---:R-:W-:Y:S02]  /*c8e0*/  PRMT R18, R18, 0x3340, R1.reuse ;  /* 0x0000334012127816 */ /* 0x104fe40000000001 */
[----:B------:R-:W-:Y:S02]  /*c8f0*/  PRMT R20, R15, 0x3340, R1 ;  /* 0x000033400f147816 */ /* 0x000fe40000000001 */
[----:B------:R-:W-:Y:S02]  /*c900*/  PRMT R22, R25, 0x3340, R26 ;  /* 0x0000334019167816 */ /* 0x000fe4000000001a */
[----:B------:R-:W-:Y:S01]  /*c910*/  PRMT R23, R28, 0x3340, R27 ;  /* 0x000033401c177816 */ /* 0x000fe2000000001b */
[----:B------:R-:W2:Y:S01]  /*c920*/  LDL.LU R26, [R1+0x52c] ;  /* 0x00052c00011a7983 */ /* 0x000ea20000300800 */
[----:B---3--:R-:W-:Y:S02]  /*c930*/  PRMT R15, R21, 0x5410, R14 ;  /* 0x00005410150f7816 */ /* 0x008fe4000000000e */
[----:B------:R-:W-:-:S02]  /*c940*/  PRMT R18, R22, 0x5410, R18 ;  /* 0x0000541016127816 */ /* 0x000fc40000000012 */
[----:B------:R-:W-:Y:S01]  /*c950*/  PRMT R14, R23, 0x5410, R20 ;  /* 0x00005410170e7816 */ /* 0x000fe20000000014 */
[C---:B0-----:R-:W-:Y:S02]  /*c960*/  IMAD.SHL.U32 R19, R24.reuse, 0x40, RZ ;  /* 0x0000004018137824 */ /* 0x041fe400078e00ff */
[----:B------:R-:W-:-:S03]  /*c970*/  IMAD.SHL.U32 R24, R24, 0x4, RZ ;  /* 0x0000000418187824 */ /* 0x000fc600078e00ff */
[----:B------:R-:W-:-:S04]  /*c980*/  LOP3.LUT R19, R19, 0x3840, RZ, 0xc0, !PT ;  /* 0x0000384013137812 */ /* 0x000fc800078ec0ff */
[----:B------:R-:W-:-:S05]  /*c990*/  LOP3.LUT R19, R19, 0x38, R24, 0xf8, !PT ;  /* 0x0000003813137812 */ /* 0x000fca00078ef818 */
[----:B------:R0:W-:Y:S01]  /*c9a0*/  STL [R1+0x51c], R19 ;  /* 0x00051c1301007387 */ /* 0x0001e20000100800 */
[----:B------:R-:W-:-:S03]  /*c9b0*/  LOP3.LUT R20, R29, 0xffff, RZ, 0xc0, !PT ;  /* 0x0000ffff1d147812 */ /* 0x000fc600078ec0ff */
[----:B------:R3:W-:Y:S01]  /*c9c0*/  STL [R1+0xd8], R15 ;  /* 0x0000d80f01007387 */ /* 0x0007e20000100800 */
[----:B------:R-:W-:-:S03]  /*c9d0*/  LOP3.LUT R12, R12, 0xffff, RZ, 0xc0, !PT ;  /* 0x0000ffff0c0c7812 */ /* 0x000fc600078ec0ff */
[----:B------:R-:W-:Y:S01]  /*c9e0*/  STL [R1+0xd4], R18 ;  /* 0x0000d41201007387 */ /* 0x000fe20000100800 */
[----:B0-----:R-:W-:Y:S02]  /*c9f0*/  LOP3.LUT R19, R0, 0xffff, RZ, 0xc0, !PT ;  /* 0x0000ffff00137812 */ /* 0x001fe400078ec0ff */
[----:B---3--:R-:W-:Y:S01]  /*ca00*/  LOP3.LUT R15, R4, 0xffff, RZ, 0xc0, !PT ;  /* 0x0000ffff040f7812 */ /* 0x008fe200078ec0ff */
[----:B------:R0:W-:Y:S01]  /*ca10*/  STL [R1+0xd0], R14 ;  /* 0x0000d00e01007387 */ /* 0x0001e20000100800 */
[----:B------:R-:W-:-:S03]  /*ca20*/  LOP3.LUT R11, R11, 0xffff, RZ, 0xc0, !PT ;  /* 0x0000ffff0b0b7812 */ /* 0x000fc600078ec0ff */
[----:B------:R-:W3:Y:S01]  /*ca30*/  LDL.LU R24, [R1+0xa0] ;  /* 0x0000a00001187983 */ /* 0x000ee20000300800 */
[----:B------:R-:W-:-:S03]  /*ca40*/  LOP3.LUT R22, R7, 0xffff, RZ, 0xc0, !PT ;  /* 0x0000ffff07167812 */ /* 0x000fc600078ec0ff */
[----:B------:R-:W-:Y:S01]  /*ca50*/  STL [R1+0x7c], R15 ;  /* 0x00007c0f01007387 */ /* 0x000fe20000100800 */
[----:B0-----:R-:W-:-:S03]  /*ca60*/  LOP3.LUT R14, R2, 0xffff, RZ, 0xc0, !PT ;  /* 0x0000ffff020e7812 */ /* 0x001fc600078ec0ff */
[----:B------:R-:W-:Y:S01]  /*ca70*/  STL [R1+0x78], R19 ;  /* 0x0000781301007387 */ /* 0x000fe20000100800 */
[----:B------:R-:W-:Y:S02]  /*ca80*/  LOP3.LUT R2, R16, 0xffff, RZ, 0xc0, !PT ;  /* 0x0000ffff10027812 */ /* 0x000fe400078ec0ff */
[----:B------:R-:W-:Y:S01]  /*ca90*/  LOP3.LUT R16, R9, 0xffff, RZ, 0xc0, !PT ;  /* 0x0000ffff09107812 */ /* 0x000fe200078ec0ff */
[----:B------:R0:W-:Y:S01]  /*caa0*/  STL [R1+0x74], R20 ;  /* 0x0000741401007387 */ /* 0x0001e20000100800 */
[----:B------:R-:W-:-:S03]  /*cab0*/  PRMT R9, R20, 0x3340, R1 ;  /* 0x0000334014097816 */ /* 0x000fc60000000001 */
[----:B------:R-:W3:Y:S01]  /*cac0*/  LDL.LU R25, [R1+0x88] ;  /* 0x0000880001197983 */ /* 0x000ee20000300800 */
[----:B------:R-:W-:-:S03]  /*cad0*/  PRMT R23, R15, 0x3340, R19 ;  /* 0x000033400f177816 */ /* 0x000fc60000000013 */
[----:B------:R-:W3:Y:S04]  /*cae0*/  LDL.LU R0, [R1+0x60] ;  /* 0x0000600001007983 */ /* 0x000ee80000300800 */
[----:B------:R-:W3:Y:S04]  /*caf0*/  LDL.LU R4, [R1+0x3c] ;  /* 0x00003c0001047983 */ /* 0x000ee80000300800 */
[----:B------:R-:W3:Y:S04]  /*cb00*/  LDL.LU R27, [R1+0x34] ;  /* 0x00003400011b7983 */ /* 0x000ee80000300800 */
[----:B------:R-:W3:Y:S04]  /*cb10*/  LDL.LU R29, [R1+0x30] ;  /* 0x00003000011d7983 */ /* 0x000ee80000300800 */
[----:B------:R0:W-:Y:S01]  /*cb20*/  STL [R1+0x54], R22 ;  /* 0x0000541601007387 */ /* 0x0001e20000100800 */
[----:B----4-:R-:W-:-:S02]  /*cb30*/  LOP3.LUT R28, R13, 0xffff, RZ, 0xc0, !PT ;  /* 0x0000ffff0d1c7812 */ /* 0x010fc400078ec0ff */
[----:B------:R-:W-:Y:S02]  /*cb40*/  LOP3.LUT R13, R3, 0xffff, RZ, 0xc0, !PT ;  /* 0x0000ffff030d7812 */ /* 0x000fe400078ec0ff */
[----:B------:R-:W-:Y:S02]  /*cb50*/  PRMT R3, R12, 0x3340, R1 ;  /* 0x000033400c037816 */ /* 0x000fe40000000001 */
[----:B0-----:R-:W-:-:S04]  /*cb60*/  PRMT R20, R28, 0x3340, R11 ;  /* 0x000033401c147816 */ /* 0x001fc8000000000b */
[----:B------:R-:W-:Y:S02]  /*cb70*/  PRMT R15, R20, 0x5410, R3 ;  /* 0x00005410140f7816 */ /* 0x000fe40000000003 */
[----:B------:R-:W4:Y:S04]  /*cb80*/  LDL.LU R3, [R1+0x80] ;  /* 0x0000800001037983 */ /* 0x000f280000300800 */
[----:B------:R-:W4:Y:S01]  /*cb90*/  LDL.LU R20, [R1+0x38] ;  /* 0x0000380001147983 */ /* 0x000f220000300800 */
[----:B------:R-:W-:Y:S02]  /*cba0*/  LOP3.LUT R18, R5, 0xffff, RZ, 0xc0, !PT ;  /* 0x0000ffff05127812 */ /* 0x000fe400078ec0ff */
[----:B------:R-:W-:Y:S02]  /*cbb0*/  PRMT R21, R13, 0x3340, R14 ;  /* 0x000033400d157816 */ /* 0x000fe4000000000e */
[--C-:B------:R-:W-:Y:S01]  /*cbc0*/  PRMT R5, R18, 0x3340, R1.reuse ;  /* 0x0000334012057816 */ /* 0x100fe20000000001 */
[----:B------:R0:W-:Y:S01]  /*cbd0*/  STL [R1+0xc0], R15 ;  /* 0x0000c00f01007387 */ /* 0x0001e20000100800 */
[----:B------:R-:W-:-:S02]  /*cbe0*/  PRMT R7, R2, 0x3340, R1 ;  /* 0x0000334002077816 */ /* 0x000fc40000000001 */
[----:B------:R-:W-:Y:S01]  /*cbf0*/  PRMT R21, R21, 0x5410, R5 ;  /* 0x0000541015157816 */ /* 0x000fe20000000005 */
[----:B------:R-:W4:Y:S01]  /*cc00*/  LDL.LU R19, [R1+0x1c] ;  /* 0x00001c0001137983 */ /* 0x000f220000300800 */
[----:B------:R-:W-:-:S03]  /*cc10*/  PRMT R22, R22, 0x3340, R16 ;  /* 0x0000334016167816 */ /* 0x000fc60000000010 */
[----:B0-----:R-:W4:Y:S01]  /*cc20*/  LDL.LU R15, [R1+0xc] ;  /* 0x00000c00010f7983 */ /* 0x001f220000300800 */
[----:B------:R-:W-:-:S03]  /*cc30*/  PRMT R22, R22, 0x5410, R7 ;  /* 0x0000541016167816 */ /* 0x000fc60000000007 */
[----:B------:R-:W4:Y:S01]  /*cc40*/  LDL.LU R5, [R1+0x6c] ;  /* 0x00006c0001057983 */ /* 0x000f220000300800 */
[----:B------:R-:W-:-:S03]  /*cc50*/  PRMT R9, R23, 0x5410, R9 ;  /* 0x0000541017097816 */ /* 0x000fc60000000009 */
[----:B------:R0:W-:Y:S01]  /*cc60*/  STL [R1+0xbc], R21 ;  /* 0x0000bc1501007387 */ /* 0x0001e20000100800 */
[----:B--2---:R-:W-:-:S03]  /*cc70*/  LOP3.LUT R23, R26, 0xffff, RZ, 0xc0, !PT ;  /* 0x0000ffff1a177812 */ /* 0x004fc600078ec0ff */
[----:B0-----:R-:W2:Y:S04]  /*cc80*/  LDL.LU R21, [R1+0x64] ;  /* 0x0000640001157983 */ /* 0x001ea80000300800 */
[----:B------:R-:W2:Y:S04]  /*cc90*/  LDL.LU R7, [R1+0x68] ;  /* 0x0000680001077983 */ /* 0x000ea80000300800 */
[----:B------:R4:W-:Y:S04]  /*cca0*/  STL [R1+0xb8], R22 ;  /* 0x0000b81601007387 */ /* 0x0009e80000100800 */
[----:B------:R-:W-:Y:S01]  /*ccb0*/  STL [R1+0xc8], R9 ;  /* 0x0000c80901007387 */ /* 0x000fe20000100800 */
[----:B---3--:R-:W-:-:S05]  /*ccc0*/  LOP3.LUT R24, R24, 0xffff, RZ, 0xc0, !PT ;  /* 0x0000ffff18187812 */ /* 0x008fca00078ec0ff */
[----:B------:R-:W-:Y:S01]  /*ccd0*/  STL [R1+0x5c], R24 ;  /* 0x00005c1801007387 */ /* 0x000fe20000100800 */
[----:B------:R-:W-:Y:S02]  /*cce0*/  LOP3.LUT R25, R25, 0xffff, RZ, 0xc0, !PT ;  /* 0x0000ffff19197812 */ /* 0x000fe400078ec0ff */
[----:B------:R-:W-:-:S03]  /*ccf0*/  LOP3.LUT R0, R0, 0xffff, RZ, 0xc0, !PT ;  /* 0x0000ffff00007812 */ /* 0x000fc600078ec0ff */
[----:B------:R-:W-:Y:S01]  /*cd00*/  STL [R1+0x58], R25 ;  /* 0x0000581901007387 */ /* 0x000fe20000100800 */
[----:B------:R-:W-:-:S03]  /*cd10*/  LOP3.LUT R4, R4, 0xffff, RZ, 0xc0, !PT ;  /* 0x0000ffff04047812 */ /* 0x000fc600078ec0ff */
[----:B------:R-:W-:Y:S01]  /*cd20*/  STL [R1+0x70], R0 ;  /* 0x0000700001007387 */ /* 0x000fe20000100800 */
[----:B------:R-:W-:-:S03]  /*cd30*/  LOP3.LUT R27, R27, 0xffff, RZ, 0xc0, !PT ;  /* 0x0000ffff1b1b7812 */ /* 0x000fc600078ec0ff */
[----:B------:R-:W-:Y:S01]  /*cd40*/  STL [R1+0x6c], R4 ;  /* 0x00006c0401007387 */ /* 0x000fe20000100800 */
[----:B------:R-:W-:Y:S02]  /*cd50*/  LOP3.LUT R29, R29, 0xffff, RZ, 0xc0, !PT ;  /* 0x0000ffff1d1d7812 */ /* 0x000fe400078ec0ff */
[----:B------:R-:W-:Y:S02]  /*cd60*/  PRMT R26, R0, 0x3340, R4 ;  /* 0x00003340001a7816 */ /* 0x000fe40000000004 */
[----:B----4-:R-:W-:-:S05]  /*cd70*/  LOP3.LUT R22, R20, 0xffff, RZ, 0xc0, !PT ;  /* 0x0000ffff14167812 */ /* 0x010fca00078ec0ff */
[----:B------:R-:W-:Y:S04]  /*cd80*/  STL [R1+0x68], R22 ;  /* 0x0000681601007387 */ /* 0x000fe80000100800 */
[----:B------:R0:W-:Y:S04]  /*cd90*/  STL [R1+0x64], R27 ;  /* 0x0000641b01007387 */ /* 0x0001e80000100800 */
[----:B------:R3:W-:Y:S04]  /*cda0*/  STL [R1+0x60], R29 ;  /* 0x0000601d01007387 */ /* 0x0007e80000100800 */
[----:B------:R4:W-:Y:S01]  /*cdb0*/  STL [R1+0x3c], R23 ;  /* 0x00003c1701007387 */ /* 0x0009e20000100800 */
[----:B0-----:R-:W-:-:S03]  /*cdc0*/  PRMT R27, R27, 0x3340, R29 ;  /* 0x000033401b1b7816 */ /* 0x001fc6000000001d */
[----:B------:R-:W4:Y:S04]  /*cdd0*/  LDL.LU R4, [R1+0x528] ;  /* 0x0005280001047983 */ /* 0x000f280000300800 */
[----:B------:R-:W4:Y:S04]  /*cde0*/  LDL.LU R0, [R1+0x524] ;  /* 0x0005240001007983 */ /* 0x000f280000300800 */
[----:B---3--:R-:W3:Y:S01]  /*cdf0*/  LDL.LU R29, [R1+0x520] ;  /* 0x00052000011d7983 */ /* 0x008ee20000300800 */
[----:B------:R-:W-:Y:S02]  /*ce00*/  LOP3.LUT R3, R3, 0xffff, RZ, 0xc0, !PT ;  /* 0x0000ffff03037812 */ /* 0x000fe400078ec0ff */
[----:B------:R-:W-:-:S02]  /*ce10*/  LOP3.LUT R5, R5, 0xffff, RZ, 0xc0, !PT ;  /* 0x0000ffff05057812 */ /* 0x000fc400078ec0ff */
[----:B--2---:R-:W-:Y:S02]  /*ce20*/  LOP3.LUT R9, R21, 0xffff, RZ, 0xc0, !PT ;  /* 0x0000ffff15097812 */ /* 0x004fe400078ec0ff */
[----:B------:R-:W-:Y:S02]  /*ce30*/  PRMT R20, R3, 0x3340, R1 ;  /* 0x0000334003147816 */ /* 0x000fe40000000001 */
[----:B------:R-:W-:Y:S02]  /*ce40*/  LOP3.LUT R7, R7, 0xffff, RZ, 0xc0, !PT ;  /* 0x0000ffff07077812 */ /* 0x000fe400078ec0ff */
[----:B------:R-:W-:Y:S02]  /*ce50*/  PRMT R24, R24, 0x3340, R25 ;  /* 0x0000334018187816 */ /* 0x000fe40000000019 */
[----:B------:R-:W-:Y:S02]  /*ce60*/  PRMT R21, R9, 0x3340, R1 ;  /* 0x0000334009157816 */ /* 0x000fe40000000001 */
[----:B------:R-:W-:-:S02]  /*ce70*/  PRMT R25, R5, 0x3340, R7 ;  /* 0x0000334005197816 */ /* 0x000fc40000000007 */
[----:B------:R-:W-:Y:S02]  /*ce80*/  PRMT R22, R22, 0x3340, R1 ;  /* 0x0000334016167816 */ /* 0x000fe40000000001 */
[----:B------:R-:W-:Y:S02]  /*ce90*/  PRMT R24, R24, 0x5410, R20 ;  /* 0x0000541018187816 */ /* 0x000fe40000000014 */
[----:B------:R-:W-:Y:S02]  /*cea0*/  PRMT R21, R25, 0x5410, R21 ;  /* 0x0000541019157816 */ /* 0x000fe40000000015 */
[----:B------:R-:W-:Y:S01]  /*ceb0*/  PRMT R20, R26, 0x5410, R22 ;  /* 0x000054101a147816 */ /* 0x000fe20000000016 */
[----:B------:R-:W-:Y:S01]  /*cec0*/  STL [R1+0xa0], R24 ;  /* 0x0000a01801007387 */ /* 0x000fe20000100800 */
[----:B----4-:R-:W-:-:S03]  /*ced0*/  PRMT R23, R23, 0x3340, R1 ;  /* 0x0000334017177816 */ /* 0x010fc60000000001 */
[----:B------:R-:W2:Y:S01]  /*cee0*/  LDL.LU R22, [R1+0x44] ;  /* 0x0000440001167983 */ /* 0x000ea20000300800 */
[----:B------:R-:W-:-:S03]  /*cef0*/  LOP3.LUT R15, R15, 0xffff, RZ, 0xc0, !PT ;  /* 0x0000ffff0f0f7812 */ /* 0x000fc600078ec0ff */
[----:B------:R0:W-:Y:S04]  /*cf00*/  STL [R1+0xac], R21 ;  /* 0x0000ac1501007387 */ /* 0x0001e80000100800 */
[----:B------:R4:W-:Y:S01]  /*cf10*/  STL [R1+0xa4], R20 ;  /* 0x0000a41401007387 */ /* 0x0009e20000100800 */
[----:B------:R-:W-:Y:S02]  /*cf20*/  LOP3.LUT R6, R6, 0xffff, RZ, 0xc0, !PT ;  /* 0x0000ffff06067812 */ /* 0x000fe400078ec0ff */
[----:B0-----:R-:W-:Y:S02]  /*cf30*/  PRMT R21, R27, 0x5410, R23 ;  /* 0x000054101b157816 */ /* 0x001fe40000000017 */
[----:B------:R-:W2:Y:S01]  /*cf40*/  LDL.LU R23, [R1+0x48] ;  /* 0x0000480001177983 */ /* 0x000ea20000300800 */
[----:B----4-:R-:W-:-:S03]  /*cf50*/  LOP3.LUT R20, R19, 0xffff, RZ, 0xc0, !PT ;  /* 0x0000ffff13147812 */ /* 0x010fc600078ec0ff */
[----:B------:R-:W-:Y:S01]  /*cf60*/  STL [R1+0xa8], R21 ;  /* 0x0000a81501007387 */ /* 0x000fe20000100800 */
[----:B------:R-:W-:Y:S02]  /*cf70*/  LOP3.LUT R24, R8, 0xffff, RZ, 0xc0, !PT ;  /* 0x0000ffff08187812 */ /* 0x000fe400078ec0ff */
[----:B------:R-:W-:Y:S01]  /*cf80*/  LOP3.LUT R25, R10, 0xffff, RZ, 0xc0, !PT ;  /* 0x0000ffff0a197812 */ /* 0x000fe200078ec0ff */
[----:B------:R-:W-:Y:S01]  /*cf90*/  STL [R1+0x38], R15 ;  /* 0x0000380f01007387 */ /* 0x000fe20000100800 */
[----:B------:R-:W-:Y:S02]  /*cfa0*/  LOP3.LUT R17, R17, 0xffff, RZ, 0xc0, !PT ;  /* 0x0000ffff11117812 */ /* 0x000fe400078ec0ff */
[----:B------:R-:W-:Y:S02]  /*cfb0*/  PRMT R8, R20, 0x3340, R15 ;  /* 0x0000334014087816 */ /* 0x000fe4000000000f */
[----:B------:R-:W-:Y:S02]  /*cfc0*/  LOP3.LUT R27, R4, 0xffff, RZ, 0xc0, !PT ;  /* 0x0000ffff041b7812 */ /* 0x000fe400078ec0ff */
[----:B---3--:R-:W-:-:S02]  /*cfd0*/  LOP3.LUT R19, R29, 0xffff, RZ, 0xc0, !PT ;  /* 0x0000ffff1d137812 */ /* 0x008fc400078ec0ff */
[----:B------:R-:W-:-:S03]  /*cfe0*/  LOP3.LUT R29, R0, 0xffff, RZ, 0xc0, !PT ;  /* 0x0000ffff001d7812 */ /* 0x000fc600078ec0ff */
[----:B------:R-:W-:Y:S01]  /*cff0*/  STL [R1+0x34], R19 ;  /* 0x0000341301007387 */ /* 0x000fe20000100800 */
[----:B------:R-:W-:-:S03]  /*d000*/  PRMT R0, R19, 0x3340, R1 ;  /* 0x0000334013007816 */ /* 0x000fc60000000001 */
[----:B------:R-:W-:Y:S01]  /*d010*/  STL [R1+0x30], R29 ;  /* 0x0000301d01007387 */ /* 0x000fe20000100800 */
[----:B------:R-:W-:-:S03]  /*d020*/  PRMT R4, R6, 0x3340, R1 ;  /* 0x0000334006047816 */ /* 0x000fc60000000001 */
[----:B------:R0:W-:Y:S04]  /*d030*/  STL [R1+0x90], R6 ;  /* 0x0000900601007387 */ /* 0x0001e80000100800 */
[----:B------:R-:W-:Y:S01]  /*d040*/  STL [R1+0x94], R24 ;  /* 0x0000941801007387 */ /* 0x000fe20000100800 */
[----:B------:R-:W-:-:S03]  /*d050*/  PRMT R10, R29, 0x3340, R27 ;  /* 0x000033401d0a7816 */ /* 0x000fc6000000001b */
[----:B------:R-:W-:Y:S01]  /*d060*/  STL [R1+0x88], R25 ;  /* 0x0000881901007387 */ /* 0x000fe20000100800 */
[----:B0-----:R-:W-:-:S03]  /*d070*/  PRMT R6, R17, 0x3340, R1 ;  /* 0x0000334011067816 */ /* 0x001fc60000000001 */
[----:B------:R0:W-:Y:S01]  /*d080*/  STL [R1+0x8c], R17 ;  /* 0x00008c1101007387 */ /* 0x0001e20000100800 */
[----:B------:R-:W-:-:S03]  /*d090*/  PRMT R8, R8, 0x5410, R0 ;  /* 0x0000541008087816 */ /* 0x000fc60000000000 */
[----:B------:R-:W3:Y:S04]  /*d0a0*/  LDL.LU R19, [R1+0x51c] ;  /* 0x00051c0001137983 */ /* 0x000ee80000300800 */
[----:B------:R-:W4:Y:S01]  /*d0b0*/  LDL.LU R15, [R1+0x518] ;  /* 0x00051800010f7983 */ /* 0x000f220000300800 */
[----:B0-----:R-:W-:-:S03]  /*d0c0*/  PRMT R17, R24, 0x3340, R25 ;  /* 0x0000334018117816 */ /* 0x001fc60000000019 */
[----:B------:R-:W3:Y:S01]  /*d0d0*/  LDL.LU R25, [R1+0x18] ;  /* 0x0000180001197983 */ /* 0x000ee20000300800 */
[----:B------:R-:W-:-:S03]  /*d0e0*/  PRMT R4, R10, 0x5410, R4 ;  /* 0x000054100a047816 */ /* 0x000fc60000000004 */
[----:B------:R-:W3:Y:S04]  /*d0f0*/  LDL.LU R24, [R1+0x10] ;  /* 0x0000100001187983 */ /* 0x000ee80000300800 */
[----:B------:R-:W3:Y:S01]  /*d100*/  LDL.LU R0, [R1+0x470] ;  /* 0x0004700001007983 */ /* 0x000ee20000300800 */
[----:B------:R-:W-:-:S03]  /*d110*/  PRMT R29, R17, 0x5410, R6 ;  /* 0x00005410111d7816 */ /* 0x000fc60000000006 */
[----:B------:R-:W-:Y:S04]  /*d120*/  STL [R1+0x98], R8 ;  /* 0x0000980801007387 */ /* 0x000fe80000100800 */
[----:B------:R-:W4:Y:S04]  /*d130*/  LDL.LU R10, [R1+0x24] ;  /* 0x00002400010a7983 */ /* 0x000f280000300800 */
[----:B------:R2:W-:Y:S04]  /*d140*/  STL [R1+0x84], R4 ;  /* 0x0000840401007387 */ /* 0x0005e80000100800 */
[----:B------:R-:W4:Y:S01]  /*d150*/  LDL.LU R6, [R1+0x40] ;  /* 0x0000400001067983 */ /* 0x000f220000300800 */
[----:B------:R-:W0:Y:S01]  /*d160*/  S2R R26, SR_TID.X ;  /* 0x00000000001a7919 */ /* 0x000e220000002100 */
[----:B--2---:R-:W-:-:S02]  /*d170*/  SHF.R.U32.HI R4, RZ, 0x8, R22 ;  /* 0x00000008ff047819 */ /* 0x004fc40000011616 */
[----:B------:R-:W2:Y:S02]  /*d180*/  LDL.LU R17, [R1+0x20] ;  /* 0x0000200001117983 */ /* 0x000ea40000300800 */
[----:B------:R-:W-:Y:S02]  /*d190*/  LOP3.LUT R4, R4, 0xffff, RZ, 0xc0, !PT ;  /* 0x0000ffff04047812 */ /* 0x000fe400078ec0ff */
[----:B------:R0:W-:Y:S02]  /*d1a0*/  STL [R1+0x4f0], R29 ;  /* 0x0004f01d01007387 */ /* 0x0001e40000100800 */
[----:B0-----:R-:W-:-:S05]  /*d1b0*/  IMAD.SHL.U32 R21, R26, 0x10, RZ ;  /* 0x000000101a157824 */ /* 0x001fca00078e00ff */
[----:B------:R-:W-:-:S04]  /*d1c0*/  LOP3.LUT R21, R21, 0x30, RZ, 0xc0, !PT ;  /* 0x0000003015157812 */ /* 0x000fc800078ec0ff */
[----:B---3--:R-:W-:Y:S02]  /*d1d0*/  LOP3.LUT R8, R21, 0x780, R0, 0xf8, !PT ;  /* 0x0000078015087812 */ /* 0x008fe400078ef800 */
[----:B------:R-:W-:Y:S01]  /*d1e0*/  SHF.R.U32.HI R0, RZ, 0x8, R23 ;  /* 0x00000008ff007819 */ /* 0x000fe20000011617 */
[----:B------:R-:W3:Y:S03]  /*d1f0*/  LDL.LU R21, [R1+0x2c] ;  /* 0x00002c0001157983 */ /* 0x000ee60000300800 */
[----:B------:R-:W-:Y:S01]  /*d200*/  LOP3.LUT R0, R0, 0xffff, RZ, 0xc0, !PT ;  /* 0x0000ffff00007812 */ /* 0x000fe200078ec0ff */
[----:B------:R-:W3:Y:S03]  /*d210*/  LDL.LU R29, [R1+0x28] ;  /* 0x00002800011d7983 */ /* 0x000ee60000300800 */
[----:B------:R-:W-:Y:S01]  /*d220*/  PRMT R4, R0, 0x3340, R4 ;  /* 0x0000334000047816 */ /* 0x000fe20000000004 */
[----:B------:R-:W3:Y:S04]  /*d230*/  LDL.LU R23, [R1+0x4] ;  /* 0x0000040001177983 */ /* 0x000ee80000300800 */
[----:B------:R-:W3:Y:S01]  /*d240*/  LDL.LU R22, [R1] ;  /* 0x0000000001167983 */ /* 0x000ee20000300800 */
[----:B----4-:R-:W-:-:S03]  /*d250*/  SHF.R.U32.HI R6, RZ, 0x8, R6 ;  /* 0x00000008ff067819 */ /* 0x010fc60000011606 */
[----:B------:R-:W4:Y:S01]  /*d260*/  LDL.LU R0, [R1+0x50] ;  /* 0x0000500001007983 */ /* 0x000f220000300800 */
[----:B------:R-:W-:-:S03]  /*d270*/  LOP3.LUT R6, R6, 0xffff, RZ, 0xc0, !PT ;  /* 0x0000ffff06067812 */ /* 0x000fc600078ec0ff */
[----:B------:R0:W-:Y:S02]  /*d280*/  STL [R1+0x1c], R4 ;  /* 0x00001c0401007387 */ /* 0x0001e40000100800 */
[----:B0-----:R-:W-:Y:S02]  /*d290*/  SHF.R.S32.HI R4, RZ, 0x4, R26 ;  /* 0x00000004ff047819 */ /* 0x001fe4000001141a */
[----:B------:R-:W-:Y:S02]  /*d2a0*/  PRMT R26, R6, 0x3340, R1 ;  /* 0x00003340061a7816 */ /* 0x000fe40000000001 */
[----:B------:R-:W4:Y:S04]  /*d2b0*/  LDL.LU R6, [R1+0x14] ;  /* 0x0000140001067983 */ /* 0x000f280000300800 */
[----:B------:R0:W-:Y:S04]  /*d2c0*/  STL [R1+0x514], R26 ;  /* 0x0005141a01007387 */ /* 0x0001e80000100800 */
[----:B0-----:R-:W4:Y:S01]  /*d2d0*/  LDL.LU R26, [R1+0x4c] ;  /* 0x00004c00011a7983 */ /* 0x001f220000300800 */
[----:B------:R-:W-:-:S02]  /*d2e0*/  SHF.R.U32.HI R10, RZ, 0x8, R10 ;  /* 0x00000008ff0a7819 */ /* 0x000fc4000001160a */
[----:B--2---:R-:W-:Y:S02]  /*d2f0*/  SHF.R.U32.HI R17, RZ, 0x8, R17 ;  /* 0x00000008ff117819 */ /* 0x004fe40000011611 */
[----:B------:R-:W-:Y:S02]  /*d300*/  LOP3.LUT R10, R10, 0xffff, RZ, 0xc0, !PT ;  /* 0x0000ffff0a0a7812 */ /* 0x000fe400078ec0ff */
[----:B------:R-:W-:-:S04]  /*d310*/  LOP3.LUT R17, R17, 0xffff, RZ, 0xc0, !PT ;  /* 0x0000ffff11117812 */ /* 0x000fc800078ec0ff */
[----:B------:R-:W-:Y:S02]  /*d320*/  PRMT R10, R10, 0x3340, R17 ;  /* 0x000033400a0a7816 */ /* 0x000fe40000000011 */
[----:B------:R-:W-:-:S03]  /*d330*/  SGXT R17, R4, 0x1 ;  /* 0x000000010411781a */ /* 0x000fc60000000200 */
[----:B------:R0:W-:Y:S02]  /*d340*/  STL [R1+0x20], R10 ;  /* 0x0000200a01007387 */ /* 0x0001e40000100800 */
[----:B0-----:R-:W-:-:S04]  /*d350*/  SHF.R.U32.HI R10, RZ, 0x8, R24 ;  /* 0x00000008ff0a7819 */ /* 0x001fc80000011618 */
[----:B------:R-:W-:-:S04]  /*d360*/  LOP3.LUT R10, R10, 0xffff, RZ, 0xc0, !PT ;  /* 0x0000ffff0a0a7812 */ /* 0x000fc800078ec0ff */
[----:B------:R-:W-:Y:S02]  /*d370*/  PRMT R24, R10, 0x3340, R1 ;  /* 0x000033400a187816 */ /* 0x000fe40000000001 */
[----:B------:R-:W-:Y:S02]  /*d380*/  SHF.R.U32.HI R15, RZ, 0x8, R15 ;  /* 0x00000008ff0f7819 */ /* 0x000fe4000001160f */
[----:B------:R-:W-:Y:S02]  /*d390*/  SHF.R.U32.HI R28, RZ, 0x8, R28 ;  /* 0x00000008ff1c7819 */ /* 0x000fe4000001161c */
[----:B------:R-:W-:Y:S02]  /*d3a0*/  LOP3.LUT R15, R15, 0xffff, RZ, 0xc0, !PT ;  /* 0x0000ffff0f0f7812 */ /* 0x000fe400078ec0ff */
[----:B---3--:R-:W-:-:S04]  /*d3b0*/  SHF.R.U32.HI R10, RZ, 0x8, R21 ;  /* 0x00000008ff0a7819 */ /* 0x008fc80000011615 */
[----:B------:R-:W-:Y:S02]  /*d3c0*/  LOP3.LUT R10, R10, 0xffff, RZ, 0xc0, !PT ;  /* 0x0000ffff0a0a7812 */ /* 0x000fe400078ec0ff */
[----:B----4-:R-:W-:-:S04]  /*d3d0*/  SHF.R.U32.HI R0, RZ, 0x8, R0 ;  /* 0x00000008ff007819 */ /* 0x010fc80000011600 */
[----:B------:R-:W-:Y:S02]  /*d3e0*/  LOP3.LUT R0, R0, 0xffff, RZ, 0xc0, !PT ;  /* 0x0000ffff00007812 */ /* 0x000fe400078ec0ff */
[----:B------:R-:W-:Y:S02]  /*d3f0*/  SHF.R.U32.HI R4, RZ, 0x8, R6 ;  /* 0x00000008ff047819 */ /* 0x000fe40000011606 */
[----:B------:R-:W-:Y:S02]  /*d400*/  SHF.R.U32.HI R6, RZ, 0x8, R25 ;  /* 0x00000008ff067819 */ /* 0x000fe40000011619 */
[----:B------:R-:W-:Y:S02]  /*d410*/  LOP3.LUT R4, R4, 0xffff, RZ, 0xc0, !PT ;  /* 0x0000ffff04047812 */ /* 0x000fe400078ec0ff */
[----:B------:R-:W-:-:S04]  /*d420*/  LOP3.LUT R6, R6, 0xffff, RZ, 0xc0, !PT ;  /* 0x0000ffff06067812 */ /* 0x000fc800078ec0ff */
[----:B------:R-:W-:Y:S02]  /*d430*/  PRMT R4, R6, 0x3340, R4 ;  /* 0x0000334006047816 */ /* 0x000fe40000000004 */
[----:B------:R-:W-:Y:S02]  /*d440*/  PRMT R25, R0, 0x3340, R1 ;  /* 0x0000334000197816 */ /* 0x000fe40000000001 */
[----:B------:R-:W-:Y:S02]  /*d450*/  SHF.R.U32.HI R6, RZ, 0x8, R26 ;  /* 0x00000008ff067819 */ /* 0x000fe4000001161a */
[----:B------:R-:W-:Y:S02]  /*d460*/  LOP3.LUT R0, R19, 0x4040, R17, 0x78, !PT ;  /* 0x0000404013007812 */ /* 0x000fe400078e7811 */
[----:B------:R-:W-:Y:S02]  /*d470*/  SHF.R.U32.HI R19, RZ, 0x8, R22 ;  /* 0x00000008ff137819 */ /* 0x000fe40000011616 */
[----:B------:R-:W-:-:S02]  /*d480*/  LOP3.LUT R6, R6, 0xffff, RZ, 0xc0, !PT ;  /* 0x0000ffff06067812 */ /* 0x000fc400078ec0ff */
[----:B------:R-:W-:Y:S01]  /*d490*/  SHF.R.U32.HI R17, RZ, 0x8, R23 ;  /* 0x00000008ff117819 */ /* 0x000fe20000011617 */
[----:B------:R0:W-:Y:S01]  /*d4a0*/  STL [R1+0x14], R4 ;  /* 0x0000140401007387 */ /* 0x0001e20000100800 */
[----:B------:R-:W-:Y:S02]  /*d4b0*/  LOP3.LUT R19, R19, 0xffff, RZ, 0xc0, !PT ;  /* 0x0000ffff13137812 */ /* 0x000fe400078ec0ff */
[----:B------:R-:W-:Y:S01]  /*d4c0*/  PRMT R21, R6, 0x3340, R10 ;  /* 0x0000334006157816 */ /* 0x000fe2000000000a */
[----:B------:R-:W2:Y:S01]  /*d4d0*/  LDL.LU R26, [R1+0x74] ;  /* 0x00007400011a7983 */ /* 0x000ea20000300800 */
[----:B------:R-:W-:-:S03]  /*d4e0*/  LOP3.LUT R17, R17, 0xffff, RZ, 0xc0, !PT ;  /* 0x0000ffff11117812 */ /* 0x000fc600078ec0ff */
[----:B------:R-:W3:Y:S01]  /*d4f0*/  LDL.LU R6, [R1+0x54] ;  /* 0x0000540001067983 */ /* 0x000ee20000300800 */
[----:B0-----:R-:W-:-:S03]  /*d500*/  SHF.R.U32.HI R4, RZ, 0x8, R29 ;  /* 0x00000008ff047819 */ /* 0x001fc6000001161d */
[----:B------:R-:W4:Y:S01]  /*d510*/  LDL.LU R10, [R1+0x58] ;  /* 0x00005800010a7983 */ /* 0x000f220000300800 */
[----:B------:R-:W-:Y:S02]  /*d520*/  PRMT R29, R17, 0x3340, R19 ;  /* 0x00003340111d7816 */ /* 0x000fe40000000013 */
[----:B------:R-:W-:Y:S01]  /*d530*/  PRMT R22, R15, 0x3340, R1 ;  /* 0x000033400f167816 */ /* 0x000fe20000000001 */
[----:B------:R0:W-:Y:S04]  /*d540*/  STL [R1+0xc], R21 ;  /* 0x00000c1501007387 */ /* 0x0001e80000100800 */
[----:B------:R-:W2:Y:S04]  /*d550*/  LDL.LU R19, [R1+0x5c] ;  /* 0x00005c0001137983 */ /* 0x000ea80000300800 */
[----:B------:R-:W2:Y:S01]  /*d560*/  LDL.LU R15, [R1+0x78] ;  /* 0x00007800010f7983 */ /* 0x000ea20000300800 */
[----:B0-----:R-:W-:-:S03]  /*d570*/  LOP3.LUT R21, R28, 0xffff, RZ, 0xc0, !PT ;  /* 0x0000ffff1c157812 */ /* 0x001fc600078ec0ff */
[----:B------:R-:W2:Y:S01]  /*d580*/  LDL.LU R28, [R1+0x7c] ;  /* 0x00007c00011c7983 */ /* 0x000ea20000300800 */
[----:B------:R-:W-:Y:S02]  /*d590*/  LOP3.LUT R4, R4, 0xffff, RZ, 0xc0, !PT ;  /* 0x0000ffff04047812 */ /* 0x000fe400078ec0ff */
[----:B------:R-:W-:Y:S02]  /*d5a0*/  SHF.R.U32.HI R13, RZ, 0x8, R13 ;  /* 0x00000008ff0d7819 */ /* 0x000fe4000001160d */
[----:B------:R-:W-:Y:S02]  /*d5b0*/  SHF.R.U32.HI R14, RZ, 0x8, R14 ;  /* 0x00000008ff0e7819 */ /* 0x000fe4000001160e */
[----:B------:R-:W-:Y:S02]  /*d5c0*/  PRMT R23, R4, 0x3340, R1 ;  /* 0x0000334004177816 */ /* 0x000fe40000000001 */
[----:B------:R-:W-:Y:S02]  /*d5d0*/  LOP3.LUT R4, R14, 0xffff, RZ, 0xc0, !PT ;  /* 0x0000ffff0e047812 */ /* 0x000fe400078ec0ff */
[----:B------:R-:W-:-:S04]  /*d5e0*/  LOP3.LUT R13, R13, 0xffff, RZ, 0xc0, !PT ;  /* 0x0000ffff0d0d7812 */ /* 0x000fc800078ec0ff */
[----:B------:R-:W-:Y:S02]  /*d5f0*/  PRMT R4, R13, 0x3340, R4 ;  /* 0x000033400d047816 */ /* 0x000fe40000000004 */
[----:B------:R-:W-:-:S03]  /*d600*/  SHF.R.U32.HI R16, RZ, 0x8, R16 ;  /* 0x00000008ff107819 */ /* 0x000fc60000011610 */
[----:B------:R2:W-:Y:S01]  /*d610*/  STL [R1+0x8], R4 ;  /* 0x0000080401007387 */ /* 0x0005e20000100800 */
[----:B------:R-:W-:Y:S02]  /*d620*/  LOP3.LUT R16, R16, 0xffff, RZ, 0xc0, !PT ;  /* 0x0000ffff10107812 */ /* 0x000fe400078ec0ff */
[----:B------:R-:W-:Y:S02]  /*d630*/  SHF.R.U32.HI R12, RZ, 0x8, R12 ;  /* 0x00000008ff0c7819 */ /* 0x000fe4000001160c */
[----:B------:R-:W-:Y:S02]  /*d640*/  SHF.R.U32.HI R18, RZ, 0x8, R18 ;  /* 0x00000008ff127819 */ /* 0x000fe40000011612 */
[----:B------:R-:W-:Y:S02]  /*d650*/  SHF.R.U32.HI R13, RZ, 0x8, R2 ;  /* 0x00000008ff0d7819 */ /* 0x000fe40000011602 */
[----:B------:R-:W-:Y:S02]  /*d660*/  LOP3.LUT R12, R12, 0xffff, RZ, 0xc0, !PT ;  /* 0x0000ffff0c0c7812 */ /* 0x000fe400078ec0ff */
[----:B------:R-:W-:-:S02]  /*d670*/  SHF.R.U32.HI R7, RZ, 0x8, R7 ;  /* 0x00000008ff077819 */ /* 0x000fc40000011607 */
[----:B------:R-:W-:Y:S02]  /*d680*/  SHF.R.U32.HI R3, RZ, 0x8, R3 ;  /* 0x00000008ff037819 */ /* 0x000fe40000011603 */
[----:B------:R-:W-:Y:S02]  /*d690*/  LOP3.LUT R17, R18, 0xffff, RZ, 0xc0, !PT ;  /* 0x0000ffff12117812 */ /* 0x000fe400078ec0ff */
[----:B------:R-:W-:Y:S02]  /*d6a0*/  PRMT R14, R12, 0x3340, R1 ;  /* 0x000033400c0e7816 */ /* 0x000fe40000000001 */
[----:B------:R-:W-:Y:S02]  /*d6b0*/  LOP3.LUT R12, R3, 0xffff, RZ, 0xc0, !PT ;  /* 0x0000ffff030c7812 */ /* 0x000fe400078ec0ff */
[----:B---3--:R-:W-:-:S04]  /*d6c0*/  SHF.R.U32.HI R6, RZ, 0x8, R6 ;  /* 0x00000008ff067819 */ /* 0x008fc80000011606 */
[----:B------:R-:W-:-:S04]  /*d6d0*/  LOP3.LUT R6, R6, 0xffff, RZ, 0xc0, !PT ;  /* 0x0000ffff06067812 */ /* 0x000fc800078ec0ff */
[----:B------:R-:W-:Y:S02]  /*d6e0*/  PRMT R16, R6, 0x3340, R16 ;  /* 0x0000334006107816 */ /* 0x000fe40000000010 */
[----:B--2---:R-:W-:Y:S02]  /*d6f0*/  SHF.R.U32.HI R4, RZ, 0x8, R28 ;  /* 0x00000008ff047819 */ /* 0x004fe4000001161c */
[----:B------:R-:W-:Y:S02]  /*d700*/  SHF.R.U32.HI R28, RZ, 0x8, R15 ;  /* 0x00000008ff1c7819 */ /* 0x000fe4000001160f */
[----:B------:R-:W-:Y:S01]  /*d710*/  LOP3.LUT R4, R4, 0xffff, RZ, 0xc0, !PT ;  /* 0x0000ffff04047812 */ /* 0x000fe200078ec0ff */
[----:B------:R-:W2:Y:S01]  /*d720*/  LDL.LU R15, [R1+0x70] ;  /* 0x00007000010f7983 */ /* 0x000ea20000300800 */
[----:B------:R-:W-:Y:S02]  /*d730*/  LOP3.LUT R28, R28, 0xffff, RZ, 0xc0, !PT ;  /* 0x0000ffff1c1c7812 */ /* 0x000fe400078ec0ff */
[----:B----4-:R-:W-:-:S02]  /*d740*/  SHF.R.U32.HI R6, RZ, 0x8, R10 ;  /* 0x00000008ff067819 */ /* 0x010fc4000001160a */
[----:B------:R-:W-:Y:S02]  /*d750*/  PRMT R28, R4, 0x3340, R28 ;  /* 0x00003340041c7816 */ /* 0x000fe4000000001c */
[----:B------:R-:W-:Y:S02]  /*d760*/  SHF.R.U32.HI R4, RZ, 0x8, R19 ;  /* 0x00000008ff047819 */ /* 0x000fe40000011613 */
[----:B------:R-:W-:Y:S02]  /*d770*/  SHF.R.U32.HI R2, RZ, 0x8, R26 ;  /* 0x00000008ff027819 */ /* 0x000fe4000001161a */
[----:B------:R-:W3:Y:S01]  /*d780*/  LDL.LU R26, [R1+0x3c] ;  /* 0x00003c00011a7983 */ /* 0x000ee20000300800 */
[----:B------:R-:W-:Y:S02]  /*d790*/  LOP3.LUT R10, R4, 0xffff, RZ, 0xc0, !PT ;  /* 0x0000ffff040a7812 */ /* 0x000fe400078ec0ff */
[----:B------:R-:W-:Y:S01]  /*d7a0*/  LOP3.LUT R6, R6, 0xffff, RZ, 0xc0, !PT ;  /* 0x0000ffff06067812 */ /* 0x000fe200078ec0ff */
[----:B------:R0:W-:Y:S01]  /*d7b0*/  STL [R1+0x510], R16 ;  /* 0x0005101001007387 */ /* 0x0001e20000100800 */
[----:B------:R-:W-:-:S02]  /*d7c0*/  LOP3.LUT R4, R7, 0xffff, RZ, 0xc0, !PT ;  /* 0x0000ffff07047812 */ /* 0x000fc400078ec0ff */
[----:B------:R-:W-:Y:S01]  /*d7d0*/  PRMT R3, R10, 0x3340, R6 ;  /* 0x000033400a037816 */ /* 0x000fe20000000006 */
[----:B0-----:R-:W4:Y:S04]  /*d7e0*/  LDL.LU R16, [R1+0x60] ;  /* 0x0000600001107983 */ /* 0x001f280000300800 */
[----:B------:R-:W3:Y:S04]  /*d7f0*/  LDL.LU R19, [R1+0x38] ;  /* 0x0000380001137983 */ /* 0x000ee80000300800 */
[----:B------:R-:W3:Y:S04]  /*d800*/  LDL.LU R18, [R1+0x30] ;  /* 0x0000300001127983 */ /* 0x000ee80000300800 */
[----:B------:R-:W3:Y:S04]  /*d810*/  LDL.LU R7, [R1+0x64] ;  /* 0x0000640001077983 */ /* 0x000ee80000300800 */
[----:B------:R-:W3:Y:S01]  /*d820*/  LDL.LU R10, [R1+0x6c] ;  /* 0x00006c00010a7983 */ /* 0x000ee20000300800 */
[----:B------:R-:W-:-:S03]  /*d830*/  SHF.R.U32.HI R5, RZ, 0x8, R5 ;  /* 0x00000008ff057819 */ /* 0x000fc60000011605 */
[----:B------:R-:W4:Y:S01]  /*d840*/  LDL.LU R6, [R1+0x68] ;  /* 0x0000680001067983 */ /* 0x000f220000300800 */
[----:B------:R-:W-:-:S04]  /*d850*/  LOP3.LUT R5, R5, 0xffff, RZ, 0xc0, !PT ;  /* 0x0000ffff05057812 */ /* 0x000fc800078ec0ff */
[----:B------:R-:W-:Y:S02]  /*d860*/  PRMT R4, R5, 0x3340, R4 ;  /* 0x0000334005047816 */ /* 0x000fe40000000004 */
[----:B--2---:R-:W-:-:S04]  /*d870*/  SHF.R.U32.HI R15, RZ, 0x8, R15 ;  /* 0x00000008ff0f7819 */ /* 0x004fc8000001160f */
[----:B------:R-:W-:Y:S02]  /*d880*/  LOP3.LUT R15, R15, 0xffff, RZ, 0xc0, !PT ;  /* 0x0000ffff0f0f7812 */ /* 0x000fe400078ec0ff */
[----:B---3--:R-:W-:-:S04]  /*d890*/  SHF.R.U32.HI R5, RZ, 0x8, R10 ;  /* 0x00000008ff057819 */ /* 0x008fc8000001160a */
[----:B------:R-:W-:-:S04]  /*d8a0*/  LOP3.LUT R5, R5, 0xffff, RZ, 0xc0, !PT ;  /* 0x0000ffff05057812 */ /* 0x000fc800078ec0ff */
[----:B------:R-:W-:Y:S02]  /*d8b0*/  PRMT R5, R15, 0x3340, R5 ;  /* 0x000033400f057816 */ /* 0x000fe40000000005 */
[----:B------:R-:W2:Y:S01]  /*d8c0*/  LDL.LU R15, [R1+0x34] ;  /* 0x00003400010f7983 */ /* 0x000ea20000300800 */
[----:B------:R-:W-:Y:S02]  /*d8d0*/  SHF.R.U32.HI R11, RZ, 0x8, R11 ;  /* 0x00000008ff0b7819 */ /* 0x000fe4000001160b */
[----:B------:R-:W-:Y:S02]  /*d8e0*/  SHF.R.U32.HI R9, RZ, 0x8, R9 ;  /* 0x00000008ff097819 */ /* 0x000fe40000011609 */
[----:B------:R-:W-:Y:S02]  /*d8f0*/  LOP3.LUT R11, R11, 0xffff, RZ, 0xc0, !PT ;  /* 0x0000ffff0b0b7812 */ /* 0x000fe400078ec0ff */
[----:B------:R-:W-:Y:S02]  /*d900*/  LOP3.LUT R9, R9, 0xffff, RZ, 0xc0, !PT ;  /* 0x0000ffff09097812 */ /* 0x000fe400078ec0ff */
[----:B------:R-:W-:-:S02]  /*d910*/  PRMT R21, R21, 0x3340, R11 ;  /* 0x0000334015157816 */ /* 0x000fc4000000000b */
[----:B------:R-:W-:Y:S02]  /*d920*/  PRMT R11, R9, 0x3340, R1 ;  /* 0x00003340090b7816 */ /* 0x000fe40000000001 */
[----:B------:R-:W-:Y:S02]  /*d930*/  SHF.R.U32.HI R9, RZ, 0x8, R26 ;  /* 0x00000008ff097819 */ /* 0x000fe4000001161a */
[----:B------:R-:W0:Y:S01]  /*d940*/  S2R R26, SR_TID.X ;  /* 0x00000000001a7919 */ /* 0x000e220000002100 */
[----:B----4-:R-:W-:Y:S02]  /*d950*/  SHF.R.U32.HI R10, RZ, 0x8, R6 ;  /* 0x00000008ff0a7819 */ /* 0x010fe40000011606 */
[----:B------:R-:W-:Y:S02]  /*d960*/  SHF.R.U32.HI R7, RZ, 0x8, R7 ;  /* 0x00000008ff077819 */ /* 0x000fe40000011607 */
[----:B------:R-:W-:Y:S02]  /*d970*/  SHF.R.U32.HI R6, RZ, 0x8, R16 ;  /* 0x00000008ff067819 */ /* 0x000fe40000011610 */
[----:B------:R-:W-:-:S02]  /*d980*/  LOP3.LUT R7, R7, 0xffff, RZ, 0xc0, !PT ;  /* 0x0000ffff07077812 */ /* 0x000fc400078ec0ff */
[----:B------:R-:W-:Y:S02]  /*d990*/  LOP3.LUT R6, R6, 0xffff, RZ, 0xc0, !PT ;  /* 0x0000ffff06067812 */ /* 0x000fe400078ec0ff */
[----:B------:R-:W-:Y:S02]  /*d9a0*/  SHF.R.U32.HI R20, RZ, 0x8, R20 ;  /* 0x00000008ff147819 */ /* 0x000fe40000011614 */
[----:B------:R-:W-:Y:S02]  /*d9b0*/  SHF.R.U32.HI R19, RZ, 0x8, R19 ;  /* 0x00000008ff137819 */ /* 0x000fe40000011613 */
[----:B------:R-:W-:Y:S02]  /*d9c0*/  PRMT R6, R7, 0x3340, R6 ;  /* 0x0000334007067816 */ /* 0x000fe40000000006 */
[----:B------:R-:W-:Y:S02]  /*d9d0*/  SHF.R.U32.HI R18, RZ, 0x8, R18 ;  /* 0x00000008ff127819 */ /* 0x000fe40000011612 */
[----:B------:R-:W-:-:S02]  /*d9e0*/  LOP3.LUT R19, R19, 0xffff, RZ, 0xc0, !PT ;  /* 0x0000ffff13137812 */ /* 0x000fc400078ec0ff */
[----:B------:R-:W-:Y:S02]  /*d9f0*/  LOP3.LUT R20, R20, 0xffff, RZ, 0xc0, !PT ;  /* 0x0000ffff14147812 */ /* 0x000fe400078ec0ff */
[----:B------:R-:W-:Y:S02]  /*da00*/  LOP3.LUT R18, R18, 0xffff, RZ, 0xc0, !PT ;  /* 0x0000ffff12127812 */ /* 0x000fe400078ec0ff */
[----:B0-----:R-:W-:Y:S02]  /*da10*/  SHF.R.S32.HI R16, RZ, 0x3, R26 ;  /* 0x00000003ff107819 */ /* 0x001fe4000001141a */
[----:B--2---:R-:W-:Y:S02]  /*da20*/  SHF.R.U32.HI R7, RZ, 0x8, R15 ;  /* 0x00000008ff077819 */ /* 0x004fe4000001160f */
[----:B------:R-:W-:Y:S02]  /*da30*/  SHF.R.U32.HI R15, RZ, 0x8, R27 ;  /* 0x00000008ff0f7819 */ /* 0x000fe4000001161b */
[----:B------:R-:W-:-:S02]  /*da40*/  SGXT R27, R16, 0x1 ;  /* 0x00000001101b781a */ /* 0x000fc40000000200 */
[----:B------:R-:W-:Y:S02]  /*da50*/  LOP3.LUT R15, R15, 0xffff, RZ, 0xc0, !PT ;  /* 0x0000ffff0f0f7812 */ /* 0x000fe400078ec0ff */
[----:B------:R-:W-:Y:S02]  /*da60*/  PRMT R16, R20, 0x3340, R19 ;  /* 0x0000334014107816 */ /* 0x000fe40000000013 */
[----:B------:R-:W-:Y:S01]  /*da70*/  PRMT R15, R18, 0x3340, R15 ;  /* 0x00003340120f7816 */ /* 0x000fe2000000000f */
[----:B------:R-:W2:Y:S01]  /*da80*/  LDL.LU R19, [R1+0x88] ;  /* 0x0000880001137983 */ /* 0x000ea20000300800 */
[----:B------:R-:W-:-:S03]  /*da90*/  LOP3.LUT R20, R8, 0x8008, R27, 0xf8, !PT ;  /* 0x0000800808147812 */ /* 0x000fc600078ef81b */
[----:B------:R-:W-:Y:S04]  /*daa0*/  STL [R1], R16 ;  /* 0x0000001001007387 */ /* 0x000fe80000100800 */
[----:B------:R-:W3:Y:S04]  /*dab0*/  LDL.LU R18, [R1+0x90] ;  /* 0x0000900001127983 */ /* 0x000ee80000300800 */
[----:B------:R0:W-:Y:S04]  /*dac0*/  STL [R1+0x4], R15 ;  /* 0x0000040f01007387 */ /* 0x0001e80000100800 */
[----:B------:R-:W4:Y:S01]  /*dad0*/  LDL.LU R27, [R1+0x94] ;  /* 0x00009400011b7983 */ /* 0x000f220000300800 */
[----:B------:R-:W-:-:S03]  /*dae0*/  LOP3.LUT R26, R26, 0x100, RZ, 0xc0, !PT ;  /* 0x000001001a1a7812 */ /* 0x000fc600078ec0ff */
[----:B------:R-:W4:Y:S01]  /*daf0*/  LDL.LU R8, [R1+0x8c] ;  /* 0x00008c0001087983 */ /* 0x000f220000300800 */
[----:B------:R-:W-:Y:S02]  /*db00*/  SHF.R.U32.HI R26, RZ, 0x2, R26 ;  /* 0x00000002ff1a7819 */ /* 0x000fe4000001161a */
[----:B0-----:R-:W-:Y:S01]  /*db10*/  SEL R15, RZ, 0x4040, !P0 ;  /* 0x00004040ff0f7807 */ /* 0x001fe20004000000 */
[----:B------:R-:W4:Y:S03]  /*db20*/  LDL.LU R16, [R1+0x8] ;  /* 0x0000080001107983 */ /* 0x000f260000300800 */
[----:B------:R-:W-:Y:S02]  /*db30*/  LOP3.LUT R20, R20, R15, R26, 0xf6, !PT ;  /* 0x0000000f14147212 */ /* 0x000fe400078ef61a */
[----:B--2---:R-:W-:Y:S02]  /*db40*/  SHF.R.U32.HI R19, RZ, 0x8, R19 ;  /* 0x00000008ff137819 */ /* 0x004fe40000011613 */
[----:B---3--:R-:W-:-:S04]  /*db50*/  SHF.R.U32.HI R18, RZ, 0x8, R18 ;  /* 0x00000008ff127819 */ /* 0x008fc80000011612 */
[----:B------:R-:W-:Y:S02]  /*db60*/  LOP3.LUT R18, R18, 0xffff, RZ, 0xc0, !PT ;  /* 0x0000ffff12127812 */ /* 0x000fe400078ec0ff */
[----:B----4-:R-:W-:Y:S02]  /*db70*/  SHF.R.U32.HI R27, RZ, 0x8, R27 ;  /* 0x00000008ff1b7819 */ /* 0x010fe4000001161b */
[----:B------:R-:W-:Y:S02]  /*db80*/  LOP3.LUT R19, R19, 0xffff, RZ, 0xc0, !PT ;  /* 0x0000ffff13137812 */ /* 0x000fe400078ec0ff */
[----:B------:R-:W-:Y:S02]  /*db90*/  LOP3.LUT R27, R27, 0xffff, RZ, 0xc0, !PT ;  /* 0x0000ffff1b1b7812 */ /* 0x000fe400078ec0ff */
[----:B------:R-:W-:Y:S02]  /*dba0*/  PRMT R18, R18, 0x3340, R1 ;  /* 0x0000334012127816 */ /* 0x000fe40000000001 */
[----:B------:R-:W-:-:S03]  /*dbb0*/  PRMT R19, R27, 0x3340, R19 ;  /* 0x000033401b137816 */ /* 0x000fc60000000013 */
[----:B------:R0:W-:Y:S04]  /*dbc0*/  STL [R1+0x50c], R18 ;  /* 0x00050c1201007387 */ /* 0x0001e80000100800 */
[----:B0-----:R-:W2:Y:S04]  /*dbd0*/  LDL.LU R18, [R1+0x14] ;  /* 0x0000140001127983 */ /* 0x001ea80000300800 */
[----:B------:R-:W3:Y:S04]  /*dbe0*/  LDL.LU R27, [R1+0xc] ;  /* 0x00000c00011b7983 */ /* 0x000ee80000300800 */
[----:B------:R-:W-:Y:S04]  /*dbf0*/  STL [R1+0x508], R19 ;  /* 0x0005081301007387 */ /* 0x000fe80000100800 */
[----:B------:R-:W4:Y:S04]  /*dc00*/  LDL.LU R26, [R1+0x514] ;  /* 0x00051400011a7983 */ /* 0x000f280000300800 */
[----:B------:R-:W4:Y:S04]  /*dc10*/  LDL.LU R15, [R1+0x20] ;  /* 0x00002000010f7983 */ /* 0x000f280000300800 */
[----:B------:R0:W-:Y:S04]  /*dc20*/  STL [R1+0x4f4], R20 ;  /* 0x0004f41401007387 */ /* 0x0001e80000100800 */
[----:B0-----:R-:W4:Y:S01]  /*dc30*/  LDL.LU R20, [R1+0x1c] ;  /* 0x00001c0001147983 */ /* 0x001f220000300800 */
[----:B------:R-:W0:Y:S01]  /*dc40*/  S2R R19, SR_TID.X ;  /* 0x0000000000137919 */ /* 0x000e220000002100 */
[----:B------:R-:W-:-:S02]  /*dc50*/  PRMT R17, R17, 0x3340, R1 ;  /* 0x0000334011117816 */ /* 0x000fc40000000001 */
[----:B------:R-:W-:Y:S02]  /*dc60*/  PRMT R22, R29, 0x5410, R22 ;  /* 0x000054101d167816 */ /* 0x000fe40000000016 */
[----:B------:R-:W-:Y:S02]  /*dc70*/  PRMT R21, R21, 0x5410, R14 ;  /* 0x0000541015157816 */ /* 0x000fe4000000000e */
[----:B------:R-:W-:Y:S02]  /*dc80*/  PRMT R17, R16, 0x5410, R17 ;  /* 0x0000541010117816 */ /* 0x000fe40000000011 */
[----:B0-----:R-:W-:-:S04]  /*dc90*/  LOP3.LUT R19, R19, 0x100, RZ, 0xc0, !PT ;  /* 0x0000010013137812 */ /* 0x001fc800078ec0ff */
[----:B------:R-:W-:Y:S02]  /*dca0*/  LEA.HI R0, R19, R0, RZ, 0x1f ;  /* 0x0000000013007211 */ /* 0x000fe400078ff8ff */
[----:B--2---:R-:W-:Y:S02]  /*dcb0*/  PRMT R24, R18, 0x5410, R24 ;  /* 0x0000541012187816 */ /* 0x004fe40000000018 */
[----:B------:R-:W2:Y:S01]  /*dcc0*/  LDL.LU R18, [R1] ;  /* 0x0000000001127983 */ /* 0x000ea20000300800 */
[----:B---3--:R-:W-:-:S03]  /*dcd0*/  PRMT R23, R27, 0x5410, R23 ;  /* 0x000054101b177816 */ /* 0x008fc60000000017 */
[----:B------:R-:W3:Y:S04]  /*dce0*/  LDL.LU R19, [R1+0x4] ;  /* 0x0000040001137983 */ /* 0x000ee80000300800 */
[----:B------:R-:W3:Y:S01]  /*dcf0*/  LDL.LU R27, [R1+0x234] ;  /* 0x00023400011b7983 */ /* 0x000ee20000300800 */
[----:B----4-:R-:W-:Y:S02]  /*dd00*/  PRMT R25, R15, 0x5410, R25 ;  /* 0x000054100f197816 */ /* 0x010fe40000000019 */
[----:B------:R-:W-:Y:S02]  /*dd10*/  PRMT R26, R20, 0x5410, R26 ;  /* 0x00005410141a7816 */ /* 0x000fe4000000001a */
[----:B------:R-:W4:Y:S04]  /*dd20*/  LDL.LU R20, [R1+0xb0] ;  /* 0x0000b00001147983 */ /* 0x000f280000300800 */
[----:B------:R-:W3:Y:S04]  /*dd30*/  LDL.LU R29, [R1+0x9c] ;  /* 0x00009c00011d7983 */ /* 0x000ee80000300800 */
[----:B------:R-:W3:Y:S04]  /*dd40*/  LDL.LU R15, [R1+0xb8] ;  /* 0x0000b800010f7983 */ /* 0x000ee80000300800 */
[----:B------:R-:W3:Y:S04]  /*dd50*/  LDL.LU R14, [R1+0xbc] ;  /* 0x0000bc00010e7983 */ /* 0x000ee80000300800 */
[----:B------:R-:W3:Y:S01]  /*dd60*/  LDL.LU R16, [R1+0x510] ;  /* 0x0005100001107983 */ /* 0x000ee20000300800 */
[----:B------:R-:W-:-:S02]  /*dd70*/  LOP3.LUT R13, R13, 0xffff, RZ, 0xc0, !PT ;  /* 0x0000ffff0d0d7812 */ /* 0x000fc400078ec0ff */
[----:B------:R-:W-:Y:S02]  /*dd80*/  LOP3.LUT R2, R2, 0xffff, RZ, 0xc0, !PT ;  /* 0x0000ffff02027812 */ /* 0x000fe400078ec0ff */
[--C-:B------:R-:W-:Y:S02]  /*dd90*/  PRMT R13, R13, 0x3340, R1.reuse ;  /* 0x000033400d0d7816 */ /* 0x100fe40000000001 */
[--C-:B------:R-:W-:Y:S02]  /*dda0*/  PRMT R2, R2, 0x3340, R1.reuse ;  /* 0x0000334002027816 */ /* 0x100fe40000000001 */
[----:B------:R-:W-:Y:S02]  /*ddb0*/  PRMT R12, R12, 0x3340, R1 ;  /* 0x000033400c0c7816 */ /* 0x000fe40000000001 */
[----:B------:R-:W-:Y:S02]  /*ddc0*/  PRMT R2, R28, 0x5410, R2 ;  /* 0x000054101c027816 */ /* 0x000fe40000000002 */
[----:B------:R-:W-:-:S02]  /*ddd0*/  LOP3.LUT R10, R10, 0xffff, RZ, 0xc0, !PT ;  /* 0x0000ffff0a0a7812 */ /* 0x000fc400078ec0ff */
[----:B------:R-:W-:Y:S02]  /*dde0*/  PRMT R3, R3, 0x5410, R12 ;  /* 0x0000541003037816 */ /* 0x000fe4000000000c */
[----:B------:R-:W-:Y:S02]  /*ddf0*/  LOP3.LUT R9, R9, 0xffff, RZ, 0xc0, !PT ;  /* 0x0000ffff09097812 */ /* 0x000fe400078ec0ff */
[----:B------:R-:W-:Y:S02]  /*de00*/  LOP3.LUT R7, R7, 0xffff, RZ, 0xc0, !PT ;  /* 0x0000ffff07077812 */ /* 0x000fe400078ec0ff */
[----:B------:R-:W-:Y:S02]  /*de10*/  PRMT R4, R4, 0x5410, R11 ;  /* 0x0000541004047816 */ /* 0x000fe4000000000b */
[--C-:B------:R-:W-:Y:S02]  /*de20*/  PRMT R10, R10, 0x3340, R1.reuse ;  /* 0x000033400a0a7816 */ /* 0x100fe40000000001 */
[----:B------:R-:W-:-:S02]  /*de30*/  PRMT R9, R9, 0x3340, R1 ;  /* 0x0000334009097816 */ /* 0x000fc40000000001 */
[----:B------:R-:W-:Y:S02]  /*de40*/  PRMT R7, R7, 0x3340, R1 ;  /* 0x0000334007077816 */ /* 0x000fe40000000001 */
[----:B------:R-:W-:Y:S02]  /*de50*/  PRMT R5, R5, 0x5410, R10 ;  /* 0x0000541005057816 */ /* 0x000fe4000000000a */
[----:B------:R-:W-:Y:S02]  /*de60*/  PRMT R6, R6, 0x5410, R9 ;  /* 0x0000541006067816 */ /* 0x000fe40000000009 */
[----:B--2---:R-:W-:Y:S02]  /*de70*/  PRMT R7, R18, 0x5410, R7 ;  /* 0x0000541012077816 */ /* 0x004fe40000000007 */
[----:B---3--:R-:W-:Y:S02]  /*de80*/  PRMT R16, R16, 0x5410, R13 ;  /* 0x0000541010107816 */ /* 0x008fe4000000000d */
[----:B------:R-:W2:Y:S04]  /*de90*/  LDL.LU R13, [R1+0xc0] ;  /* 0x0000c000010d7983 */ /* 0x000ea80000300800 */
[----:B------:R0:W-:Y:S04]  /*dea0*/  STL [R1+0x500], R16 ;  /* 0x0005001001007387 */ /* 0x0001e80000100800 */
[----:B0-----:R-:W3:Y:S04]  /*deb0*/  LDL.LU R16, [R1+0xe8] ;  /* 0x0000e80001107983 */ /* 0x001ee80000300800 */
[----:B------:R-:W2:Y:S04]  /*dec0*/  LDL.LU R28, [R1+0x124] ;  /* 0x00012400011c7983 */ /* 0x000ea80000300800 */
[----:B------:R0:W-:Y:S04]  /*ded0*/  STL [R1+0x4f8], R2 ;  /* 0x0004f80201007387 */ /* 0x0001e80000100800 */
[----:B0-----:R-:W2:Y:S04]  /*dee0*/  LDL.LU R2, [R1+0xc4] ;  /* 0x0000c40001027983 */ /* 0x001ea80000300800 */
[----:B------:R-:W2:Y:S04]  /*def0*/  LDL.LU R12, [R1+0xd0] ;  /* 0x0000d000010c7983 */ /* 0x000ea80000300800 */
[----:B------:R0:W-:Y:S04]  /*df00*/  STL [R1+0x4fc], R3 ;  /* 0x0004fc0301007387 */ /* 0x0001e80000100800 */
[----:B0-----:R-:W2:Y:S04]  /*df10*/  LDL.LU R3, [R1+0xe0] ;  /* 0x0000e00001037983 */ /* 0x001ea80000300800 */
[----:B------:R-:W2:Y:S04]  /*df20*/  LDL.LU R11, [R1+0xd4] ;  /* 0x0000d400010b7983 */ /* 0x000ea80000300800 */
[----:B------:R0:W-:Y:S04]  /*df30*/  STL [R1+0x504], R4 ;  /* 0x0005040401007387 */ /* 0x0001e80000100800 */
[----:B0-----:R-:W2:Y:S04]  /*df40*/  LDL.LU R4, [R1+0x120] ;  /* 0x0001200001047983 */ /* 0x001ea80000300800 */
[----:B------:R-:W2:Y:S04]  /*df50*/  LDL.LU R10, [R1+0xd8] ;  /* 0x0000d800010a7983 */ /* 0x000ea80000300800 */
[----:B------:R-:W2:Y:S04]  /*df60*/  LDL.LU R9, [R1+0xdc] ;  /* 0x0000dc0001097983 */ /* 0x000ea80000300800 */
[----:B------:R-:W2:Y:S01]  /*df70*/  LDL.LU R18, [R1+0x50c] ;  /* 0x00050c0001127983 */ /* 0x000ea20000300800 */
[----:B------:R-:W-:-:S04]  /*df80*/  SHF.R.U32.HI R8, RZ, 0x8, R8 ;  /* 0x00000008ff087819 */ /* 0x000fc80000011608 */
[----:B------:R-:W-:Y:S02]  /*df90*/  LOP3.LUT R8, R8, 0xffff, RZ, 0xc0, !PT ;  /* 0x0000ffff08087812 */ /* 0x000fe400078ec0ff */
[----:B--2---:R-:W-:Y:S02]  /*dfa0*/  PRMT R18, R19, 0x5410, R18 ;  /* 0x0000541013127816 */ /* 0x004fe40000000012 */
[----:B------:R-:W2:Y:S01]  /*dfb0*/  LDL.LU R19, [R1+0x508] ;  /* 0x0005080001137983 */ /* 0x000ea20000300800 */
[----:B------:R-:W-:Y:S02]  /*dfc0*/  PRMT R8, R8, 0x3340, R1 ;  /* 0x0000334008087816 */ /* 0x000fe40000000001 */
[----:B----4-:R-:W-:Y:S02]  /*dfd0*/  LOP3.LUT R20, R20, 0xffff, RZ, 0xc0, !PT ;  /* 0x0000ffff14147812 */ /* 0x010fe400078ec0ff */
[----:B--2---:R-:W-:Y:S02]  /*dfe0*/  PRMT R19, R19, 0x5410, R8 ;  /* 0x0000541013137816 */ /* 0x004fe40000000008 */
[----:B------:R-:W2:Y:S01]  /*dff0*/  LDL.LU R8, [R1+0xec] ;  /* 0x0000ec0001087983 */ /* 0x000ea20000300800 */
[----:B------:R-:W-:-:S02]  /*e000*/  LOP3.LUT R29, R29, 0xffff, RZ, 0xc0, !PT ;  /* 0x0000ffff1d1d7812 */ /* 0x000fc400078ec0ff */
[----:B------:R-:W-:Y:S02]  /*e010*/  LOP3.LUT R27, R27, 0xffff, RZ, 0xc0, !PT ;  /* 0x0000ffff1b1b7812 */ /* 0x000fe400078ec0ff */
[----:B------:R-:W-:Y:S02]  /*e020*/  LOP3.LUT R28, R28, 0xffff, RZ, 0xc0, !PT ;  /* 0x0000ffff1c1c7812 */ /* 0x000fe400078ec0ff */
[----:B------:R-:W-:Y:S02]  /*e030*/  LOP3.LUT R4, R4, 0xffff, RZ, 0xc0, !PT ;  /* 0x0000ffff04047812 */ /* 0x000fe400078ec0ff */
[----:B---3--:R-:W-:Y:S02]  /*e040*/  LOP3.LUT R16, R16, 0xffff, RZ, 0xc0, !PT ;  /* 0x0000ffff10107812 */ /* 0x008fe400078ec0ff */
[----:B------:R-:W-:Y:S02]  /*e050*/  PRMT R14, R14, 0x4210, R20 ;  /* 0x000042100e0e7816 */ /* 0x000fe40000000014 */
[----:B------:R-:W-:-:S02]  /*e060*/  PRMT R15, R15, 0x4210, R29 ;  /* 0x000042100f0f7816 */ /* 0x000fc4000000001d */
[----:B------:R-:W-:Y:S02]  /*e070*/  PRMT R9, R9, 0x4210, R28 ;  /* 0x0000421009097816 */ /* 0x000fe4000000001c */
[----:B------:R-:W-:Y:S02]  /*e080*/  PRMT R10, R10, 0x4210, R4 ;  /* 0x000042100a0a7816 */ /* 0x000fe40000000004 */
[----:B------:R-:W-:Y:S01]  /*e090*/  PRMT R11, R11, 0x4210, R16 ;  /* 0x000042100b0b7816 */ /* 0x000fe20000000010 */
[----:B------:R0:W-:Y:S04]  /*e0a0*/  STS.64 [R0+UR5+0x300], R14 ;  /* 0x0003000e00007988 */ /* 0x0001e80008000a05 */
[----:B------:R3:W-:Y:S04]  /*e0b0*/  STS.64 [R0+UR5+0x100], R10 ;  /* 0x0001000a00007988 */ /* 0x0007e80008000a05 */
[----:B0-----:R-:W4:Y:S04]  /*e0c0*/  LDL.LU R14, [R1+0x238] ;  /* 0x00023800010e7983 */ /* 0x001f280000300800 */
[----:B------:R-:W4:Y:S01]  /*e0d0*/  LDL.LU R15, [R1+0x12c] ;  /* 0x00012c00010f7983 */ /* 0x000f220000300800 */
[----:B---3--:R-:W-:-:S02]  /*e0e0*/  PRMT R10, R24, 0x5210, R4 ;  /* 0x00005210180a7816 */ /* 0x008fc40000000004 */
[----:B------:R-:W-:Y:S02]  /*e0f0*/  PRMT R11, R23, 0x5210, R16 ;  /* 0x00005210170b7816 */ /* 0x000fe40000000010 */
[----:B--2---:R-:W-:-:S05]  /*e100*/  PRMT R8, R8, 0x4210, R27 ;  /* 0x0000421008087816 */ /* 0x004fca000000001b */
[----:B------:R0:W-:Y:S02]  /*e110*/  STS.64 [R0+UR5], R8 ;  /* 0x0000000800007988 */ /* 0x0001e40008000a05 */
[----:B0-----:R-:W-:Y:S02]  /*e120*/  PRMT R8, R26, 0x5210, R27 ;  /* 0x000052101a087816 */ /* 0x001fe4000000001b */
[----:B------:R-:W2:Y:S04]  /*e130*/  LDL.LU R26, [R1+0xc8] ;  /* 0x0000c800011a7983 */ /* 0x000ea80000300800 */
[----:B------:R-:W3:Y:S04]  /*e140*/  LDL.LU R27, [R1+0xa0] ;  /* 0x0000a000011b7983 */ /* 0x000ee80000300800 */
[----:B------:R-:W2:Y:S04]  /*e150*/  LDL.LU R4, [R1+0x504] ;  /* 0x0005040001047983 */ /* 0x000ea80000300800 */
[----:B------:R-:W2:Y:S01]  /*e160*/  LDL.LU R16, [R1+0x500] ;  /* 0x0005000001107983 */ /* 0x000ea20000300800 */
[----:B------:R-:W-:-:S02]  /*e170*/  LOP3.LUT R3, R3, 0xffff, RZ, 0xc0, !PT ;  /* 0x0000ffff03037812 */ /* 0x000fc400078ec0ff */
[----:B------:R-:W-:Y:S02]  /*e180*/  LOP3.LUT R2, R2, 0xffff, RZ, 0xc0, !PT ;  /* 0x0000ffff02027812 */ /* 0x000fe400078ec0ff */
[----:B------:R-:W-:Y:S02]  /*e190*/  PRMT R12, R12, 0x4210, R3 ;  /* 0x000042100c0c7816 */ /* 0x000fe40000000003 */
[----:B------:R-:W-:-:S05]  /*e1a0*/  PRMT R13, R13, 0x4210, R2 ;  /* 0x000042100d0d7816 */ /* 0x000fca0000000002 */
[----:B------:R0:W-:Y:S01]  /*e1b0*/  STS.64 [R0+UR5+0x200], R12 ;  /* 0x0002000c00007988 */ /* 0x0001e20008000a05 */
[----:B------:R-:W-:Y:S02]  /*e1c0*/  PRMT R9, R25, 0x5210, R28 ;  /* 0x0000521019097816 */ /* 0x000fe4000000001c */
[----:B0-----:R-:W-:Y:S02]  /*e1d0*/  PRMT R12, R22, 0x5210, R3 ;  /* 0x00005210160c7816 */ /* 0x001fe40000000003 */
[----:B------:R-:W2:Y:S01]  /*e1e0*/  LDL.LU R3, [R1+0x4fc] ;  /* 0x0004fc0001037983 */ /* 0x000ea20000300800 */
[----:B------:R-:W-:Y:S02]  /*e1f0*/  PRMT R13, R21, 0x5210, R2 ;  /* 0x00005210150d7816 */ /* 0x000fe40000000002 */
[----:B----4-:R-:W-:Y:S01]  /*e200*/  LOP3.LUT R21, R14, 0xffff, RZ, 0xc0, !PT ;  /* 0x0000ffff0e157812 */ /* 0x010fe200078ec0ff */
[----:B------:R-:W4:Y:S01]  /*e210*/  LDL.LU R2, [R1+0x4f8] ;  /* 0x0004f80001027983 */ /* 0x000f220000300800 */
[----:B------:R-:W-:-:S02]  /*e220*/  PRMT R14, R17, 0x5210, R20 ;  /* 0x00005210110e7816 */ /* 0x000fc40000000014 */
[----:B------:R-:W-:Y:S01]  /*e230*/  LOP3.LUT R22, R15, 0xffff, RZ, 0xc0, !PT ;  /* 0x0000ffff0f167812 */ /* 0x000fe200078ec0ff */
[----:B------:R-:W4:Y:S04]  /*e240*/  LDL.LU R24, [R1+0xa8] ;  /* 0x0000a80001187983 */ /* 0x000f280000300800 */
[----:B------:R-:W4:Y:S04]  /*e250*/  LDL.LU R20, [R1+0x4f4] ;  /* 0x0004f40001147983 */ /* 0x000f280000300800 */
[----:B------:R-:W4:Y:S04]  /*e260*/  LDL.LU R25, [R1+0xcc] ;  /* 0x0000cc0001197983 */ /* 0x000f280000300800 */
[----:B------:R-:W4:Y:S04]  /*e270*/  LDL.LU R28, [R1+0x98] ;  /* 0x00009800011c7983 */ /* 0x000f280000300800 */
[----:B------:R0:W-:Y:S04]  /*e280*/  STS.64 [R0+UR5+0x400], R8 ;  /* 0x0004000800007988 */ /* 0x0001e80008000a05 */
[----:B------:R0:W-:Y:S04]  /*e290*/  STS.64 [R0+UR5+0x500], R10 ;  /* 0x0005000a00007988 */ /* 0x0001e80008000a05 */
[----:B------:R0:W-:Y:S01]  /*e2a0*/  STS.64 [R0+UR5+0x600], R12 ;  /* 0x0006000c00007988 */ /* 0x0001e20008000a05 */
[----:B---3--:R-:W-:-:S02]  /*e2b0*/  PRMT R17, R27, 0x4210, R22 ;  /* 0x000042101b117816 */ /* 0x008fc40000000016 */
[----:B--2---:R-:W-:Y:S02]  /*e2c0*/  PRMT R15, R16, 0x5210, R29 ;  /* 0x00005210100f7816 */ /* 0x004fe4000000001d */
[----:B------:R-:W2:Y:S01]  /*e2d0*/  LDL.LU R29, [R1+0x4f0] ;  /* 0x0004f000011d7983 */ /* 0x000ea20000300800 */
[----:B------:R-:W-:-:S03]  /*e2e0*/  PRMT R16, R26, 0x4210, R21 ;  /* 0x000042101a107816 */ /* 0x000fc60000000015 */
[----:B------:R-:W3:Y:S04]  /*e2f0*/  LDL.LU R26, [R1+0xb4] ;  /* 0x0000b400011a7983 */ /* 0x000ee80000300800 */
[----:B------:R-:W2:Y:S04]  /*e300*/  LDL.LU R27, [R1+0x84] ;  /* 0x00008400011b7983 */ /* 0x000ea80000300800 */
[----:B0-----:R-:W2:Y:S04]  /*e310*/  LDL.LU R8, [R1+0xac] ;  /* 0x0000ac0001087983 */ /* 0x001ea80000300800 */
[----:B------:R-:W2:Y:S04]  /*e320*/  LDL.LU R9, [R1+0xa4] ;  /* 0x0000a40001097983 */ /* 0x000ea80000300800 */
[----:B------:R-:W2:Y:S04]  /*e330*/  LDL.LU R10, [R1+0x128] ;  /* 0x00012800010a7983 */ /* 0x000ea80000300800 */
[----:B------:R-:W3:Y:S04]  /*e340*/  LDL.LU R11, [R1+0x110] ;  /* 0x00011000010b7983 */ /* 0x000ee80000300800 */
[----:B------:R-:W3:Y:S04]  /*e350*/  LDL.LU R12, [R1+0x114] ;  /* 0x00011400010c7983 */ /* 0x000ee80000300800 */
[----:B------:R-:W3:Y:S01]  /*e360*/  LDL.LU R13, [R1+0xe4] ;  /* 0x0000e400010d7983 */ /* 0x000ee20000300800 */
[----:B------:R-:W-:-:S03]  /*e370*/  LOP3.LUT R23, R0, 0x8, RZ, 0x3c, !PT ;  /* 0x0000000800177812 */ /* 0x000fc600078e3cff */
[----:B------:R3:W-:Y:S01]  /*e380*/  STS.64 [R0+UR5+0x700], R14 ;  /* 0x0007000e00007988 */ /* 0x0007e20008000a05 */
[----:B----4-:R-:W-:Y:S02]  /*e390*/  PRMT R2, R2, 0x5210, R21 ;  /* 0x0000521002027816 */ /* 0x010fe40000000015 */
[----:B------:R-:W-:-:S05]  /*e3a0*/  PRMT R3, R3, 0x5210, R22 ;  /* 0x0000521003037816 */ /* 0x000fca0000000016 */
[----:B------:R0:W-:Y:S04]  /*e3b0*/  STS.64 [R23+UR5+0x8400], R2 ;  /* 0x0084000217007988 */ /* 0x0001e80008000a05 */
[----:B------:R-:W-:Y:S01]  /*e3c0*/  STS.64 [R23+UR5+0x8000], R16 ;  /* 0x0080001017007988 */ /* 0x000fe20008000a05 */
[----:B--2---:R-:W-:Y:S02]  /*e3d0*/  LOP3.LUT R10, R10, 0xffff, RZ, 0xc0, !PT ;  /* 0x0000ffff0a0a7812 */ /* 0x004fe400078ec0ff */
[----:B---3--:R-:W-:Y:S02]  /*e3e0*/  LOP3.LUT R0, R12, 0xffff, RZ, 0xc0, !PT ;  /* 0x0000ffff0c007812 */ /* 0x008fe400078ec0ff */
[----:B------:R-:W-:Y:S01]  /*e3f0*/  PRMT R8, R8, 0x4210, R10 ;  /* 0x0000421008087816 */ /* 0x000fe2000000000a */
[----:B------:R-:W1:Y:S01]  /*e400*/  LDL.LU R12, [R1+0x478] ;  /* 0x00047800010c7983 */ /* 0x000e620000300800 */
[----:B------:R-:W-:-:S02]  /*e410*/  PRMT R9, R9, 0x4210, R0 ;  /* 0x0000421009097816 */ /* 0x000fc40000000000 */
[----:B------:R-:W-:Y:S02]  /*e420*/  PRMT R5, R5, 0x5210, R0 ;  /* 0x0000521005057816 */ /* 0x000fe40000000000 */
[----:B------:R-:W-:-:S04]  /*e430*/  LOP3.LUT R0, R13, 0xffff, RZ, 0xc0, !PT ;  /* 0x0000ffff0d007812 */ /* 0x000fc800078ec0ff */
[--C-:B0-----:R-:W-:Y:S02]  /*e440*/  PRMT R3, R28, 0x4210, R0.reuse ;  /* 0x000042101c037816 */ /* 0x101fe40000000000 */
[----:B------:R-:W-:Y:S02]  /*e450*/  PRMT R7, R7, 0x5210, R0 ;  /* 0x0000521007077816 */ /* 0x000fe40000000000 */
[----:B------:R-:W-:Y:S01]  /*e460*/  LOP3.LUT R0, R26, 0xffff, RZ, 0xc0, !PT ;  /* 0x0000ffff1a007812 */ /* 0x000fe200078ec0ff */
[----:B------:R0:W-:Y:S03]  /*e470*/  STS.64 [R23+UR5+0x8100], R8 ;  /* 0x0081000817007988 */ /* 0x0001e60008000a05 */
[----:B0-----:R-:W-:Y:S02]  /*e480*/  PRMT R9, R29, 0x4210, R0 ;  /* 0x000042101d097816 */ /* 0x001fe40000000000 */
[----:B------:R-:W2:Y:S01]  /*e490*/  LDL.LU R29, [R1+0x4ec] ;  /* 0x0004ec00011d7983 */ /* 0x000ea20000300800 */
[----:B------:R-:W-:-:S04]  /*e4a0*/  LOP3.LUT R11, R11, 0xffff, RZ, 0xc0, !PT ;  /* 0x0000ffff0b0b7812 */ /* 0x000fc800078ec0ff */
[--C-:B------:R-:W-:Y:S02]  /*e4b0*/  PRMT R2, R24, 0x4210, R11.reuse ;  /* 0x0000421018027816 */ /* 0x100fe4000000000b */
[----:B------:R-:W-:Y:S01]  /*e4c0*/  PRMT R6, R6, 0x5210, R11 ;  /* 0x0000521006067816 */ /* 0x000fe2000000000b */
[----:B------:R-:W0:Y:S01]  /*e4d0*/  LDC R24, c[0x0][0x3b8] ;  /* 0x0000ee00ff187b82 */ /* 0x000e220000000800 */
[----:B------:R-:W-:Y:S02]  /*e4e0*/  LOP3.LUT R11, R25, 0xffff, RZ, 0xc0, !PT ;  /* 0x0000ffff190b7812 */ /* 0x000fe400078ec0ff */
[----:B------:R-:W-:Y:S02]  /*e4f0*/  PRMT R4, R4, 0x5210, R10 ;  /* 0x0000521004047816 */ /* 0x000fe4000000000a */
[--C-:B------:R-:W-:Y:S02]  /*e500*/  PRMT R8, R27, 0x4210, R11.reuse ;  /* 0x000042101b087816 */ /* 0x100fe4000000000b */
[----:B------:R-:W-:-:S02]  /*e510*/  PRMT R18, R18, 0x5210, R11 ;  /* 0x0000521012127816 */ /* 0x000fc4000000000b */
[----:B------:R-:W-:Y:S01]  /*e520*/  PRMT R19, R19, 0x5210, R0 ;  /* 0x0000521013137816 */ /* 0x000fe20000000000 */
[----:B------:R-:W-:Y:S04]  /*e530*/  STS.64 [R23+UR5+0x8500], R4 ;  /* 0x0085000417007988 */ /* 0x000fe80008000a05 */
[----:B------:R3:W-:Y:S04]  /*e540*/  STS.64 [R23+UR5+0x8200], R2 ;  /* 0x0082000217007988 */ /* 0x0007e80008000a05 */
[----:B------:R-:W-:Y:S04]  /*e550*/  STS.64 [R23+UR5+0x8600], R6 ;  /* 0x0086000617007988 */ /* 0x000fe80008000a05 */
[----:B------:R-:W-:Y:S04]  /*e560*/  STS.64 [R23+UR5+0x8300], R8 ;  /* 0x0083000817007988 */ /* 0x000fe80008000a05 */
[----:B------:R-:W-:Y:S01]  /*e570*/  STS.64 [R23+UR5+0x8700], R18 ;  /* 0x0087001217007988 */ /* 0x000fe20008000a05 */
[----:B------:R-:W-:Y:S06]  /*e580*/  BAR.SYNC.DEFER_BLOCKING 0x0 ;  /* 0x0000000000007b1d */ /* 0x000fec0000010000 */
[----:B------:R-:W4:Y:S01]  /*e590*/  LDS.64 R4, [R20+UR5] ;  /* 0x0000000514047984 */ /* 0x000f220008000a00 */
[----:B---3--:R-:W-:Y:S01]  /*e5a0*/  LOP3.LUT R3, R20, 0x8, RZ, 0x3c, !PT ;  /* 0x0000000814037812 */ /* 0x008fe200078e3cff */
[----:B------:R-:W3:Y:S02]  /*e5b0*/  S2R R27, SR_TID.X ;  /* 0x00000000001b7919 */ /* 0x000ee40000002100 */
[----:B------:R-:W0:Y:S04]  /*e5c0*/  LDS.64 R6, [R20+UR5+0x800] ;  /* 0x0008000514067984 */ /* 0x000e280008000a00 */
[----:B------:R-:W-:Y:S04]  /*e5d0*/  LDS.64 R22, [R20+UR5+0x1000] ;  /* 0x0010000514167984 */ /* 0x000fe80008000a00 */
[----:B----4-:R-:W-:Y:S01]  /*e5e0*/  STL.64 [R1+0x10], R4 ;  /* 0x0000100401007387 */ /* 0x010fe20000100a00 */
[----:B------:R-:W-:-:S03]  /*e5f0*/  IMAD.MOV.U32 R10, RZ, RZ, R4 ;  /* 0x000000ffff0a7224 */ /* 0x000fc600078e0004 */
[----:B------:R-:W4:Y:S01]  /*e600*/  LDS.64 R4, [R3+UR5] ;  /* 0x0000000503047984 */ /* 0x000f220008000a00 */
[----:B0-----:R-:W-:Y:S01]  /*e610*/  IMAD.MOV.U32 R14, RZ, RZ, R6 ;  /* 0x000000ffff0e7224 */ /* 0x001fe200078e0006 */
[----:B------:R-:W-:Y:S02]  /*e620*/  PRMT R17, R10, 0x7770, RZ ;  /* 0x000077700a117816 */ /* 0x000fe400000000ff */
[----:B----4-:R3:W-:Y:S02]  /*e630*/  STL [R1+0x4b0], R5 ;  /* 0x0004b00501007387 */ /* 0x0107e40000100800 */
[----:B---3--:R-:W-:Y:S02]  /*e640*/  SHF.R.U32.HI R5, RZ, 0x7, R27 ;  /* 0x00000007ff057819 */ /* 0x008fe4000001161b */
[----:B------:R0:W-:Y:S01]  /*e650*/  STL.64 [R1+0x20], R6 ;  /* 0x0000200601007387 */ /* 0x0001e20000100a00 */
[----:B------:R-:W-:Y:S01]  /*e660*/  PRMT R19, R14, 0x7770, RZ ;  /* 0x000077700e137816 */ /* 0x000fe200000000ff */
[----:B------:R-:W3:Y:S01]  /*e670*/  LDC R27, c[0x0][0x3b8] ;  /* 0x0000ee00ff1b7b82 */ /* 0x000ee20000000800 */
[----:B------:R-:W-:-:S02]  /*e680*/  SGXT.U32 R5, R5, 0x2 ;  /* 0x000000020505781a */ /* 0x000fc40000000000 */
[----:B------:R-:W-:Y:S02]  /*e690*/  PRMT R21, R4, 0x7770, RZ ;  /* 0x0000777004157816 */ /* 0x000fe400000000ff */
[C---:B-1----:R-:W-:Y:S01]  /*e6a0*/  ISETP.GE.AND P0, PT, R12.reuse, UR14, PT ;  /* 0x0000000e0c007c0c */ /* 0x042fe2000bf06270 */
[----:B0-----:R-:W-:Y:S01]  /*e6b0*/  IMAD R6, R12, UR4, RZ ;  /* 0x000000040c067c24 */ /* 0x001fe2000f8e02ff */
[----:B------:R-:W0:Y:S04]  /*e6c0*/  LDCU UR14, c[0x0][0x39c] ;  /* 0x00007380ff0e77ac */ /* 0x000e280008000800 */
[----:B------:R-:W-:Y:S01]  /*e6d0*/  IADD3 R2, P4, PT, R6, UR6, RZ ;  /* 0x0000000606027c10 */ /* 0x000fe2000ff9e0ff */
[----:B------:R-:W1:Y:S01]  /*e6e0*/  LDCU UR4, c[0x0][0x3b8] ;  /* 0x00007700ff0477ac */ /* 0x000e620008000800 */
[----:B------:R-:W4:Y:S01]  /*e6f0*/  LDCU UR6, c[0x0][0x3b8] ;  /* 0x00007700ff0677ac */ /* 0x000f220008000800 */
[----:B--2---:R-:W-:-:S02]  /*e700*/  LOP3.LUT R0, R29, 0x20, R5, 0xfe, !PT ;  /* 0x000000201d007812 */ /* 0x004fc400078efe05 */
[C---:B------:R-:W-:Y:S02]  /*e710*/  LOP3.LUT R18, R29.reuse, R5, RZ, 0xfc, !PT ;  /* 0x000000051d127212 */ /* 0x040fe400078efcff */
[----:B------:R-:W-:Y:S01]  /*e720*/  ISETP.LT.AND P3, PT, R0, UR18, !P0 ;  /* 0x0000001200007c0c */ /* 0x000fe2000c761270 */
[----:B------:R-:W2:Y:S01]  /*e730*/  LDCU UR18, c[0x0][0x39c] ;  /* 0x00007380ff1277ac */ /* 0x000ea20008000800 */
[C---:B------:R-:W-:Y:S01]  /*e740*/  ISETP.LT.AND P1, PT, R18.reuse, UR15, !P0 ;  /* 0x0000000f12007c0c */ /* 0x040fe2000c721270 */
[----:B------:R-:W-:Y:S01]  /*e750*/  IMAD R18, R18, UR10, RZ ;  /* 0x0000000a12127c24 */ /* 0x000fe2000f8e02ff */
[----:B------:R-:W-:Y:S01]  /*e760*/  LOP3.LUT R0, R29, 0x24, R5, 0xfe, !PT ;  /* 0x000000241d007812 */ /* 0x000fe200078efe05 */
[----:B------:R-:W0:Y:S03]  /*e770*/  LDCU UR15, c[0x0][0x39c] ;  /* 0x00007380ff0f77ac */ /* 0x000e260008000800 */
[----:B------:R-:W-:Y:S01]  /*e780*/  ISETP.LT.AND P2, PT, R0, UR19, !P0 ;  /* 0x0000001300007c0c */ /* 0x000fe2000c741270 */
[----:B------:R-:W0:Y:S01]  /*e790*/  LDCU UR10, c[0x0][0x3b8] ;  /* 0x00007700ff0a77ac */ /* 0x000e220008000800 */
[----:B------:R-:W-:-:S02]  /*e7a0*/  LEA.HI.X.SX32 R0, R6, UR7, 0x1, P4 ;  /* 0x0000000706007c11 */ /* 0x000fc4000a0f0eff */
[C---:B------:R-:W-:Y:S01]  /*e7b0*/  IADD3 R12, P5, PT, R18.reuse, R2, RZ ;  /* 0x00000002120c7210 */ /* 0x040fe20007fbe0ff */
[----:B------:R-:W0:Y:S01]  /*e7c0*/  LDS.64 R6, [R3+UR5+0x800] ;  /* 0x0008000503067984 */ /* 0x000e220008000a00 */
[C-C-:B------:R-:W-:Y:S01]  /*e7d0*/  LOP3.LUT R9, R29.reuse, 0x4, R5.reuse, 0xfe, !PT ;  /* 0x000000041d097812 */ /* 0x140fe200078efe05 */
[----:B------:R-:W0:Y:S01]  /*e7e0*/  LDCU UR7, c[0x0][0x3b8] ;  /* 0x00007700ff0777ac */ /* 0x000e220008000800 */
[----:B------:R-:W-:Y:S02]  /*e7f0*/  LEA.HI.X.SX32 R13, R18, R0, 0x1, P5 ;  /* 0x00000000120d7211 */ /* 0x000fe400028f0eff */
[----:B------:R-:W-:-:S03]  /*e800*/  LOP3.LUT R8, R29, 0x8, R5, 0xfe, !PT ;  /* 0x000000081d087812 */ /* 0x000fc600078efe05 */
[----:B------:R-:W-:Y:S01]  /*e810*/  @P1 STG.E.U8 desc[UR8][R12.64], R17 ;  /* 0x000000110c001986 */ /* 0x000fe2000c101108 */
[----:B------:R-:W-:-:S03]  /*e820*/  ISETP.LT.AND P4, PT, R9, UR16, !P0 ;  /* 0x0000001009007c0c */ /* 0x000fc6000c781270 */
[----:B------:R-:W1:Y:S01]  /*e830*/  LDS.64 R12, [R3+UR5+0x1000] ;  /* 0x00100005030c7984 */ /* 0x000e620008000a00 */
[----:B------:R-:W-:Y:S02]  /*e840*/  IMAD R9, R9, UR11, RZ ;  /* 0x0000000b09097c24 */ /* 0x000fe4000f8e02ff */
[C---:B------:R-:W-:Y:S01]  /*e850*/  IMAD R15, R8.reuse, UR12, RZ ;  /* 0x0000000c080f7c24 */ /* 0x040fe2000f8e02ff */
[----:B------:R-:W-:Y:S01]  /*e860*/  ISETP.LT.AND P5, PT, R8, UR17, !P0 ;  /* 0x0000001108007c0c */ /* 0x000fe2000c7a1270 */
[----:B------:R-:W0:Y:S01]  /*e870*/  LDCU UR16, c[0x0][0x39c] ;  /* 0x00007380ff1077ac */ /* 0x000e220008000800 */
[-C--:B------:R-:W-:Y:S02]  /*e880*/  IADD3 R10, P1, PT, R9, R2.reuse, RZ ;  /* 0x00000002090a7210 */ /* 0x080fe40007f3e0ff */
[----:B------:R-:W-:Y:S01]  /*e890*/  IADD3 R8, P6, PT, R15, R2, RZ ;  /* 0x000000020f087210 */ /* 0x000fe20007fde0ff */
[----:B------:R-:W0:Y:S01]  /*e8a0*/  LDCU UR11, c[0x0][0x39c] ;  /* 0x00007380ff0b77ac */ /* 0x000e220008000800 */
[----:B------:R-:W-:-:S02]  /*e8b0*/  LEA.HI.X.SX32 R11, R9, R0, 0x1, P1 ;  /* 0x00000000090b7211 */ /* 0x000fc400008f0eff */
[----:B------:R-:W-:Y:S01]  /*e8c0*/  LEA.HI.X.SX32 R9, R15, R0, 0x1, P6 ;  /* 0x000000000f097211 */ /* 0x000fe200030f0eff */
[----:B------:R-:W1:Y:S01]  /*e8d0*/  LDCU UR12, c[0x0][0x39c] ;  /* 0x00007380ff0c77ac */ /* 0x000e620008000800 */
[----:B------:R-:W2:Y:S04]  /*e8e0*/  LDS.64 R14, [R20+UR5+0x1800] ;  /* 0x00180005140e7984 */ /* 0x000ea80008000a00 */
[----:B0-----:R-:W-:Y:S04]  /*e8f0*/  STL [R1+0x4ac], R7 ;  /* 0x0004ac0701007387 */ /* 0x001fe80000100800 */
[----:B------:R-:W-:Y:S04]  /*e900*/  STL.64 [R1+0x30], R22 ;  /* 0x0000301601007387 */ /* 0x000fe80000100a00 */
[----:B-1----:R0:W-:Y:S01]  /*e910*/  STL.64 [R1+0x40], R12 ;  /* 0x0000400c01007387 */ /* 0x0021e20000100a00 */
[----:B------:R-:W-:Y:S01]  /*e920*/  IMAD.MOV.U32 R17, RZ, RZ, R12 ;  /* 0x000000ffff117224 */ /* 0x000fe200078e000c */
[----:B0-----:R-:W-:-:S04]  /*e930*/  LOP3.LUT R12, R29, 0xc, R5, 0xfe, !PT ;  /* 0x0000000c1d0c7812 */ /* 0x001fc800078efe05 */
[C---:B------:R-:W-:Y:S01]  /*e940*/  ISETP.LT.AND P1, PT, R12.reuse, UR14, !P0 ;  /* 0x0000000e0c007c0c */ /* 0x040fe2000c721270 */
[----:B------:R-:W-:Y:S01]  /*e950*/  IMAD R13, R12, UR13, RZ ;  /* 0x0000000d0c0d7c24 */ /* 0x000fe2000f8e02ff */
[----:B------:R-:W-:Y:S04]  /*e960*/  STL [R1+0x4e4], R4 ;  /* 0x0004e40401007387 */ /* 0x000fe80000100800 */
[C---:B------:R-:W-:Y:S01]  /*e970*/  IADD3 R12, P6, PT, R13.reuse, R2, RZ ;  /* 0x000000020d0c7210 */ /* 0x040fe20007fde0ff */
[----:B------:R-:W-:Y:S01]  /*e980*/  @P4 STG.E.U8 desc[UR8][R10.64], R21 ;  /* 0x000000150a004986 */ /* 0x000fe2000c101108 */
[----:B--2---:R-:W-:Y:S01]  /*e990*/  IMAD.MOV.U32 R7, RZ, RZ, R14 ;  /* 0x000000ffff077224 */ /* 0x004fe200078e000e */
[----:B------:R-:W-:Y:S02]  /*e9a0*/  PRMT R16, R6, 0x7770, RZ ;  /* 0x0000777006107816 */ /* 0x000fe400000000ff */
[----:B------:R0:W-:Y:S01]  /*e9b0*/  STL.64 [R1+0x28], R14 ;  /* 0x0000280e01007387 */ /* 0x0001e20000100a00 */
[----:B------:R-:W-:-:S03]  /*e9c0*/  LEA.HI.X.SX32 R13, R13, R0, 0x1, P6 ;  /* 0x000000000d0d7211 */ /* 0x000fc600030f0eff */
[----:B------:R1:W-:Y:S04]  /*e9d0*/  @P5 STG.E.U8 desc[UR8][R8.64], R19 ;  /* 0x0000001308005986 */ /* 0x0003e8000c101108 */
[----:B------:R-:W2:Y:S01]  /*e9e0*/  LDS.64 R8, [R3+UR5+0x1800] ;  /* 0x0018000503087984 */ /* 0x000ea20008000a00 */
[----:B0-----:R-:W-:-:S03]  /*e9f0*/  LOP3.LUT R14, R29, 0x10, R5, 0xfe, !PT ;  /* 0x000000101d0e7812 */ /* 0x001fc600078efe05 */
[----:B------:R0:W-:Y:S01]  /*ea00*/  @P1 STG.E.U8 desc[UR8][R12.64], R16 ;  /* 0x000000100c001986 */ /* 0x0001e2000c101108 */
[C-C-:B------:R-:W-:Y:S02]  /*ea10*/  LOP3.LUT R15, R29.reuse, 0x14, R5.reuse, 0xfe, !PT ;  /* 0x000000141d0f7812 */ /* 0x140fe400078efe05 */
[C---:B------:R-:W-:Y:S01]  /*ea20*/  ISETP.LT.AND P5, PT, R14.reuse, UR15, !P0 ;  /* 0x0000000f0e007c0c */ /* 0x040fe2000c7a1270 */
[----:B------:R-:W-:Y:S01]  /*ea30*/  IMAD R14, R14, UR4, RZ ;  /* 0x000000040e0e7c24 */ /* 0x000fe2000f8e02ff */
[----:B------:R-:W-:Y:S01]  /*ea40*/  LOP3.LUT R11, R29, 0x28, R5, 0xfe, !PT ;  /* 0x000000281d0b7812 */ /* 0x000fe200078efe05 */
[----:B-1----:R-:W1:Y:S01]  /*ea50*/  LDC R19, c[0x0][0x3b8] ;  /* 0x0000ee00ff137b82 */ /* 0x002e620000000800 */
[C---:B------:R-:W-:Y:S02]  /*ea60*/  ISETP.LT.AND P4, PT, R15.reuse, UR18, !P0 ;  /* 0x000000120f007c0c */ /* 0x040fe4000c781270 */
[----:B0-----:R-:W-:Y:S01]  /*ea70*/  PRMT R16, R22, 0x7770, RZ ;  /* 0x0000777016107816 */ /* 0x001fe200000000ff */
[----:B------:R-:W0:Y:S01]  /*ea80*/  LDCU UR4, c[0x0][0x39c] ;  /* 0x00007380ff0477ac */ /* 0x000e220008000800 */
[----:B------:R-:W0:Y:S01]  /*ea90*/  LDS.64 R22, [R20+UR5+0x2000] ;  /* 0x0020000514167984 */ /* 0x000e220008000a00 */
[----:B----4-:R-:W-:Y:S01]  /*eaa0*/  IMAD R15, R15, UR6, RZ ;  /* 0x000000060f0f7c24 */ /* 0x010fe2000f8e02ff */
[----:B------:R-:W-:Y:S01]  /*eab0*/  IADD3 R10, P6, PT, R14, R2, RZ ;  /* 0x000000020e0a7210 */ /* 0x000fe20007fde0ff */
[----:B------:R-:W4:Y:S01]  /*eac0*/  LDCU UR6, c[0x0][0x39c] ;  /* 0x00007380ff0677ac */ /* 0x000f220008000800 */
[----:B------:R-:W-:-:S02]  /*ead0*/  ISETP.LT.AND P1, PT, R11, UR16, !P0 ;  /* 0x000000100b007c0c */ /* 0x000fc4000c721270 */
[----:B------:R-:W-:Y:S02]  /*eae0*/  LEA.HI.X.SX32 R11, R14, R0, 0x1, P6 ;  /* 0x000000000e0b7211 */ /* 0x000fe400030f0eff */
[----:B------:R-:W-:Y:S02]  /*eaf0*/  IADD3 R12, P6, PT, R15, R2, RZ ;  /* 0x000000020f0c7210 */ /* 0x000fe40007fde0ff */
[--C-:B------:R-:W-:Y:S01]  /*eb00*/  LOP3.LUT R14, R29, 0x18, R5.reuse, 0xfe, !PT ;  /* 0x000000181d0e7812 */ /* 0x100fe200078efe05 */
[----:B------:R-:W-:Y:S01]  /*eb10*/  @P5 STG.E.U8 desc[UR8][R10.64], R16 ;  /* 0x000000100a005986 */ /* 0x000fe2000c101108 */
[----:B------:R-:W-:Y:S02]  /*eb20*/  LEA.HI.X.SX32 R13, R15, R0, 0x1, P6 ;  /* 0x000000000f0d7211 */ /* 0x000fe400030f0eff */
[----:B------:R-:W-:Y:S01]  /*eb30*/  PRMT R15, R17, 0x7770, RZ ;  /* 0x00007770110f7816 */ /* 0x000fe200000000ff */
[----:B------:R0:W-:Y:S01]  /*eb40*/  STL [R1+0x4e8], R6 ;  /* 0x0004e80601007387 */ /* 0x0001e20000100800 */
[C---:B------:R-:W-:Y:S01]  /*eb50*/  ISETP.LT.AND P5, PT, R14.reuse, UR11, !P0 ;  /* 0x0000000b0e007c0c */ /* 0x040fe2000c7a1270 */
[----:B------:R-:W-:Y:S01]  /*eb60*/  IMAD R14, R14, UR7, RZ ;  /* 0x000000070e0e7c24 */ /* 0x000fe2000f8e02ff */
[--C-:B------:R-:W-:Y:S01]  /*eb70*/  LOP3.LUT R17, R29, 0x1c, R5.reuse, 0xfe, !PT ;  /* 0x0000001c1d117812 */ /* 0x100fe200078efe05 */
[----:B------:R0:W-:Y:S01]  /*eb80*/  @P4 STG.E.U8 desc[UR8][R12.64], R15 ;  /* 0x0000000f0c004986 */ /* 0x0001e2000c101108 */
[----:B-1----:R-:W-:Y:S01]  /*eb90*/  IMAD R18, R19, 0x20, R18 ;  /* 0x0000002013127824 */ /* 0x002fe200078e0212 */
[----:B--2---:R-:W-:Y:S01]  /*eba0*/  PRMT R21, R8, 0x7770, RZ ;  /* 0x0000777008157816 */ /* 0x004fe200000000ff */
[----:B------:R-:W1:Y:S01]  /*ebb0*/  LDCU UR11, c[0x0][0x39c] ;  /* 0x00007380ff0b77ac */ /* 0x000e620008000800 */
[C---:B------:R-:W-:Y:S01]  /*ebc0*/  ISETP.LT.AND P6, PT, R17.reuse, UR12, !P0 ;  /* 0x0000000c11007c0c */ /* 0x040fe2000c7c1270 */
[----:B------:R-:W-:Y:S01]  /*ebd0*/  IMAD R17, R17, UR10, RZ ;  /* 0x0000000a11117c24 */ /* 0x000fe2000f8e02ff */
[----:B------:R2:W-:Y:S01]  /*ebe0*/  STL [R1+0x4a8], R9 ;  /* 0x0004a80901007387 */ /* 0x0005e20000100800 */
[C-C-:B------:R-:W-:Y:S01]  /*ebf0*/  LOP3.LUT R25, R29.reuse, 0x34, R5.reuse, 0xfe, !PT ;  /* 0x000000341d197812 */ /* 0x140fe200078efe05 */
[----:B0-----:R-:W0:Y:S01]  /*ec00*/  LDC R6, c[0x0][0x3b8] ;  /* 0x0000ee00ff067b82 */ /* 0x001e220000000800 */
[----:B------:R-:W-:Y:S01]  /*ec10*/  LOP3.LUT R28, R29, 0x38, R5, 0xfe, !PT ;  /* 0x000000381d1c7812 */ /* 0x000fe200078efe05 */
[----:B------:R-:W0:Y:S01]  /*ec20*/  LDS.64 R10, [R3+UR5+0x2000] ;  /* 0x00200005030a7984 */ /* 0x000e220008000a00 */
[----:B------:R-:W0:Y:S01]  /*ec30*/  LDCU UR7, c[0x0][0x39c] ;  /* 0x00007380ff0777ac */ /* 0x000e220008000800 */
[----:B------:R-:W-:-:S02]  /*ec40*/  IADD3 R12, P4, PT, R14, R2, RZ ;  /* 0x000000020e0c7210 */ /* 0x000fc40007f9e0ff */
[C-C-:B------:R-:W-:Y:S02]  /*ec50*/  LOP3.LUT R15, R29.reuse, 0x2c, R5.reuse, 0xfe, !PT ;  /* 0x0000002c1d0f7812 */ /* 0x140fe400078efe05 */
[----:B------:R-:W-:Y:S01]  /*ec60*/  LOP3.LUT R19, R29, 0x30, R5, 0xfe, !PT ;  /* 0x000000301d137812 */ /* 0x000fe200078efe05 */
[----:B------:R-:W-:Y:S01]  /*ec70*/  IMAD.MOV.U32 R4, RZ, RZ, R22 ;  /* 0x000000ffff047224 */ /* 0x000fe200078e0016 */
[----:B------:R-:W-:Y:S01]  /*ec80*/  LEA.HI.X.SX32 R13, R14, R0, 0x1, P4 ;  /* 0x000000000e0d7211 */ /* 0x000fe200020f0eff */
[----:B------:R-:W-:Y:S01]  /*ec90*/  IMAD R24, R24, 0x4, R18 ;  /* 0x0000000418187824 */ /* 0x000fe200078e0212 */
[----:B------:R-:W-:Y:S01]  /*eca0*/  PRMT R14, R7, 0x7770, RZ ;  /* 0x00007770070e7816 */ /* 0x000fe200000000ff */
[----:B------:R1:W-:Y:S01]  /*ecb0*/  STL.64 [R1+0x18], R22 ;  /* 0x0000181601007387 */ /* 0x0003e20000100a00 */
[----:B------:R-:W-:Y:S01]  /*ecc0*/  ISETP.LT.AND P4, PT, R15, UR4, !P0 ;  /* 0x000000040f007c0c */ /* 0x000fe2000c781270 */
[----:B--2---:R-:W2:Y:S01]  /*ecd0*/  LDC R9, c[0x0][0x3b8] ;  /* 0x0000ee00ff097b82 */ /* 0x004ea20000000800 */
[----:B------:R-:W0:Y:S01]  /*ece0*/  LDCU UR4, c[0x0][0x39c] ;  /* 0x00007380ff0477ac */ /* 0x000e220008000800 */
[----:B------:R-:W-:Y:S01]  /*ecf0*/  @P5 STG.E.U8 desc[UR8][R12.64], R14 ;  /* 0x0000000e0c005986 */ /* 0x000fe2000c101108 */
[C---:B------:R-:W-:Y:S01]  /*ed00*/  IADD3 R16, P5, PT, R17.reuse, R2, RZ ;  /* 0x0000000211107210 */ /* 0x040fe20007fbe0ff */
[----:B------:R-:W0:Y:S02]  /*ed10*/  LDCU UR10, c[0x0][0x39c] ;  /* 0x00007380ff0a77ac */ /* 0x000e240008000800 */
[----:B------:R-:W2:Y:S01]  /*ed20*/  LDS.64 R12, [R20+UR5+0x2800] ;  /* 0x00280005140c7984 */ /* 0x000ea20008000a00 */
[----:B------:R-:W-:Y:S01]  /*ed30*/  LEA.HI.X.SX32 R17, R17, R0, 0x1, P5 ;  /* 0x0000000011117211 */ /* 0x000fe200028f0eff */
[----:B------:R-:W2:Y:S02]  /*ed40*/  LDC R7, c[0x0][0x3b8] ;  /* 0x0000ee00ff077b82 */ /* 0x000ea40000000800 */
[----:B------:R-:W2:Y:S04]  /*ed50*/  LDS.64 R14, [R3+UR5+0x2800] ;  /* 0x00280005030e7984 */ /* 0x000ea80008000a00 */
[----:B------:R-:W-:Y:S01]  /*ed60*/  @P6 STG.E.U8 desc[UR8][R16.64], R21 ;  /* 0x0000001510006986 */ /* 0x000fe2000c101108 */
[----:B-1----:R-:W-:-:S02]  /*ed70*/  IADD3 R22, P6, PT, R18, R2, RZ ;  /* 0x0000000212167210 */ /* 0x002fc40007fde0ff */
[----:B----4-:R-:W-:Y:S01]  /*ed80*/  ISETP.LT.AND P5, PT, R19, UR6, !P0 ;  /* 0x0000000613007c0c */ /* 0x010fe2000c7a1270 */
[----:B------:R-:W1:Y:S01]  /*ed90*/  LDS.64 R16, [R20+UR5+0x3000] ;  /* 0x0030000514107984 */ /* 0x000e620008000a00 */
[----:B------:R-:W-:Y:S01]  /*eda0*/  LEA.HI.X.SX32 R23, R18, R0, 0x1, P6 ;  /* 0x0000000012177211 */ /* 0x000fe200030f0eff */
[----:B------:R-:W4:Y:S02]  /*edb0*/  LDCU UR6, c[0x0][0x39c] ;  /* 0x00007380ff0677ac */ /* 0x000f240008000800 */
[----:B------:R-:W4:Y:S04]  /*edc0*/  LDS.64 R18, [R3+UR5+0x3000] ;  /* 0x0030000503127984 */ /* 0x000f280008000a00 */
[----:B------:R-:W4:Y:S01]  /*edd0*/  LDS.64 R20, [R20+UR5+0x3800] ;  /* 0x0038000514147984 */ /* 0x000f220008000a00 */
[----:B------:R-:W-:-:S02]  /*ede0*/  PRMT R26, R4, 0x7770, RZ ;  /* 0x00007770041a7816 */ /* 0x000fc400000000ff */
[----:B------:R-:W4:Y:S03]  /*edf0*/  LDC R4, c[0x0][0x3b8] ;  /* 0x0000ee00ff047b82 */ /* 0x000f260000000800 */
[----:B------:R2:W-:Y:S01]  /*ee00*/  @P3 STG.E.U8 desc[UR8][R22.64], R26 ;  /* 0x0000001a16003986 */ /* 0x0005e2000c101108 */
[----:B0-----:R-:W-:Y:S01]  /*ee10*/  ISETP.LT.AND P3, PT, R25, UR4, !P0 ;  /* 0x0000000419007c0c */ /* 0x001fe2000c761270 */
[----:B---3--:R-:W-:Y:S01]  /*ee20*/  IMAD R25, R27, 0x4, R24 ;  /* 0x000000041b197824 */ /* 0x008fe200078e0218 */
[----:B------:R-:W-:Y:S01]  /*ee30*/  PRMT R27, R10, 0x7770, RZ ;  /* 0x000077700a1b7816 */ /* 0x000fe200000000ff */
[----:B------:R-:W-:Y:S01]  /*ee40*/  STL [R1+0x4a0], R11 ;  /* 0x0004a00b01007387 */ /* 0x000fe20000100800 */
[----:B------:R-:W0:Y:S01]  /*ee50*/  LDCU UR4, c[0x0][0x39c] ;  /* 0x00007380ff0477ac */ /* 0x000e220008000800 */
[C---:B--2---:R-:W-:Y:S02]  /*ee60*/  IADD3 R22, P6, PT, R24.reuse, R2, RZ ;  /* 0x0000000218167210 */ /* 0x044fe40007fde0ff */
[----:B------:R-:W-:Y:S02]  /*ee70*/  STL [R1+0x49c], R13 ;  /* 0x00049c0d01007387 */ /* 0x000fe40000100800 */
[----:B------:R-:W-:Y:S01]  /*ee80*/  LEA.HI.X.SX32 R23, R24, R0, 0x1, P6 ;  /* 0x0000000018177211 */ /* 0x000fe200030f0eff */
[----:B------:R-:W-:Y:S01]  /*ee90*/  IMAD R26, R9, 0x4, R25 ;  /* 0x00000004091a7824 */ /* 0x000fe200078e0219 */
[----:B------:R-:W-:Y:S04]  /*eea0*/  STL [R1+0x4a4], R15 ;  /* 0x0004a40f01007387 */ /* 0x000fe80000100800 */
[----:B------:R-:W-:Y:S04]  /*eeb0*/  STL [R1+0x4e0], R8 ;  /* 0x0004e00801007387 */ /* 0x000fe80000100800 */
[----:B-1----:R-:W-:Y:S04]  /*eec0*/  STL [R1+0x498], R17 ;  /* 0x0004981101007387 */ /* 0x002fe80000100800 */
[----:B----4-:R-:W-:Y:S04]  /*eed0*/  STL [R1+0x494], R19 ;  /* 0x0004941301007387 */ /* 0x010fe80000100800 */
[----:B------:R-:W-:Y:S04]  /*eee0*/  STL [R1+0x490], R21 ;  /* 0x0004901501007387 */ /* 0x000fe80000100800 */
[----:B------:R1:W-:Y:S04]  /*eef0*/  @P2 STG.E.U8 desc[UR8][R22.64], R27 ;  /* 0x0000001b16002986 */ /* 0x0003e8000c101108 */
[----:B------:R-:W-:Y:S04]  /*ef00*/  STL [R1+0x4d8], R10 ;  /* 0x0004d80a01007387 */ /* 0x000fe80000100800 */
[----:B------:R-:W-:Y:S01]  /*ef10*/  STL [R1+0x4d4], R12 ;  /* 0x0004d40c01007387 */ /* 0x000fe20000100800 */
[----:B-1----:R-:W-:Y:S01]  /*ef20*/  IMAD R27, R7, 0x4, R26 ;  /* 0x00000004071b7824 */ /* 0x002fe200078e021a */
[----:B------:R-:W-:-:S02]  /*ef30*/  LOP3.LUT R7, R29, 0x48, R5, 0xfe, !PT ;  /* 0x000000481d077812 */ /* 0x000fc400078efe05 */
[----:B------:R-:W-:Y:S01]  /*ef40*/  STL [R1+0x4dc], R14 ;  /* 0x0004dc0e01007387 */ /* 0x000fe20000100800 */
[----:B------:R-:W-:-:S03]  /*ef50*/  LOP3.LUT R8, R29, 0x54, R5, 0xfe, !PT ;  /* 0x000000541d087812 */ /* 0x000fc600078efe05 */
[----:B------:R-:W-:Y:S04]  /*ef60*/  STL [R1+0x4d0], R16 ;  /* 0x0004d01001007387 */ /* 0x000fe80000100800 */
[----:B------:R-:W-:Y:S04]  /*ef70*/  STL [R1+0x4cc], R18 ;  /* 0x0004cc1201007387 */ /* 0x000fe80000100800 */
[----:B------:R-:W-:Y:S04]  /*ef80*/  STL [R1+0x4c8], R20 ;  /* 0x0004c81401007387 */ /* 0x000fe80000100800 */
[----:B------:R1:W-:Y:S01]  /*ef90*/  STL [R1], R7 ;  /* 0x0000000701007387 */ /* 0x0003e20000100800 */
[----:B------:R-:W-:-:S03]  /*efa0*/  LOP3.LUT R9, R29, 0x5c, R5, 0xfe, !PT ;  /* 0x0000005c1d097812 */ /* 0x000fc600078efe05 */
[----:B------:R-:W-:Y:S01]  /*efb0*/  STL [R1+0xc], R8 ;  /* 0x00000c0801007387 */ /* 0x000fe20000100800 */
[----:B-1----:R-:W-:-:S05]  /*efc0*/  LOP3.LUT R7, R29, 0x58, R5, 0xfe, !PT ;  /* 0x000000581d077812 */ /* 0x002fca00078efe05 */
[----:B------:R1:W-:Y:S04]  /*efd0*/  STL [R1+0x38], R7 ;  /* 0x0000380701007387 */ /* 0x0003e80000100800 */
[----:B------:R-:W-:Y:S01]  /*efe0*/  STL [R1+0x3c], R9 ;  /* 0x00003c0901007387 */ /* 0x000fe20000100800 */
[----:B-1----:R-:W-:-:S05]  /*eff0*/  LOP3.LUT R7, R29, 0x64, R5, 0xfe, !PT ;  /* 0x000000641d077812 */ /* 0x002fca00078efe05 */
[----:B------:R1:W-:Y:S02]  /*f000*/  STL [R1+0x4c], R7 ;  /* 0x00004c0701007387 */ /* 0x0003e40000100800 */
[----:B-1----:R-:W-:-:S05]  /*f010*/  LOP3.LUT R7, R29, 0x78, R5, 0xfe, !PT ;  /* 0x000000781d077812 */ /* 0x002fca00078efe05 */
[----:B------:R1:W-:Y:S01]  /*f020*/  STL [R1+0x60], R7 ;  /* 0x0000600701007387 */ /* 0x0003e20000100800 */
[C-C-:B------:R-:W-:Y:S02]  /*f030*/  LOP3.LUT R9, R29.reuse, 0x88, R5.reuse, 0xfe, !PT ;  /* 0x000000881d097812 */ /* 0x140fe400078efe05 */
[C-C-:B------:R-:W-:Y:S02]  /*f040*/  LOP3.LUT R11, R29.reuse, 0x8c, R5.reuse, 0xfe, !PT ;  /* 0x0000008c1d0b7812 */ /* 0x140fe400078efe05 */
[----:B-1----:R-:W-:-:S05]  /*f050*/  LOP3.LUT R7, R29, 0x84, R5, 0xfe, !PT ;  /* 0x000000841d077812 */ /* 0x002fca00078efe05 */
[----:B------:R1:W-:Y:S04]  /*f060*/  STL [R1+0x6c], R7 ;  /* 0x00006c0701007387 */ /* 0x0003e80000100800 */
[----:B------:R2:W-:Y:S01]  /*f070*/  STL [R1+0x70], R9 ;  /* 0x0000700901007387 */ /* 0x0005e20000100800 */
[----:B-1----:R-:W-:-:S03]  /*f080*/  LOP3.LUT R7, R29, 0x90, R5, 0xfe, !PT ;  /* 0x000000901d077812 */ /* 0x002fc600078efe05 */
[----:B------:R1:W-:Y:S01]  /*f090*/  STL [R1+0x74], R11 ;  /* 0x0000740b01007387 */ /* 0x0003e20000100800 */
[----:B--2---:R-:W-:-:S03]  /*f0a0*/  LOP3.LUT R9, R29, 0x94, R5, 0xfe, !PT ;  /* 0x000000941d097812 */ /* 0x004fc600078efe05 */
[----:B------:R2:W-:Y:S01]  /*f0b0*/  STL [R1+0x78], R7 ;  /* 0x0000780701007387 */ /* 0x0005e20000100800 */
[----:B-1----:R-:W-:-:S03]  /*f0c0*/  LOP3.LUT R11, R29, 0x98, R5, 0xfe, !PT ;  /* 0x000000981d0b7812 */ /* 0x002fc600078efe05 */
[----:B------:R1:W-:Y:S01]  /*f0d0*/  STL [R1+0x7c], R9 ;  /* 0x00007c0901007387 */ /* 0x0003e20000100800 */
[----:B--2---:R-:W-:-:S03]  /*f0e0*/  LOP3.LUT R7, R29, 0x9c, R5, 0xfe, !PT ;  /* 0x0000009c1d077812 */ /* 0x004fc600078efe05 */
[----:B------:R2:W-:Y:S04]  /*f0f0*/  STL [R1+0x80], R11 ;  /* 0x0000800b01007387 */ /* 0x0005e80000100800 */
[----:B------:R3:W-:Y:S01]  /*f100*/  STL [R1+0x84], R7 ;  /* 0x0000840701007387 */ /* 0x0007e20000100800 */
[C-C-:B-1----:R-:W-:Y:S02]  /*f110*/  LOP3.LUT R9, R29.reuse, 0xa0, R5.reuse, 0xfe, !PT ;  /* 0x000000a01d097812 */ /* 0x142fe400078efe05 */
[----:B--2---:R-:W-:-:S03]  /*f120*/  LOP3.LUT R11, R29, 0xa4, R5, 0xfe, !PT ;  /* 0x000000a41d0b7812 */ /* 0x004fc600078efe05 */
[----:B------:R1:W-:Y:S01]  /*f130*/  STL [R1+0x88], R9 ;  /* 0x0000880901007387 */ /* 0x0003e20000100800 */
[----:B---3--:R-:W-:-:S03]  /*f140*/  LOP3.LUT R7, R29, 0xa8, R5, 0xfe, !PT ;  /* 0x000000a81d077812 */ /* 0x008fc600078efe05 */
        /* <DEDUP_REMOVED lines=30> */
[----:B------:R2:W-:Y:S01]  /*f330*/  STL [R1+0xc8], R11 ;  /* 0x0000c80b01007387 */ /* 0x0005e20000100800 */
[----:B------:R-:W-:-:S03]  /*f340*/  IADD3 R24, P6, PT, R25, R2, RZ ;  /* 0x0000000219187210 */ /* 0x000fc60007fde0ff */
[----:B------:R3:W-:Y:S01]  /*f350*/  STL [R1+0xcc], R7 ;  /* 0x0000cc0701007387 */ /* 0x0007e20000100800 */
[C-C-:B-1----:R-:W-:Y:S02]  /*f360*/  LOP3.LUT R9, R29.reuse, 0xe8, R5.reuse, 0xfe, !PT ;  /* 0x000000e81d097812 */ /* 0x142fe400078efe05 */
[----:B--2---:R-:W-:-:S03]  /*f370*/  LOP3.LUT R11, R29, 0xec, R5, 0xfe, !PT ;  /* 0x000000ec1d0b7812 */ /* 0x004fc600078efe05 */
[----:B------:R1:W-:Y:S01]  /*f380*/  STL [R1+0xd0], R9 ;  /* 0x0000d00901007387 */ /* 0x0003e20000100800 */
[----:B---3--:R-:W-:-:S03]  /*f390*/  LOP3.LUT R7, R29, 0xf0, R5, 0xfe, !PT ;  /* 0x000000f01d077812 */ /* 0x008fc600078efe05 */
[----:B------:R2:W-:Y:S01]  /*f3a0*/  STL [R1+0xd4], R11 ;  /* 0x0000d40b01007387 */ /* 0x0005e20000100800 */
[----:B------:R-:W-:-:S03]  /*f3b0*/  LEA.HI.X.SX32 R25, R25, R0, 0x1, P6 ;  /* 0x0000000019197211 */ /* 0x000fc600030f0eff */
[----:B------:R3:W-:Y:S01]  /*f3c0*/  STL [R1+0xd8], R7 ;  /* 0x0000d80701007387 */ /* 0x0007e20000100800 */
[C-C-:B-1----:R-:W-:Y:S02]  /*f3d0*/  LOP3.LUT R9, R29.reuse, 0xf4, R5.reuse, 0xfe, !PT ;  /* 0x000000f41d097812 */ /* 0x142fe400078efe05 */
[----:B------:R-:W-:Y:S02]  /*f3e0*/  IADD3 R22, P6, PT, R26, R2, RZ ;  /* 0x000000021a167210 */ /* 0x000fe40007fde0ff */
[C-C-:B--2---:R-:W-:Y:S01]  /*f3f0*/  LOP3.LUT R11, R29.reuse, 0xf8, R5.reuse, 0xfe, !PT ;  /* 0x000000f81d0b7812 */ /* 0x144fe200078efe05 */
[----:B------:R-:W-:Y:S01]  /*f400*/  STL [R1+0xdc], R9 ;  /* 0x0000dc0901007387 */ /* 0x000fe20000100800 */
[----:B---3--:R-:W-:-:S03]  /*f410*/  LOP3.LUT R7, R29, 0xfc, R5, 0xfe, !PT ;  /* 0x000000fc1d077812 */ /* 0x008fc600078efe05 */
[----:B------:R-:W-:Y:S01]  /*f420*/  STL [R1+0xe0], R11 ;  /* 0x0000e00b01007387 */ /* 0x000fe20000100800 */
[----:B------:R-:W-:Y:S01]  /*f430*/  ISETP.LT.AND P2, PT, R28, UR6, !P0 ;  /* 0x000000061c007c0c */ /* 0x000fe2000c741270 */
[----:B------:R-:W1:Y:S01]  /*f440*/  LDCU UR6, c[0x0][0x39c] ;  /* 0x00007380ff0677ac */ /* 0x000e620008000800 */
[----:B------:R-:W-:Y:S01]  /*f450*/  PRMT R28, R12, 0x7770, RZ ;  /* 0x000077700c1c7816 */ /* 0x000fe200000000ff */
[----:B------:R2:W-:Y:S01]  /*f460*/  STL [R1+0xe4], R7 ;  /* 0x0000e40701007387 */ /* 0x0005e20000100800 */
[----:B------:R-:W-:Y:S02]  /*f470*/  LEA.HI.X.SX32 R23, R26, R0, 0x1, P6 ;  /* 0x000000001a177211 */ /* 0x000fe400030f0eff */
[----:B------:R-:W-:Y:S01]  /*f480*/  PRMT R26, R14, 0x7770, RZ ;  /* 0x000077700e1a7816 */ /* 0x000fe200000000ff */
[----:B------:R3:W-:Y:S01]  /*f490*/  @P1 STG.E.U8 desc[UR8][R24.64], R28 ;  /* 0x0000001c18001986 */ /* 0x0007e2000c101108 */
[----:B--2---:R-:W2:Y:S03]  /*f4a0*/  S2R R7, SR_TID.X ;  /* 0x0000000000077919 */ /* 0x004ea60000002100 */
[----:B------:R4:W-:Y:S01]  /*f4b0*/  @P4 STG.E.U8 desc[UR8][R22.64], R26 ;  /* 0x0000001a16004986 */ /* 0x0009e2000c101108 */
[----:B---3--:R-:W-:-:S04]  /*f4c0*/  IADD3 R24, P1, PT, R27, R2, RZ ;  /* 0x000000021b187210 */ /* 0x008fc80007f3e0ff */
[----:B------:R-:W-:Y:S01]  /*f4d0*/  LEA.HI.X.SX32 R25, R27, R0, 0x1, P1 ;  /* 0x000000001b197211 */ /* 0x000fe200008f0eff */
[----:B----4-:R-:W-:Y:S01]  /*f4e0*/  IMAD R23, R6, 0x4, R27 ;  /* 0x0000000406177824 */ /* 0x010fe200078e021b */
[----:B------:R-:W-:-:S03]  /*f4f0*/  PRMT R27, R16, 0x7770, RZ ;  /* 0x00007770101b7816 */ /* 0x000fc600000000ff */
[----:B------:R-:W-:Y:S01]  /*f500*/  IMAD R26, R4, 0x4, R23 ;  /* 0x00000004041a7824 */ /* 0x000fe200078e0217 */
[C---:B------:R-:W-:Y:S01]  /*f510*/  IADD3 R22, P1, PT, R23.reuse, R2, RZ ;  /* 0x0000000217167210 */ /* 0x040fe20007f3e0ff */
[----:B------:R3:W-:Y:S01]  /*f520*/  @P5 STG.E.U8 desc[UR8][R24.64], R27 ;  /* 0x0000001b18005986 */ /* 0x0007e2000c101108 */
[----:B------:R-:W-:Y:S02]  /*f530*/  PRMT R28, R20, 0x7770, RZ ;  /* 0x00007770141c7816 */ /* 0x000fe400000000ff */
[----:B------:R-:W-:Y:S02]  /*f540*/  LEA.HI.X.SX32 R23, R23, R0, 0x1, P1 ;  /* 0x0000000017177211 */ /* 0x000fe400008f0eff */
[----:B------:R-:W-:Y:S02]  /*f550*/  LOP3.LUT R9, R29, 0x100, R5, 0xfe, !PT ;  /* 0x000001001d097812 */ /* 0x000fe400078efe05 */
[----:B---3--:R-:W-:Y:S02]  /*f560*/  IADD3 R24, P4, PT, R26, R2, RZ ;  /* 0x000000021a187210 */ /* 0x008fe40007f9e0ff */
[----:B------:R-:W-:-:S02]  /*f570*/  PRMT R27, R18, 0x7770, RZ ;  /* 0x00007770121b7816 */ /* 0x000fc400000000ff */
[----:B------:R-:W-:Y:S01]  /*f580*/  LEA.HI.X.SX32 R25, R26, R0, 0x1, P4 ;  /* 0x000000001a197211 */ /* 0x000fe200020f0eff */
[----:B------:R-:W-:Y:S01]  /*f590*/  STL [R1+0xe8], R9 ;  /* 0x0000e80901007387 */ /* 0x000fe20000100800 */
[----:B------:R-:W-:-:S03]  /*f5a0*/  LOP3.LUT R6, R29, 0x4c, R5, 0xfe, !PT ;  /* 0x0000004c1d067812 */ /* 0x000fc600078efe05 */
[----:B------:R3:W-:Y:S01]  /*f5b0*/  @P3 STG.E.U8 desc[UR8][R22.64], R27 ;  /* 0x0000001b16003986 */ /* 0x0007e2000c101108 */
[C-C-:B------:R-:W-:Y:S02]  /*f5c0*/  LOP3.LUT R4, R29.reuse, 0x50, R5.reuse, 0xfe, !PT ;  /* 0x000000501d047812 */ /* 0x140fe400078efe05 */
[C-C-:B------:R-:W-:Y:S01]  /*f5d0*/  LOP3.LUT R8, R29.reuse, 0x60, R5.reuse, 0xfe, !PT ;  /* 0x000000601d087812 */ /* 0x140fe200078efe05 */
[----:B------:R4:W-:Y:S01]  /*f5e0*/  @P2 STG.E.U8 desc[UR8][R24.64], R28 ;  /* 0x0000001c18002986 */ /* 0x0009e2000c101108 */
[C-C-:B------:R-:W-:Y:S02]  /*f5f0*/  LOP3.LUT R14, R29.reuse, 0x68, R5.reuse, 0xfe, !PT ;  /* 0x000000681d0e7812 */ /* 0x140fe400078efe05 */
[C-C-:B------:R-:W-:Y:S01]  /*f600*/  LOP3.LUT R10, R29.reuse, 0x6c, R5.reuse, 0xfe, !PT ;  /* 0x0000006c1d0a7812 */ /* 0x140fe200078efe05 */
[----:B------:R-:W0:Y:S01]  /*f610*/  LDS.64 R22, [R3+UR5+0x3800] ;  /* 0x0038000503167984 */ /* 0x000e220008000a00 */
[C-C-:B------:R-:W-:Y:S01]  /*f620*/  LOP3.LUT R12, R29.reuse, 0x70, R5.reuse, 0xfe, !PT ;  /* 0x000000701d0c7812 */ /* 0x140fe200078efe05 */
[----:B------:R-:W0:Y:S01]  /*f630*/  LDCU UR5, c[0x0][0x39c] ;  /* 0x00007380ff0577ac */ /* 0x000e220008000800 */
[----:B------:R-:W-:-:S02]  /*f640*/  LOP3.LUT R16, R29, 0x74, R5, 0xfe, !PT ;  /* 0x000000741d107812 */ /* 0x000fc400078efe05 */
[C-C-:B---3--:R-:W-:Y:S02]  /*f650*/  LOP3.LUT R27, R29.reuse, 0x40, R5.reuse, 0xfe, !PT ;  /* 0x000000401d1b7812 */ /* 0x148fe400078efe05 */
[C-C-:B------:R-:W-:Y:S02]  /*f660*/  LOP3.LUT R18, R29.reuse, 0x7c, R5.reuse, 0xfe, !PT ;  /* 0x0000007c1d127812 */ /* 0x140fe400078efe05 */
[C-C-:B----4-:R-:W-:Y:S02]  /*f670*/  LOP3.LUT R25, R29.reuse, 0x1fc, R5.reuse, 0xfe, !PT ;  /* 0x000001fc1d197812 */ /* 0x150fe400078efe05 */
[C-C-:B------:R-:W-:Y:S02]  /*f680*/  LOP3.LUT R28, R29.reuse, 0x3c, R5.reuse, 0xfe, !PT ;  /* 0x0000003c1d1c7812 */ /* 0x140fe400078efe05 */
[C-C-:B------:R-:W-:Y:S02]  /*f690*/  LOP3.LUT R24, R29.reuse, 0x44, R5.reuse, 0xfe, !PT ;  /* 0x000000441d187812 */ /* 0x140fe400078efe05 */
[----:B------:R-:W-:-:S02]  /*f6a0*/  LOP3.LUT R20, R29, 0x80, R5, 0xfe, !PT ;  /* 0x000000801d147812 */ /* 0x000fc400078efe05 */
[C-C-:B------:R-:W-:Y:S02]  /*f6b0*/  LOP3.LUT R11, R29.reuse, 0x104, R5.reuse, 0xfe, !PT ;  /* 0x000001041d0b7812 */ /* 0x140fe400078efe05 */
[C-C-:B------:R-:W-:Y:S02]  /*f6c0*/  LOP3.LUT R9, R29.reuse, 0x108, R5.reuse, 0xfe, !PT ;  /* 0x000001081d097812 */ /* 0x140fe400078efe05 */
[----:B------:R-:W-:Y:S01]  /*f6d0*/  LOP3.LUT R5, R29, 0x10c, R5, 0xfe, !PT ;  /* 0x0000010c1d057812 */ /* 0x000fe200078efe05 */
[----:B------:R-:W-:Y:S04]  /*f6e0*/  STL [R1+0xec], R11 ;  /* 0x0000ec0b01007387 */ /* 0x000fe80000100800 */
[----:B------:R2:W-:Y:S02]  /*f6f0*/  STL [R1+0x4b4], R5 ;  /* 0x0004b40501007387 */ /* 0x0005e40000100800 */
[----:B--2---:R-:W-:-:S04]  /*f700*/  SHF.R.U32.HI R5, RZ, 0x7, R7 ;  /* 0x00000007ff057819 */ /* 0x004fc80000011607 */
[----:B------:R-:W-:Y:S01]  /*f710*/  SGXT.U32 R5, R5, 0x2 ;  /* 0x000000020505781a */ /* 0x000fe20000000000 */
[----:B------:R2:W-:Y:S03]  /*f720*/  STL [R1+0xf0], R9 ;  /* 0x0000f00901007387 */ /* 0x0005e60000100800 */
[C-C-:B------:R-:W-:Y:S02]  /*f730*/  LOP3.LUT R7, R29.reuse, 0x110, R5.reuse, 0xfe, !PT ;  /* 0x000001101d077812 */ /* 0x140fe400078efe05 */
[C-C-:B------:R-:W-:Y:S02]  /*f740*/  LOP3.LUT R11, R29.reuse, 0x118, R5.reuse, 0xfe, !PT ;  /* 0x000001181d0b7812 */ /* 0x140fe400078efe05 */
[C-C-:B--2---:R-:W-:Y:S01]  /*f750*/  LOP3.LUT R9, R29.reuse, 0x114, R5.reuse, 0xfe, !PT ;  /* 0x000001141d097812 */ /* 0x144fe200078efe05 */
[----:B------:R2:W-:Y:S04]  /*f760*/  STL [R1+0x4b8], R7 ;  /* 0x0004b80701007387 */ /* 0x0005e80000100800 */
[----:B------:R3:W-:Y:S01]  /*f770*/  STL [R1+0xfc], R9 ;  /* 0x0000fc0901007387 */ /* 0x0007e20000100800 */
[----:B------:R-:W-:-:S02]  /*f780*/  LOP3.LUT R15, R29, 0x128, R5, 0xfe, !PT ;  /* 0x000001281d0f7812 */ /* 0x000fc400078efe05 */
[C-C-:B--2---:R-:W-:Y:S02]  /*f790*/  LOP3.LUT R7, R29.reuse, 0x11c, R5.reuse, 0xfe, !PT ;  /* 0x0000011c1d077812 */ /* 0x144fe400078efe05 */
[C-C-:B---3--:R-:W-:Y:S01]  /*f7a0*/  LOP3.LUT R9, R29.reuse, 0x120, R5.reuse, 0xfe, !PT ;  /* 0x000001201d097812 */ /* 0x148fe200078efe05 */
[----:B------:R2:W-:Y:S04]  /*f7b0*/  STL [R1+0x100], R11 ;  /* 0x0001000b01007387 */ /* 0x0005e80000100800 */
[----:B------:R-:W-:Y:S04]  /*f7c0*/  STL [R1+0x4bc], R9 ;  /* 0x0004bc0901007387 */ /* 0x000fe80000100800 */
[----:B------:R3:W-:Y:S01]  /*f7d0*/  STL [R1+0x104], R7 ;  /* 0x0001040701007387 */ /* 0x0007e20000100800 */
[----:B--2---:R-:W-:-:S03]  /*f7e0*/  LOP3.LUT R11, R29, 0x12c, R5, 0xfe, !PT ;  /* 0x0000012c1d0b7812 */ /* 0x004fc600078efe05 */
[----:B------:R-:W-:Y:S01]  /*f7f0*/  STL [R1+0x4c0], R15 ;  /* 0x0004c00f01007387 */ /* 0x000fe20000100800 */
[----:B---3--:R-:W-:-:S05]  /*f800*/  LOP3.LUT R7, R29, 0x124, R5, 0xfe, !PT ;  /* 0x000001241d077812 */ /* 0x008fca00078efe05 */
[----:B------:R2:W-:Y:S01]  /*f810*/  STL [R1+0x10c], R7 ;  /* 0x00010c0701007387 */ /* 0x0005e20000100800 */
[----:B------:R-:W-:-:S03]  /*f820*/  LOP3.LUT R9, R29, 0x144, R5, 0xfe, !PT ;  /* 0x000001441d097812 */ /* 0x000fc600078efe05 */
[----:B------:R3:W-:Y:S01]  /*f830*/  STL [R1+0x4c4], R11 ;  /* 0x0004c40b01007387 */ /* 0x0007e20000100800 */
[C-C-:B--2---:R-:W-:Y:S02]  /*f840*/  LOP3.LUT R7, R29.reuse, 0x138, R5.reuse, 0xfe, !PT ;  /* 0x000001381d077812 */ /* 0x144fe400078efe05 */
[----:B---3--:R-:W-:-:S03]  /*f850*/  LOP3.LUT R11, R29, 0x148, R5, 0xfe, !PT ;  /* 0x000001481d0b7812 */ /* 0x008fc600078efe05 */
[----:B------:R2:W-:Y:S04]  /*f860*/  STL [R1+0x120], R7 ;  /* 0x0001200701007387 */ /* 0x0005e80000100800 */
[----:B------:R3:W-:Y:S01]  /*f870*/  STL [R1+0x12c], R9 ;  /* 0x00012c0901007387 */ /* 0x0007e20000100800 */
[----:B--2---:R-:W-:-:S03]  /*f880*/  LOP3.LUT R7, R29, 0x14c, R5, 0xfe, !PT ;  /* 0x0000014c1d077812 */ /* 0x004fc600078efe05 */
[----:B------:R2:W-:Y:S01]  /*f890*/  STL [R1+0x130], R11 ;  /* 0x0001300b01007387 */ /* 0x0005e20000100800 */
[----:B---3--:R-:W-:-:S03]  /*f8a0*/  LOP3.LUT R9, R29, 0x150, R5, 0xfe, !PT ;  /* 0x000001501d097812 */ /* 0x008fc600078efe05 */
[----:B------:R3:W-:Y:S01]  /*f8b0*/  STL [R1+0x134], R7 ;  /* 0x0001340701007387 */ /* 0x0007e20000100800 */
[----:B--2---:R-:W-:-:S03]  /*f8c0*/  LOP3.LUT R11, R29, 0x154, R5, 0xfe, !PT ;  /* 0x000001541d0b7812 */ /* 0x004fc600078efe05 */
[----:B------:R2:W-:Y:S01]  /*f8d0*/  STL [R1+0x138], R9 ;  /* 0x0001380901007387 */ /* 0x0005e20000100800 */
[----:B---3--:R-:W-:-:S03]  /*f8e0*/  LOP3.LUT R7, R29, 0x158, R5, 0xfe, !PT ;  /* 0x000001581d077812 */ /* 0x008fc600078efe05 */
[----:B------:R3:W-:Y:S04]  /*f8f0*/  STL [R1+0x13c], R11 ;  /* 0x00013c0b01007387 */ /* 0x0007e80000100800 */
[----:B------:R4:W-:Y:S01]  /*f900*/  STL [R1+0x140], R7 ;  /* 0x0001400701007387 */ /* 0x0009e20000100800 */
[C-C-:B--2---:R-:W-:Y:S02]  /*f910*/  LOP3.LUT R9, R29.reuse, 0x15c, R5.reuse, 0xfe, !PT ;  /* 0x0000015c1d097812 */ /* 0x144fe400078efe05 */
[----:B---3--:R-:W-:-:S03]  /*f920*/  LOP3.LUT R11, R29, 0x160, R5, 0xfe, !PT ;  /* 0x000001601d0b7812 */ /* 0x008fc600078efe05 */
[----:B------:R2:W-:Y:S01]  /*f930*/  STL [R1+0x144], R9 ;  /* 0x0001440901007387 */ /* 0x0005e20000100800 */
[----:B----4-:R-:W-:-:S03]  /*f940*/  LOP3.LUT R7, R29, 0x164, R5, 0xfe, !PT ;  /* 0x000001641d077812 */ /* 0x010fc600078efe05 */
        /* <DEDUP_REMOVED lines=18> */
[----:B------:R-:W-:Y:S01]  /*fa70*/  STL [R1+0x16c], R11 ;  /* 0x00016c0b01007387 */ /* 0x000fe20000100800 */
[----:B------:R-:W-:-:S03]  /*fa80*/  LOP3.LUT R3, R29, 0x194, R5, 0xfe, !PT ;  /* 0x000001941d037812 */ /* 0x000fc600078efe05 */
[----:B------:R3:W-:Y:S01]  /*fa90*/  STL [R1+0x170], R7 ;  /* 0x0001700701007387 */ /* 0x0007e20000100800 */
[----:B--2---:R-:W-:-:S05]  /*faa0*/  LOP3.LUT R9, R29, 0x18c, R5, 0xfe, !PT ;  /* 0x0000018c1d097812 */ /* 0x004fca00078efe05 */
[----:B------:R2:W-:Y:S01]  /*fab0*/  STL [R1+0x174], R9 ;  /* 0x0001740901007387 */ /* 0x0005e20000100800 */
[----:B---3--:R-:W-:-:S05]  /*fac0*/  LOP3.LUT R7, R29, 0x190, R5, 0xfe, !PT ;  /* 0x000001901d077812 */ /* 0x008fca00078efe05 */
[----:B------:R3:W-:Y:S01]  /*fad0*/  STL [R1+0x178], R7 ;  /* 0x0001780701007387 */ /* 0x0007e20000100800 */
[----:B--2---:R-:W-:-:S03]  /*fae0*/  LOP3.LUT R9, R29, 0x198, R5, 0xfe, !PT ;  /* 0x000001981d097812 */ /* 0x004fc600078efe05 */
[----:B------:R2:W-:Y:S01]  /*faf0*/  STL [R1+0x17c], R3 ;  /* 0x00017c0301007387 */ /* 0x0005e20000100800 */
[----:B---3--:R-:W-:-:S03]  /*fb00*/  LOP3.LUT R7, R29, 0x19c, R5, 0xfe, !PT ;  /* 0x0000019c1d077812 */ /* 0x008fc600078efe05 */
[----:B------:R3:W-:Y:S01]  /*fb10*/  STL [R1+0x180], R9 ;  /* 0x0001800901007387 */ /* 0x0007e20000100800 */
[----:B--2---:R-:W-:-:S03]  /*fb20*/  LOP3.LUT R3, R29, 0x1a0, R5, 0xfe, !PT ;  /* 0x000001a01d037812 */ /* 0x004fc600078efe05 */
[----:B------:R2:W-:Y:S04]  /*fb30*/  STL [R1+0x184], R7 ;  /* 0x0001840701007387 */ /* 0x0005e80000100800 */
[----:B------:R4:W-:Y:S01]  /*fb40*/  STL [R1+0x188], R3 ;  /* 0x0001880301007387 */ /* 0x0009e20000100800 */
[C-C-:B---3--:R-:W-:Y:S02]  /*fb50*/  LOP3.LUT R9, R29.reuse, 0x1a4, R5.reuse, 0xfe, !PT ;  /* 0x000001a41d097812 */ /* 0x148fe400078efe05 */
[----:B--2---:R-:W-:-:S03]  /*fb60*/  LOP3.LUT R7, R29, 0x1a8, R5, 0xfe, !PT ;  /* 0x000001a81d077812 */ /* 0x004fc600078efe05 */
        /* <DEDUP_REMOVED lines=26> */
[----:B------:R-:W3:Y:S04]  /*fd10*/  LDL.LU R11, [R1+0x10] ;  /* 0x00001000010b7983 */ /* 0x000ee80000300800 */
[----:B------:R4:W-:Y:S01]  /*fd20*/  STL [R1+0x1c0], R7 ;  /* 0x0001c00701007387 */ /* 0x0009e20000100800 */
[----:B--2---:R-:W-:-:S03]  /*fd30*/  LOP3.LUT R9, R29, 0x1e0, R5, 0xfe, !PT ;  /* 0x000001e01d097812 */ /* 0x004fc600078efe05 */
[----:B------:R2:W-:Y:S01]  /*fd40*/  STL [R1+0x1c4], R3 ;  /* 0x0001c40301007387 */ /* 0x0005e20000100800 */
[----:B----4-:R-:W-:-:S03]  /*fd50*/  LOP3.LUT R7, R29, 0x1e4, R5, 0xfe, !PT ;  /* 0x000001e41d077812 */ /* 0x010fc600078efe05 */
[----:B------:R4:W-:Y:S01]  /*fd60*/  STL [R1+0x1c8], R9 ;  /* 0x0001c80901007387 */ /* 0x0009e20000100800 */
[----:B--2---:R-:W-:-:S03]  /*fd70*/  LOP3.LUT R3, R29, 0x1e8, R5, 0xfe, !PT ;  /* 0x000001e81d037812 */ /* 0x004fc600078efe05 */
[----:B------:R2:W-:Y:S01]  /*fd80*/  STL [R1+0x1cc], R7 ;  /* 0x0001cc0701007387 */ /* 0x0005e20000100800 */
[C-C-:B------:R-:W-:Y:S02]  /*fd90*/  LOP3.LUT R13, R29.reuse, 0x130, R5.reuse, 0xfe, !PT ;  /* 0x000001301d0d7812 */ /* 0x140fe400078efe05 */
[C-C-:B------:R-:W-:Y:S01]  /*fda0*/  LOP3.LUT R17, R29.reuse, 0x134, R5.reuse, 0xfe, !PT ;  /* 0x000001341d117812 */ /* 0x140fe200078efe05 */
[----:B------:R0:W-:Y:S01]  /*fdb0*/  STL [R1+0x1d0], R3 ;  /* 0x0001d00301007387 */ /* 0x0001e20000100800 */
[C-C-:B------:R-:W-:Y:S02]  /*fdc0*/  LOP3.LUT R19, R29.reuse, 0x13c, R5.reuse, 0xfe, !PT ;  /* 0x0000013c1d137812 */ /* 0x140fe400078efe05 */
[C-C-:B----4-:R-:W-:Y:S02]  /*fdd0*/  LOP3.LUT R9, R29.reuse, 0x1ec, R5.reuse, 0xfe, !PT ;  /* 0x000001ec1d097812 */ /* 0x150fe400078efe05 */
[C-C-:B------:R-:W-:Y:S02]  /*fde0*/  LOP3.LUT R21, R29.reuse, 0x140, R5.reuse, 0xfe, !PT ;  /* 0x000001401d157812 */ /* 0x140fe400078efe05 */
[----:B--2---:R-:W-:-:S02]  /*fdf0*/  LOP3.LUT R7, R29, 0x1f0, R5, 0xfe, !PT ;  /* 0x000001f01d077812 */ /* 0x004fc400078efe05 */
[C-C-:B0-----:R-:W-:Y:S02]  /*fe00*/  LOP3.LUT R3, R29.reuse, 0x1f4, R5.reuse, 0xfe, !PT ;  /* 0x000001f41d037812 */ /* 0x141fe400078efe05 */
[----:B------:R-:W-:Y:S01]  /*fe10*/  LOP3.LUT R29, R29, 0x1f8, R5, 0xfe, !PT ;  /* 0x000001f81d1d7812 */ /* 0x000fe200078efe05 */
[----:B------:R0:W-:Y:S01]  /*fe20*/  STL [R1+0x1d4], R9 ;  /* 0x0001d40901007387 */ /* 0x0001e20000100800 */
[----:B------:R-:W2:Y:S03]  /*fe30*/  LDC R5, c[0x0][0x3b8] ;  /* 0x0000ee00ff057b82 */ /* 0x000ea60000000800 */
[----:B------:R-:W-:Y:S04]  /*fe40*/  STL [R1+0x1d8], R7 ;  /* 0x0001d80701007387 */ /* 0x000fe80000100800 */
[----:B------:R4:W-:Y:S01]  /*fe50*/  STL [R1+0x48c], R29 ;  /* 0x00048c1d01007387 */ /* 0x0009e20000100800 */
[----:B0-----:R-:W0:Y:S03]  /*fe60*/  LDC R9, c[0x0][0x3b8] ;  /* 0x0000ee00ff097b82 */ /* 0x001e260000000800 */
[----:B------:R2:W-:Y:S04]  /*fe70*/  STL [R1+0x1dc], R3 ;  /* 0x0001dc0301007387 */ /* 0x0005e80000100800 */
[----:B----4-:R-:W4:Y:S01]  /*fe80*/  LDL.LU R29, [R1] ;  /* 0x00000000011d7983 */ /* 0x010f220000300800 */
[----:B------:R-:W-:Y:S01]  /*fe90*/  ISETP.LT.AND P1, PT, R25, UR11, !P0 ;  /* 0x0000000b19007c0c */ /* 0x000fe2000c721270 */
[----:B------:R-:W3:Y:S01]  /*fea0*/  LDC R7, c[0x0][0x3b8] ;  /* 0x0000ee00ff077b82 */ /* 0x000ee20000000800 */
[----:B--2---:R-:W-:Y:S01]  /*feb0*/  IMAD R3, R5, 0x4, R26 ;  /* 0x0000000405037824 */ /* 0x004fe200078e021a */
[----:B------:R-:W-:Y:S01]  /*fec0*/  ISETP.LT.AND P3, PT, R28, UR4, !P0 ;  /* 0x000000041c007c0c */ /* 0x000fe2000c761270 */
[----:B------:R-:W2:Y:S01]  /*fed0*/  LDCU UR4, c[0x0][0x39c] ;  /* 0x00007380ff0477ac */ /* 0x000ea20008000800 */
[----:B-1----:R-:W-:Y:S01]  /*fee0*/  ISETP.LT.AND P4, PT, R27, UR6, !P0 ;  /* 0x000000061b007c0c */ /* 0x002fe2000c781270 */
[----:B------:R-:W3:Y:S01]  /*fef0*/  LDL.LU R5, [R1+0xc] ;  /* 0x00000c0001057983 */ /* 0x000ee20000300800 */
[----:B0-----:R-:W-:Y:S01]  /*ff00*/  IMAD R25, R9, 0x4, R3 ;  /* 0x0000000409197824 */ /* 0x001fe200078e0203 */
[C---:B------:R-:W-:Y:S01]  /*ff10*/  IADD3 R26, P2, PT, R3.reuse, R2, RZ ;  /* 0x00000002031a7210 */ /* 0x040fe20007f5e0ff */
[----:B------:R-:W0:Y:S01]  /*ff20*/  LDC R9, c[0x0][0x3b8] ;  /* 0x0000ee00ff097b82 */ /* 0x000e220000000800 */
[----:B------:R-:W-:Y:S01]  /*ff30*/  PRMT R28, R22, 0x7770, RZ ;  /* 0x00007770161c7816 */ /* 0x000fe200000000ff */
[----:B------:R-:W3:Y:S01]  /*ff40*/  LDL.LU R15, [R1+0x20] ;  /* 0x00002000010f7983 */ /* 0x000ee20000300800 */
[----:B------:R-:W-:Y:S01]  /*ff50*/  LEA.HI.X.SX32 R27, R3, R0, 0x1, P2 ;  /* 0x00000000031b7211 */ /* 0x000fe200010f0eff */
[----:B------:R-:W1:Y:S01]  /*ff60*/  LDCU UR6, c[0x0][0x39c] ;  /* 0x00007380ff0677ac */ /* 0x000e620008000800 */
[----:B------:R-:W-:-:S03]  /*ff70*/  ISETP.LT.AND P6, PT, R24, UR7, !P0 ;  /* 0x0000000718007c0c */ /* 0x000fc6000c7c1270 */
[----:B------:R0:W-:Y:S01]  /*ff80*/  @P3 STG.E.U8 desc[UR8][R26.64], R28 ;  /* 0x0000001c1a003986 */ /* 0x0001e2000c101108 */
[----:B------:R-:W-:Y:S01]  /*ff90*/  IADD3 R24, P5, PT, R25, R2, RZ ;  /* 0x0000000219187210 */ /* 0x000fe20007fbe0ff */
[----:B------:R-:W0:Y:S02]  /*ffa0*/  LDCU UR7, c[0x0][0x39c] ;  /* 0x00007380ff0777ac */ /* 0x000e240008000800 */
[----:B0-----:R-:W-:-:S05]  /*ffb0*/  IMAD R3, R9, 0x4, R25 ;  /* 0x0000000409037824 */ /* 0x001fca00078e0219 */
[----:B------:R-:W-:Y:S02]  /*ffc0*/  IADD3 R26, P3, PT, R3, R2, RZ ;  /* 0x00000002031a7210 */ /* 0x000fe40007f7e0ff */
[-C--:B------:R-:W-:Y:S02]  /*ffd0*/  LEA.HI.X.SX32 R25, R25, R0.reuse, 0x1, P5 ;  /* 0x0000000019197211 */ /* 0x080fe400028f0eff */
[----:B------:R-:W-:Y:S02]  /*ffe0*/  LEA.HI.X.SX32 R27, R3, R0, 0x1, P3 ;  /* 0x00000000031b7211 */ /* 0x000fe400018f0eff */
[----:B--2---:R-:W-:Y:S02]  /*fff0*/  ISETP.LT.AND P3, PT, R6, UR4, !P0 ;  /* 0x0000000406007c0c */ /* 0x004fe4000c761270 */
[----:B------:R-:W-:Y:S02]  /*10000*/  ISETP.LT.AND P5, PT, R4, UR5, !P0 ;  /* 0x0000000504007c0c */ /* 0x000fe4000c7a1270 */
[----:B----4-:R-:W-:-:S02]  /*10010*/  ISETP.LT.AND P2, PT, R29, UR10, !P0 ;  /* 0x0000000a1d007c0c */ /* 0x010fc4000c741270 */
[----:B---3--:R-:W-:Y:S01]  /*10020*/  PRMT R28, R11, 0x7771, RZ ;  /* 0x000077710b1c7816 */ /* 0x008fe200000000ff */
[----:B------:R-:W2:Y:S01]  /*10030*/  LDL.LU R29, [R1+0x3c] ;  /* 0x00003c00011d7983 */ /* 0x000ea20000300800 */
[----:B------:R-:W-:Y:S01]  /*10040*/  IMAD R3, R7, 0x4, R3 ;  /* 0x0000000407037824 */ /* 0x000fe200078e0203 */
[----:B------:R-:W0:Y:S02]  /*10050*/  LDCU UR4, c[0x0][0x39c] ;  /* 0x00007380ff0477ac */ /* 0x000e240008000800 */
[----:B------:R-:W3:Y:S01]  /*10060*/  LDL.LU R6, [R1+0x4e8] ;  /* 0x0004e80001067983 */ /* 0x000ee20000300800 */
[----:B------:R-:W2:Y:S03]  /*10070*/  LDCU UR5, c[0x0][0x39c] ;  /* 0x00007380ff0577ac */ /* 0x000ea60008000800 */
[----:B------:R-:W4:Y:S04]  /*10080*/  LDL.LU R9, [R1+0x30] ;  /* 0x0000300001097983 */ /* 0x000f280000300800 */
[----:B------:R-:W2:Y:S04]  /*10090*/  LDL.LU R4, [R1+0x4e4] ;  /* 0x0004e40001047983 */ /* 0x000ea80000300800 */
[----:B------:R0:W-:Y:S04]  /*100a0*/  @P4 STG.E.U8 desc[UR8][R24.64], R28 ;  /* 0x0000001c18004986 */ /* 0x0001e8000c101108 */
[----:B------:R-:W3:Y:S01]  /*100b0*/  LDL.LU R7, [R1+0x40] ;  /* 0x0000400001077983 */ /* 0x000ee20000300800 */
[----:B0-----:R-:W-:Y:S01]  /*100c0*/  IADD3 R24, P4, PT, R3, R2, RZ ;  /* 0x0000000203187210 */ /* 0x001fe20007f9e0ff */
[----:B------:R-:W0:Y:S01]  /*100d0*/  LDC R28, c[0x0][0x3b8] ;  /* 0x0000ee00ff1c7b82 */ /* 0x000e220000000800 */
[----:B--2---:R-:W-:-:S05]  /*100e0*/  PRMT R25, R4, 0x7771, RZ ;  /* 0x0000777104197816 */ /* 0x004fca00000000ff */
[----:B------:R2:W-:Y:S02]  /*100f0*/  @P6 STG.E.U8 desc[UR8][R26.64], R25 ;  /* 0x000000191a006986 */ /* 0x0005e4000c101108 */
[----:B--2---:R-:W2:Y:S01]  /*10100*/  LDC R27, c[0x0][0x3b8] ;  /* 0x0000ee00ff1b7b82 */ /* 0x004ea20000000800 */
[----:B------:R-:W-:Y:S02]  /*10110*/  LEA.HI.X.SX32 R25, R3, R0, 0x1, P4 ;  /* 0x0000000003197211 */ /* 0x000fe400020f0eff */
[----:B-1----:R-:W-:Y:S01]  /*10120*/  ISETP.LT.AND P4, PT, R5, UR6, !P0 ;  /* 0x0000000605007c0c */ /* 0x002fe2000c781270 */
[----:B------:R-:W1:Y:S01]  /*10130*/  LDCU UR6, c[0x0][0x39c] ;  /* 0x00007380ff0677ac */ /* 0x000e620008000800 */
[----:B------:R-:W4:Y:S01]  /*10140*/  LDL.LU R5, [R1+0x28] ;  /* 0x0000280001057983 */ /* 0x000f220000300800 */
[----:B--2---:R-:W-:Y:S01]  /*10150*/  IMAD R27, R27, 0x4, R3 ;  /* 0x000000041b1b7824 */ /* 0x004fe200078e0203 */
[----:B------:R-:W-:-:S05]  /*10160*/  PRMT R3, R15, 0x7771, RZ ;  /* 0x000077710f037816 */ /* 0x000fca00000000ff */
[----:B------:R2:W-:Y:S04]  /*10170*/  @P2 STG.E.U8 desc[UR8][R24.64], R3 ;  /* 0x0000000318002986 */ /* 0x0005e8000c101108 */
[----:B--2---:R-:W2:Y:S01]  /*10180*/  LDL.LU R24, [R1+0x38] ;  /* 0x0000380001187983 */ /* 0x004ea20000300800 */
[----:B------:R-:W0:Y:S01]  /*10190*/  LDC R25, c[0x0][0x3b8] ;  /* 0x0000ee00ff197b82 */ /* 0x000e220000000800 */
[----:B------:R-:W-:Y:S01]  /*101a0*/  IADD3 R26, P6, PT, R27, R2, RZ ;  /* 0x000000021b1a7210 */ /* 0x000fe20007fde0ff */
[----:B0-----:R-:W-:-:S03]  /*101b0*/  IMAD R3, R25, 0x4, R27 ;  /* 0x0000000419037824 */ /* 0x001fc600078e021b */
[----:B------:R-:W-:Y:S02]  /*101c0*/  LEA.HI.X.SX32 R27, R27, R0, 0x1, P6 ;  /* 0x000000001b1b7211 */ /* 0x000fe400030f0eff */
[----:B---3--:R-:W-:-:S05]  /*101d0*/  PRMT R25, R6, 0x7771, RZ ;  /* 0x0000777106197816 */ /* 0x008fca00000000ff */
[----:B------:R0:W-:Y:S02]  /*101e0*/  @P3 STG.E.U8 desc[UR8][R26.64], R25 ;  /* 0x000000191a003986 */ /* 0x0001e4000c101108 */
[----:B0-----:R-:W-:Y:S02]  /*101f0*/  IMAD R27, R28, 0x4, R3 ;  /* 0x000000041c1b7824 */ /* 0x001fe400078e0203 */
[----:B------:R-:W0:Y:S01]  /*10200*/  LDC R28, c[0x0][0x3b8] ;  /* 0x0000ee00ff1c7b82 */ /* 0x000e220000000800 */
[----:B------:R-:W-:Y:S01]  /*10210*/  ISETP.LT.AND P3, PT, R29, UR5, !P0 ;  /* 0x000000051d007c0c */ /* 0x000fe2000c761270 */
[----:B------:R-:W3:Y:S01]  /*10220*/  LDCU UR5, c[0x0][0x39c] ;  /* 0x00007380ff0577ac */ /* 0x000ee20008000800 */
[----:B------:R-:W3:Y:S01]  /*10230*/  LDL.LU R29, [R1+0x18] ;  /* 0x00001800011d7983 */ /* 0x000ee20000300800 */
[----:B--2---:R-:W-:Y:S01]  /*10240*/  ISETP.LT.AND P2, PT, R24, UR4, !P0 ;  /* 0x0000000418007c0c */ /* 0x004fe2000c741270 */
[----:B------:R-:W2:Y:S01]  /*10250*/  LDCU UR4, c[0x0][0x39c] ;  /* 0x00007380ff0477ac */ /* 0x000ea20008000800 */
[----:B------:R-:W-:-:S04]  /*10260*/  IADD3 R24, P6, PT, R3, R2, RZ ;  /* 0x0000000203187210 */ /* 0x000fc80007fde0ff */
[----:B------:R-:W-:Y:S02]  /*10270*/  LEA.HI.X.SX32 R25, R3, R0, 0x1, P6 ;  /* 0x0000000003197211 */ /* 0x000fe400030f0eff */
[----:B----4-:R-:W-:Y:S02]  /*10280*/  PRMT R3, R9, 0x7771, RZ ;  /* 0x0000777109037816 */ /* 0x010fe400000000ff */
[----:B------:R-:W-:-:S03]  /*10290*/  IADD3 R26, P6, PT, R27, R2, RZ ;  /* 0x000000021b1a7210 */ /* 0x000fc60007fde0ff */
[----:B------:R0:W-:Y:S01]  /*102a0*/  @P5 STG.E.U8 desc[UR8][R24.64], R3 ;  /* 0x0000000318005986 */ /* 0x0001e2000c101108 */
[----:B-1----:R-:W-:Y:S01]  /*102b0*/  ISETP.LT.AND P5, PT, R8, UR6, !P0 ;  /* 0x0000000608007c0c */ /* 0x002fe2000c7a1270 */
[----:B------:R-:W1:Y:S02]  /*102c0*/  LDCU UR6, c[0x0][0x39c] ;  /* 0x00007380ff0677ac */ /* 0x000e640008000800 */
[----:B------:R-:W4:Y:S01]  /*102d0*/  LDL.LU R8, [R1+0x4e0] ;  /* 0x0004e00001087983 */ /* 0x000f220000300800 */
[----:B0-----:R-:W-:Y:S01]  /*102e0*/  IMAD R3, R28, 0x4, R27 ;  /* 0x000000041c037824 */ /* 0x001fe200078e021b */
[----:B------:R-:W-:Y:S01]  /*102f0*/  LEA.HI.X.SX32 R27, R27, R0, 0x1, P6 ;  /* 0x000000001b1b7211 */ /* 0x000fe200030f0eff */
[----:B------:R-:W0:Y:S01]  /*10300*/  LDC R28, c[0x0][0x3b8] ;  /* 0x0000ee00ff1c7b82 */ /* 0x000e220000000800 */
[----:B------:R-:W-:-:S05]  /*10310*/  PRMT R25, R7, 0x7771, RZ ;  /* 0x0000777107197816 */ /* 0x000fca00000000ff */
[----:B------:R1:W-:Y:S04]  /*10320*/  @P4 STG.E.U8 desc[UR8][R26.64], R25 ;  /* 0x000000191a004986 */ /* 0x0003e8000c101108 */
[----:B-1----:R-:W2:Y:S01]  /*10330*/  LDL.LU R26, [R1+0x4c] ;  /* 0x00004c00011a7983 */ /* 0x002ea20000300800 */
[----:B------:R-:W1:Y:S01]  /*10340*/  LDC R27, c[0x0][0x3b8] ;  /* 0x0000ee00ff1b7b82 */ /* 0x000e620000000800 */
[----:B------:R-:W-:-:S04]  /*10350*/  IADD3 R24, P6, PT, R3, R2, RZ ;  /* 0x0000000203187210 */ /* 0x000fc80007fde0ff */
[----:B------:R-:W-:Y:S01]  /*10360*/  LEA.HI.X.SX32 R25, R3, R0, 0x1, P6 ;  /* 0x0000000003197211 */ /* 0x000fe200030f0eff */
[----:B-1----:R-:W-:Y:S01]  /*10370*/  IMAD R27, R27, 0x4, R3 ;  /* 0x000000041b1b7824 */ /* 0x002fe200078e0203 */
[----:B------:R-:W-:-:S05]  /*10380*/  PRMT R3, R5, 0x7771, RZ ;  /* 0x0000777105037816 */ /* 0x000fca00000000ff */
[----:B------:R1:W-:Y:S02]  /*10390*/  @P2 STG.E.U8 desc[UR8][R24.64], R3 ;  /* 0x0000000318002986 */ /* 0x0003e4000c101108 */
[----:B-1----:R-:W1:Y:S01]  /*103a0*/  LDC R25, c[0x0][0x3b8] ;  /* 0x0000ee00ff197b82 */ /* 0x002e620000000800 */
[----:B---3--:R-:W-:Y:S01]  /*103b0*/  ISETP.LT.AND P2, PT, R14, UR5, !P0 ;  /* 0x000000050e007c0c */ /* 0x008fe2000c741270 */
[----:B------:R-:W3:Y:S01]  /*103c0*/  LDCU UR5, c[0x0][0x39c] ;  /* 0x00007380ff0577ac */ /* 0x000ee20008000800 */
[----:B------:R-:W3:Y:S01]  /*103d0*/  LDL.LU R14, [R1+0x4dc] ;  /* 0x0004dc00010e7983 */ /* 0x000ee20000300800 */
[----:B-1----:R-:W-:Y:S01]  /*103e0*/  IMAD R3, R25, 0x4, R27 ;  /* 0x0000000419037824 */ /* 0x002fe200078e021b */
[----:B----4-:R-:W-:Y:S02]  /*103f0*/  PRMT R25, R8, 0x7771, RZ ;  /* 0x0000777108197816 */ /* 0x010fe400000000ff */
[----:B--2---:R-:W-:Y:S01]  /*10400*/  ISETP.LT.AND P4, PT, R26, UR4, !P0 ;  /* 0x000000041a007c0c */ /* 0x004fe2000c781270 */
[----:B------:R-:W1:Y:S01]  /*10410*/  LDCU UR4, c[0x0][0x39c] ;  /* 0x00007380ff0477ac */ /* 0x000e620008000800 */
[----:B------:R-:W-:-:S04]  /*10420*/  IADD3 R26, P6, PT, R27, R2, RZ ;  /* 0x000000021b1a7210 */ /* 0x000fc80007fde0ff */
[----:B------:R-:W-:-:S05]  /*10430*/  LEA.HI.X.SX32 R27, R27, R0, 0x1, P6 ;  /* 0x000000001b1b7211 */ /* 0x000fca00030f0eff */
[----:B------:R0:W-:Y:S01]  /*10440*/  @P3 STG.E.U8 desc[UR8][R26.64], R25 ;  /* 0x000000191a003986 */ /* 0x0001e2000c101108 */
[----:B------:R-:W-:Y:S01]  /*10450*/  ISETP.LT.AND P3, PT, R10, UR6, !P0 ;  /* 0x000000060a007c0c */ /* 0x000fe2000c761270 */
[----:B------:R-:W2:Y:S02]  /*10460*/  LDCU UR6, c[0x0][0x39c] ;  /* 0x00007380ff0677ac */ /* 0x000ea40008000800 */
[----:B------:R-:W4:Y:S01]  /*10470*/  LDL.LU R10, [R1+0x4d8] ;  /* 0x0004d800010a7983 */ /* 0x000f220000300800 */
[----:B------:R-:W-:Y:S01]  /*10480*/  IADD3 R24, P6, PT, R3, R2, RZ ;  /* 0x0000000203187210 */ /* 0x000fe20007fde0ff */
[----:B0-----:R-:W-:-:S03]  /*10490*/  IMAD R27, R28, 0x4, R3 ;  /* 0x000000041c1b7824 */ /* 0x001fc600078e0203 */
[----:B------:R-:W-:Y:S01]  /*104a0*/  LEA.HI.X.SX32 R25, R3, R0, 0x1, P6 ;  /* 0x0000000003197211 */ /* 0x000fe200030f0eff */
[----:B------:R-:W0:Y:S01]  /*104b0*/  LDC R28, c[0x0][0x3b8] ;  /* 0x0000ee00ff1c7b82 */ /* 0x000e220000000800 */
[----:B------:R-:W-:-:S05]  /*104c0*/  PRMT R3, R29, 0x7771, RZ ;  /* 0x000077711d037816 */ /* 0x000fca00000000ff */
[----:B------:R0:W-:Y:S01]  /*104d0*/  @P5 STG.E.U8 desc[UR8][R24.64], R3 ;  /* 0x0000000318005986 */ /* 0x0001e2000c101108 */
[----:B-1----:R-:W-:Y:S01]  /*104e0*/  ISETP.LT.AND P5, PT, R12, UR4, !P0 ;  /* 0x000000040c007c0c */ /* 0x002fe2000c7a1270 */
[----:B------:R-:W1:Y:S02]  /*104f0*/  LDCU UR4, c[0x0][0x39c] ;  /* 0x00007380ff0477ac */ /* 0x000e640008000800 */
[----:B------:R-:W2:Y:S01]  /*10500*/  LDL.LU R12, [R1+0x4d4] ;  /* 0x0004d400010c7983 */ /* 0x000ea20000300800 */
[----:B------:R-:W-:Y:S01]  /*10510*/  IADD3 R26, P6, PT, R27, R2, RZ ;  /* 0x000000021b1a7210 */ /* 0x000fe20007fde0ff */
[----:B0-----:R-:W-:-:S03]  /*10520*/  IMAD R3, R28, 0x4, R27 ;  /* 0x000000041c037824 */ /* 0x001fc600078e021b */
[----:B------:R-:W-:Y:S01]  /*10530*/  LEA.HI.X.SX32 R27, R27, R0, 0x1, P6 ;  /* 0x000000001b1b7211 */ /* 0x000fe200030f0eff */
[----:B------:R-:W0:Y:S01]  /*10540*/  LDC R28, c[0x0][0x3b8] ;  /* 0x0000ee00ff1c7b82 */ /* 0x000e220000000800 */
[----:B------:R-:W-:Y:S02]  /*10550*/  IADD3 R24, P6, PT, R3, R2, RZ ;  /* 0x0000000203187210 */ /* 0x000fe40007fde0ff */
[----:B----4-:R-:W-:-:S05]  /*10560*/  PRMT R25, R10, 0x7771, RZ ;  /* 0x000077710a197816 */ /* 0x010fca00000000ff */
[----:B------:R4:W-:Y:S02]  /*10570*/  @P4 STG.E.U8 desc[UR8][R26.64], R25 ;  /* 0x000000191a004986 */ /* 0x0009e4000c101108 */
[----:B----4-:R-:W4:Y:S01]  /*10580*/  LDC R27, c[0x0][0x3b8] ;  /* 0x0000ee00ff1b7b82 */ /* 0x010f220000000800 */
[----:B------:R-:W-:Y:S02]  /*10590*/  LEA.HI.X.SX32 R25, R3, R0, 0x1, P6 ;  /* 0x0000000003197211 */ /* 0x000fe400030f0eff */
[----:B---3--:R-:W-:Y:S01]  /*105a0*/  ISETP.LT.AND P4, PT, R16, UR5, !P0 ;  /* 0x0000000510007c0c */ /* 0x008fe2000c781270 */
[----:B------:R-:W3:Y:S01]  /*105b0*/  LDCU UR5, c[0x0][0x39c] ;  /* 0x00007380ff0577ac */ /* 0x000ee20008000800 */
[----:B------:R-:W3:Y:S01]  /*105c0*/  LDL.LU R16, [R1+0x4d0] ;  /* 0x0004d00001107983 */ /* 0x000ee20000300800 */
[----:B----4-:R-:W-:Y:S01]  /*105d0*/  IMAD R27, R27, 0x4, R3 ;  /* 0x000000041b1b7824 */ /* 0x010fe200078e0203 */
[----:B--2---:R-:W-:-:S05]  /*105e0*/  PRMT R3, R12, 0x7771, RZ ;  /* 0x000077710c037816 */ /* 0x004fca00000000ff */
[----:B------:R2:W-:Y:S04]  /*105f0*/  @P2 STG.E.U8 desc[UR8][R24.64], R3 ;  /* 0x0000000318002986 */ /* 0x0005e8000c101108 */
[----:B--2---:R-:W1:Y:S01]  /*10600*/  LDL.LU R24, [R1+0x60] ;  /* 0x0000600001187983 */ /* 0x004e620000300800 */
[----:B------:R-:W2:Y:S01]  /*10610*/  LDC R25, c[0x0][0x3b8] ;  /* 0x0000ee00ff197b82 */ /* 0x000ea20000000800 */
[----:B------:R-:W-:Y:S01]  /*10620*/  IADD3 R26, P6, PT, R27, R2, RZ ;  /* 0x000000021b1a7210 */ /* 0x000fe20007fde0ff */
[----:B--2---:R-:W-:-:S03]  /*10630*/  IMAD R3, R25, 0x4, R27 ;  /* 0x0000000419037824 */ /* 0x004fc600078e021b */
[----:B------:R-:W-:Y:S02]  /*10640*/  LEA.HI.X.SX32 R27, R27, R0, 0x1, P6 ;  /* 0x000000001b1b7211 */ /* 0x000fe400030f0eff */
[----:B------:R-:W-:-:S05]  /*10650*/  PRMT R25, R14, 0x7771, RZ ;  /* 0x000077710e197816 */ /* 0x000fca00000000ff */
[----:B------:R0:W-:Y:S01]  /*10660*/  @P3 STG.E.U8 desc[UR8][R26.64], R25 ;  /* 0x000000191a003986 */ /* 0x0001e2000c101108 */
[----:B------:R-:W-:Y:S01]  /*10670*/  ISETP.LT.AND P3, PT, R18, UR6, !P0 ;  /* 0x0000000612007c0c */ /* 0x000fe2000c761270 */
[----:B------:R-:W2:Y:S02]  /*10680*/  LDCU UR6, c[0x0][0x39c] ;  /* 0x00007380ff0677ac */ /* 0x000ea40008000800 */
[----:B------:R-:W4:Y:S01]  /*10690*/  LDL.LU R18, [R1+0x4cc] ;  /* 0x0004cc0001127983 */ /* 0x000f220000300800 */
[----:B0-----:R-:W-:Y:S02]  /*106a0*/  IMAD R27, R28, 0x4, R3 ;  /* 0x000000041c1b7824 */ /* 0x001fe400078e0203 */
[----:B------:R-:W0:Y:S01]  /*106b0*/  LDC R28, c[0x0][0x3b8] ;  /* 0x0000ee00ff1c7b82 */ /* 0x000e220000000800 */
[----:B-1----:R-:W-:Y:S01]  /*106c0*/  ISETP.LT.AND P2, PT, R24, UR4, !P0 ;  /* 0x0000000418007c0c */ /* 0x002fe2000c741270 */
[----:B------:R-:W1:Y:S01]  /*106d0*/  LDCU UR4, c[0x0][0x39c] ;  /* 0x00007380ff0477ac */ /* 0x000e620008000800 */
[----:B------:R-:W-:-:S04]  /*106e0*/  IADD3 R24, P6, PT, R3, R2, RZ ;  /* 0x0000000203187210 */ /* 0x000fc80007fde0ff */
[----:B------:R-:W-:Y:S02]  /*106f0*/  LEA.HI.X.SX32 R25, R3, R0, 0x1, P6 ;  /* 0x0000000003197211 */ /* 0x000fe400030f0eff */
[----:B---3--:R-:W-:-:S05]  /*10700*/  PRMT R3, R16, 0x7771, RZ ;  /* 0x0000777110037816 */ /* 0x008fca00000000ff */
[----:B------:R0:W-:Y:S01]  /*10710*/  @P5 STG.E.U8 desc[UR8][R24.64], R3 ;  /* 0x0000000318005986 */ /* 0x0001e2000c101108 */
[----:B------:R-:W-:Y:S01]  /*10720*/  ISETP.LT.AND P5, PT, R20, UR5, !P0 ;  /* 0x0000000514007c0c */ /* 0x000fe2000c7a1270 */
[----:B------:R-:W3:Y:S02]  /*10730*/  LDCU UR5, c[0x0][0x39c] ;  /* 0x00007380ff0577ac */ /* 0x000ee40008000800 */
[----:B------:R-:W2:Y:S01]  /*10740*/  LDL.LU R20, [R1+0x4c8] ;  /* 0x0004c80001147983 */ /* 0x000ea20000300800 */
[----:B------:R-:W-:Y:S01]  /*10750*/  IADD3 R26, P6, PT, R27, R2, RZ ;  /* 0x000000021b1a7210 */ /* 0x000fe20007fde0ff */
[----:B0-----:R-:W-:-:S03]  /*10760*/  IMAD R3, R28, 0x4, R27 ;  /* 0x000000041c037824 */ /* 0x001fc600078e021b */
[----:B------:R-:W-:Y:S01]  /*10770*/  LEA.HI.X.SX32 R27, R27, R0, 0x1, P6 ;  /* 0x000000001b1b7211 */ /* 0x000fe200030f0eff */
[----:B------:R-:W0:Y:S01]  /*10780*/  LDC R28, c[0x0][0x3b8] ;  /* 0x0000ee00ff1c7b82 */ /* 0x000e220000000800 */
[----:B----4-:R-:W-:-:S05]  /*10790*/  PRMT R25, R18, 0x7771, RZ ;  /* 0x0000777112197816 */ /* 0x010fca00000000ff */
[----:B------:R4:W-:Y:S04]  /*107a0*/  @P4 STG.E.U8 desc[UR8][R26.64], R25 ;  /* 0x000000191a004986 */ /* 0x0009e8000c101108 */
[----:B----4-:R-:W1:Y:S01]  /*107b0*/  LDL.LU R26, [R1+0x6c] ;  /* 0x00006c00011a7983 */ /* 0x010e620000300800 */
[----:B------:R-:W4:Y:S01]  /*107c0*/  LDC R27, c[0x0][0x3b8] ;  /* 0x0000ee00ff1b7b82 */ /* 0x000f220000000800 */
[----:B------:R-:W-:-:S04]  /*107d0*/  IADD3 R24, P6, PT, R3, R2, RZ ;  /* 0x0000000203187210 */ /* 0x000fc80007fde0ff */
[----:B------:R-:W-:Y:S01]  /*107e0*/  LEA.HI.X.SX32 R25, R3, R0, 0x1, P6 ;  /* 0x0000000003197211 */ /* 0x000fe200030f0eff */
[----:B----4-:R-:W-:Y:S01]  /*107f0*/  IMAD R27, R27, 0x4, R3 ;  /* 0x000000041b1b7824 */ /* 0x010fe200078e0203 */
[----:B--2---:R-:W-:-:S05]  /*10800*/  PRMT R3, R20, 0x7771, RZ ;  /* 0x0000777114037816 */ /* 0x004fca00000000ff */
[----:B------:R2:W-:Y:S02]  /*10810*/  @P2 STG.E.U8 desc[UR8][R24.64], R3 ;  /* 0x0000000318002986 */ /* 0x0005e4000c101108 */
[----:B--2---:R-:W2:Y:S02]  /*10820*/  LDC R25, c[0x0][0x3b8] ;  /* 0x0000ee00ff197b82 */ /* 0x004ea40000000800 */
[----:B------:R-:W3:Y:S01]  /*10830*/  LDL.LU R24, [R1+0x70] ;  /* 0x0000700001187983 */ /* 0x000ee20000300800 */
[----:B-1----:R-:W-:Y:S01]  /*10840*/  ISETP.LT.AND P4, PT, R26, UR4, !P0 ;  /* 0x000000041a007c0c */ /* 0x002fe2000c781270 */
[----:B------:R-:W1:Y:S01]  /*10850*/  LDCU UR4, c[0x0][0x39c] ;  /* 0x00007380ff0477ac */ /* 0x000e620008000800 */
[----:B------:R-:W-:Y:S01]  /*10860*/  IADD3 R26, P6, PT, R27, R2, RZ ;  /* 0x000000021b1a7210 */ /* 0x000fe20007fde0ff */
[----:B--2---:R-:W-:Y:S01]  /*10870*/  IMAD R3, R25, 0x4, R27 ;  /* 0x0000000419037824 */ /* 0x004fe200078e021b */
[----:B------:R-:W-:Y:S02]  /*10880*/  PRMT R25, R22, 0x7771, RZ ;  /* 0x0000777116197816 */ /* 0x000fe400000000ff */
[----:B------:R-:W-:-:S05]  /*10890*/  LEA.HI.X.SX32 R27, R27, R0, 0x1, P6 ;  /* 0x000000001b1b7211 */ /* 0x000fca00030f0eff */
[----:B------:R2:W-:Y:S04]  /*108a0*/  @P3 STG.E.U8 desc[UR8][R26.64], R25 ;  /* 0x000000191a003986 */ /* 0x0005e8000c101108 */
[----:B--2---:R-:W2:Y:S01]  /*108b0*/  LDL.LU R27, [R1+0x74] ;  /* 0x00007400011b7983 */ /* 0x004ea20000300800 */
[----:B---3--:R-:W-:Y:S01]  /*108c0*/  ISETP.LT.AND P2, PT, R24, UR5, !P0 ;  /* 0x0000000518007c0c */ /* 0x008fe2000c741270 */
[----:B------:R-:W3:Y:S01]  /*108d0*/  LDCU UR5, c[0x0][0x39c] ;  /* 0x00007380ff0577ac */ /* 0x000ee20008000800 */
[----:B------:R-:W-:-:S04]  /*108e0*/  IADD3 R24, P6, PT, R3, R2, RZ ;  /* 0x0000000203187210 */ /* 0x000fc80007fde0ff */
[----:B------:R-:W-:Y:S02]  /*108f0*/  LEA.HI.X.SX32 R25, R3, R0, 0x1, P6 ;  /* 0x0000000003197211 */ /* 0x000fe400030f0eff */
[----:B--2---:R-:W-:Y:S01]  /*10900*/  ISETP.LT.AND P3, PT, R27, UR6, !P0 ;  /* 0x000000061b007c0c */ /* 0x004fe2000c761270 */
[----:B0-----:R-:W-:Y:S01]  /*10910*/  IMAD R27, R28, 0x4, R3 ;  /* 0x000000041c1b7824 */ /* 0x001fe200078e0203 */
[----:B------:R-:W-:Y:S01]  /*10920*/  PRMT R3, R11, 0x7772, RZ ;  /* 0x000077720b037816 */ /* 0x000fe200000000ff */
[----:B------:R-:W0:Y:S01]  /*10930*/  LDC R28, c[0x0][0x3b8] ;  /* 0x0000ee00ff1c7b82 */ /* 0x000e220000000800 */
[----:B------:R-:W2:Y:S03]  /*10940*/  LDCU UR6, c[0x0][0x39c] ;  /* 0x00007380ff0677ac */ /* 0x000ea60008000800 */
[----:B------:R4:W-:Y:S04]  /*10950*/  @P5 STG.E.U8 desc[UR8][R24.64], R3 ;  /* 0x0000000318005986 */ /* 0x0009e8000c101108 */
[----:B----4-:R-:W1:Y:S01]  /*10960*/  LDL.LU R25, [R1+0x78] ;  /* 0x0000780001197983 */ /* 0x010e620000300800 */
[----:B------:R-:W-:Y:S01]  /*10970*/  IADD3 R26, P6, PT, R27, R2, RZ ;  /* 0x000000021b1a7210 */ /* 0x000fe20007fde0ff */
[----:B0-----:R-:W-:-:S03]  /*10980*/  IMAD R3, R28, 0x4, R27 ;  /* 0x000000041c037824 */ /* 0x001fc600078e021b */
[----:B------:R-:W-:Y:S01]  /*10990*/  LEA.HI.X.SX32 R27, R27, R0, 0x1, P6 ;  /* 0x000000001b1b7211 */ /* 0x000fe200030f0eff */
[----:B------:R-:W0:Y:S01]  /*109a0*/  LDC R28, c[0x0][0x3b8] ;  /* 0x0000ee00ff1c7b82 */ /* 0x000e220000000800 */
[----:B------:R-:W-:Y:S02]  /*109b0*/  IADD3 R24, P6, PT, R3, R2, RZ ;  /* 0x0000000203187210 */ /* 0x000fe40007fde0ff */
[----:B-1----:R-:W-:Y:S01]  /*109c0*/  ISETP.LT.AND P5, PT, R25, UR4, !P0 ;  /* 0x0000000419007c0c */ /* 0x002fe2000c7a1270 */
[----:B------:R-:W1:Y:S01]  /*109d0*/  LDCU UR4, c[0x0][0x39c] ;  /* 0x00007380ff0477ac */ /* 0x000e620008000800 */
[----:B------:R-:W-:-:S05]  /*109e0*/  PRMT R25, R4, 0x7772, RZ ;  /* 0x0000777204197816 */ /* 0x000fca00000000ff */
[----:B------:R4:W-:Y:S04]  /*109f0*/  @P4 STG.E.U8 desc[UR8][R26.64], R25 ;  /* 0x000000191a004986 */ /* 0x0009e8000c101108 */
[----:B----4-:R-:W3:Y:S01]  /*10a00*/  LDL.LU R26, [R1+0x7c] ;  /* 0x00007c00011a7983 */ /* 0x010ee20000300800 */
[----:B------:R-:W4:Y:S01]  /*10a10*/  LDC R27, c[0x0][0x3b8] ;  /* 0x0000ee00ff1b7b82 */ /* 0x000f220000000800 */
[----:B------:R-:W-:Y:S01]  /*10a20*/  LEA.HI.X.SX32 R25, R3, R0, 0x1, P6 ;  /* 0x0000000003197211 */ /* 0x000fe200030f0eff */
[----:B----4-:R-:W-:Y:S01]  /*10a30*/  IMAD R27, R27, 0x4, R3 ;  /* 0x000000041b1b7824 */ /* 0x010fe200078e0203 */
[----:B------:R-:W-:-:S05]  /*10a40*/  PRMT R3, R15, 0x7772, RZ ;  /* 0x000077720f037816 */ /* 0x000fca00000000ff */
[----:B------:R4:W-:Y:S02]  /*10a50*/  @P2 STG.E.U8 desc[UR8][R24.64], R3 ;  /* 0x0000000318002986 */ /* 0x0009e4000c101108 */
[----:B----4-:R-:W4:Y:S02]  /*10a60*/  LDC R25, c[0x0][0x3b8] ;  /* 0x0000ee00ff197b82 */ /* 0x010f240000000800 */
[----:B------:R-:W1:Y:S01]  /*10a70*/  LDL.LU R24, [R1+0x80] ;  /* 0x0000800001187983 */ /* 0x000e620000300800 */
[----:B----4-:R-:W-:Y:S01]  /*10a80*/  IMAD R3, R25, 0x4, R27 ;  /* 0x0000000419037824 */ /* 0x010fe200078e021b */
[----:B------:R-:W-:Y:S02]  /*10a90*/  PRMT R25, R6, 0x7772, RZ ;  /* 0x0000777206197816 */ /* 0x000fe400000000ff */
[----:B---3--:R-:W-:Y:S01]  /*10aa0*/  ISETP.LT.AND P4, PT, R26, UR5, !P0 ;  /* 0x000000051a007c0c */ /* 0x008fe2000c781270 */
[----:B------:R-:W3:Y:S01]  /*10ab0*/  LDCU UR5, c[0x0][0x39c] ;  /* 0x00007380ff0577ac */ /* 0x000ee20008000800 */
[----:B------:R-:W-:-:S04]  /*10ac0*/  IADD3 R26, P6, PT, R27, R2, RZ ;  /* 0x000000021b1a7210 */ /* 0x000fc80007fde0ff */
[----:B------:R-:W-:-:S05]  /*10ad0*/  LEA.HI.X.SX32 R27, R27, R0, 0x1, P6 ;  /* 0x000000001b1b7211 */ /* 0x000fca00030f0eff */
[----:B------:R4:W-:Y:S04]  /*10ae0*/  @P3 STG.E.U8 desc[UR8][R26.64], R25 ;  /* 0x000000191a003986 */ /* 0x0009e8000c101108 */
[----:B----4-:R-:W2:Y:S01]  /*10af0*/  LDL.LU R27, [R1+0x84] ;  /* 0x00008400011b7983 */ /* 0x010ea20000300800 */
[----:B-1----:R-:W-:Y:S01]  /*10b00*/  ISETP.LT.AND P2, PT, R24, UR4, !P0 ;  /* 0x0000000418007c0c */ /* 0x002fe2000c741270 */
[----:B------:R-:W1:Y:S01]  /*10b10*/  LDCU UR4, c[0x0][0x39c] ;  /* 0x00007380ff0477ac */ /* 0x000e620008000800 */
        /* <DEDUP_REMOVED lines=8> */
[----:B----4-:R-:W3:Y:S01]  /*10ba0*/  LDL.LU R25, [R1+0x88] ;  /* 0x0000880001197983 */ /* 0x010ee20000300800 */
[----:B------:R-:W-:Y:S01]  /*10bb0*/  IADD3 R26, P6, PT, R27, R2, RZ ;  /* 0x000000021b1a7210 */ /* 0x000fe20007fde0ff */
[----:B0-----:R-:W-:-:S03]  /*10bc0*/  IMAD R3, R28, 0x4, R27 ;  /* 0x000000041c037824 */ /* 0x001fc600078e021b */
[----:B------:R-:W-:Y:S01]  /*10bd0*/  LEA.HI.X.SX32 R27, R27, R0, 0x1, P6 ;  /* 0x000000001b1b7211 */ /* 0x000fe200030f0eff */
[----:B------:R-:W0:Y:S01]  /*10be0*/  LDC R28, c[0x0][0x3b8] ;  /* 0x0000ee00ff1c7b82 */ /* 0x000e220000000800 */
[----:B------:R-:W-:Y:S02]  /*10bf0*/  IADD3 R24, P6, PT, R3, R2, RZ ;  /* 0x0000000203187210 */ /* 0x000fe40007fde0ff */
[----:B---3--:R-:W-:Y:S01]  /*10c00*/  ISETP.LT.AND P5, PT, R25, UR5, !P0 ;  /* 0x0000000519007c0c */ /* 0x008fe2000c7a1270 */
[----:B------:R-:W3:Y:S01]  /*10c10*/  LDCU UR5, c[0x0][0x39c] ;  /* 0x00007380ff0577ac */ /* 0x000ee20008000800 */
[----:B------:R-:W-:-:S05]  /*10c20*/  PRMT R25, R7, 0x7772, RZ ;  /* 0x0000777207197816 */ /* 0x000fca00000000ff */
[----:B------:R4:W-:Y:S04]  /*10c30*/  @P4 STG.E.U8 desc[UR8][R26.64], R25 ;  /* 0x000000191a004986 */ /* 0x0009e8000c101108 */
[----:B----4-:R-:W1:Y:S01]  /*10c40*/  LDL.LU R26, [R1+0x8c] ;  /* 0x00008c00011a7983 */ /* 0x010e620000300800 */
[----:B------:R-:W4:Y:S01]  /*10c50*/  LDC R27, c[0x0][0x3b8] ;  /* 0x0000ee00ff1b7b82 */ /* 0x000f220000000800 */
[----:B------:R-:W-:Y:S01]  /*10c60*/  LEA.HI.X.SX32 R25, R3, R0, 0x1, P6 ;  /* 0x0000000003197211 */ /* 0x000fe200030f0eff */
[----:B----4-:R-:W-:Y:S01]  /*10c70*/  IMAD R27, R27, 0x4, R3 ;  /* 0x000000041b1b7824 */ /* 0x010fe200078e0203 */
[----:B------:R-:W-:-:S05]  /*10c80*/  PRMT R3, R5, 0x7772, RZ ;  /* 0x0000777205037816 */ /* 0x000fca00000000ff */
[----:B------:R4:W-:Y:S02]  /*10c90*/  @P2 STG.E.U8 desc[UR8][R24.64], R3 ;  /* 0x0000000318002986 */ /* 0x0009e4000c101108 */
[----:B----4-:R-:W4:Y:S02]  /*10ca0*/  LDC R25, c[0x0][0x3b8] ;  /* 0x0000ee00ff197b82 */ /* 0x010f240000000800 */
[----:B------:R-:W3:Y:S01]  /*10cb0*/  LDL.LU R24, [R1+0x90] ;  /* 0x0000900001187983 */ /* 0x000ee20000300800 */
[----:B----4-:R-:W-:Y:S01]  /*10cc0*/  IMAD R3, R25, 0x4, R27 ;  /* 0x0000000419037824 */ /* 0x010fe200078e021b */
[----:B------:R-:W-:Y:S02]  /*10cd0*/  PRMT R25, R8, 0x7772, RZ ;  /* 0x0000777208197816 */ /* 0x000fe400000000ff */
[----:B-1----:R-:W-:Y:S01]  /*10ce0*/  ISETP.LT.AND P4, PT, R26, UR4, !P0 ;  /* 0x000000041a007c0c */ /* 0x002fe2000c781270 */
[----:B------:R-:W1:Y:S01]  /*10cf0*/  LDCU UR4, c[0x0][0x39c] ;  /* 0x00007380ff0477ac */ /* 0x000e620008000800 */
[----:B------:R-:W-:-:S04]  /*10d00*/  IADD3 R26, P6, PT, R27, R2, RZ ;  /* 0x000000021b1a7210 */ /* 0x000fc80007fde0ff */
[----:B------:R-:W-:-:S05]  /*10d10*/  LEA.HI.X.SX32 R27, R27, R0, 0x1, P6 ;  /* 0x000000001b1b7211 */ /* 0x000fca00030f0eff */
[----:B------:R4:W-:Y:S04]  /*10d20*/  @P3 STG.E.U8 desc[UR8][R26.64], R25 ;  /* 0x000000191a003986 */ /* 0x0009e8000c101108 */
[----:B----4-:R-:W2:Y:S01]  /*10d30*/  LDL.LU R27, [R1+0x94] ;  /* 0x00009400011b7983 */ /* 0x010ea20000300800 */
        /* <DEDUP_REMOVED lines=80> */
[----:B------:R-:W2:Y:S01]  /*11240*/  LDL.LU R11, [R1+0x4c4] ;  /* 0x0004c400010b7983 */ /* 0x000ea20000300800 */
[----:B------:R-:W-:Y:S01]  /*11250*/  PRMT R4, R4, 0x7773, RZ ;  /* 0x0000777304047816 */ /* 0x000fe200000000ff */
[----:B------:R-:W4:Y:S02]  /*11260*/  LDCU UR6, c[0x0][0x39c] ;  /* 0x00007380ff0677ac */ /* 0x000f240008000800 */
[----:B------:R1:W-:Y:S04]  /*11270*/  @P5 STG.E.U8 desc[UR8][R24.64], R3 ;  /* 0x0000000318005986 */ /* 0x0003e8000c101108 */
[----:B-1----:R-:W2:Y:S01]  /*11280*/  LDL.LU R24, [R1+0xb8] ;  /* 0x0000b80001187983 */ /* 0x002ea20000300800 */
[----:B------:R-:W1:Y:S01]  /*11290*/  LDC R25, c[0x0][0x3b8] ;  /* 0x0000ee00ff197b82 */ /* 0x000e620000000800 */
[----:B------:R-:W-:Y:S01]  /*112a0*/  IADD3 R26, P6, PT, R27, R2, RZ ;  /* 0x000000021b1a7210 */ /* 0x000fe20007fde0ff */
[----:B-1----:R-:W-:-:S06]  /*112b0*/  IMAD R3, R25, 0x4, R27 ;  /* 0x0000000419037824 */ /* 0x002fcc00078e021b */
[----:B------:R-:W1:Y:S01]  /*112c0*/  LDC R25, c[0x0][0x3b8] ;  /* 0x0000ee00ff197b82 */ /* 0x000e620000000800 */
[----:B------:R-:W-:-:S05]  /*112d0*/  LEA.HI.X.SX32 R27, R27, R0, 0x1, P6 ;  /* 0x000000001b1b7211 */ /* 0x000fca00030f0eff */
[----:B------:R0:W-:Y:S04]  /*112e0*/  @P4 STG.E.U8 desc[UR8][R26.64], R4 ;  /* 0x000000041a004986 */ /* 0x0001e8000c101108 */
[----:B0-----:R-:W3:Y:S01]  /*112f0*/  LDL.LU R27, [R1+0xbc] ;  /* 0x0000bc00011b7983 */ /* 0x001ee20000300800 */
[----:B-1----:R-:W-:Y:S01]  /*11300*/  IMAD R4, R25, 0x4, R3 ;  /* 0x0000000419047824 */ /* 0x002fe200078e0203 */
[----:B--2---:R-:W-:Y:S01]  /*11310*/  ISETP.LT.AND P5, PT, R24, UR4, !P0 ;  /* 0x0000000418007c0c */ /* 0x004fe2000c7a1270 */
[----:B------:R-:W0:Y:S01]  /*11320*/  LDCU UR4, c[0x0][0x39c] ;  /* 0x00007380ff0477ac */ /* 0x000e220008000800 */
[----:B------:R-:W-:-:S04]  /*11330*/  IADD3 R24, P6, PT, R3, R2, RZ ;  /* 0x0000000203187210 */ /* 0x000fc80007fde0ff */
[----:B------:R-:W-:Y:S02]  /*11340*/  LEA.HI.X.SX32 R25, R3, R0, 0x1, P6 ;  /* 0x0000000003197211 */ /* 0x000fe400030f0eff */
[----:B------:R-:W-:Y:S02]  /*11350*/  PRMT R3, R15, 0x7773, RZ ;  /* 0x000077730f037816 */ /* 0x000fe400000000ff */
[----:B------:R-:W2:Y:S04]  /*11360*/  LDL.LU R15, [R1+0x4c0] ;  /* 0x0004c000010f7983 */ /* 0x000ea80000300800 */
[----:B------:R1:W-:Y:S04]  /*11370*/  @P2 STG.E.U8 desc[UR8][R24.64], R3 ;  /* 0x0000000318002986 */ /* 0x0003e8000c101108 */
[----:B-1----:R-:W0:Y:S01]  /*11380*/  LDL.LU R25, [R1+0xc0] ;  /* 0x0000c00001197983 */ /* 0x002e220000300800 */
[----:B------:R-:W-:Y:S01]  /*11390*/  IADD3 R26, P6, PT, R4, R2, RZ ;  /* 0x00000002041a7210 */ /* 0x000fe20007fde0ff */
[----:B------:R-:W-:Y:S01]  /*113a0*/  IMAD R3, R28, 0x4, R4 ;  /* 0x000000041c037824 */ /* 0x000fe200078e0204 */
[----:B------:R-:W-:Y:S01]  /*113b0*/  PRMT R6, R6, 0x7773, RZ ;  /* 0x0000777306067816 */ /* 0x000fe200000000ff */
[----:B------:R-:W1:Y:S01]  /*113c0*/  LDC R28, c[0x0][0x3b8] ;  /* 0x0000ee00ff1c7b82 */ /* 0x000e620000000800 */
[----:B---3--:R-:W-:Y:S01]  /*113d0*/  ISETP.LT.AND P4, PT, R27, UR5, !P0 ;  /* 0x000000051b007c0c */ /* 0x008fe2000c781270 */
[----:B------:R-:W3:Y:S01]  /*113e0*/  LDCU UR5, c[0x0][0x39c] ;  /* 0x00007380ff0577ac */ /* 0x000ee20008000800 */
[----:B------:R-:W-:-:S05]  /*113f0*/  LEA.HI.X.SX32 R27, R4, R0, 0x1, P6 ;  /* 0x00000000041b7211 */ /* 0x000fca00030f0eff */
[----:B------:R-:W0:Y:S02]  /*11400*/  LDC R4, c[0x0][0x3b8] ;  /* 0x0000ee00ff047b82 */ /* 0x000e240000000800 */
[----:B0-----:R-:W-:Y:S02]  /*11410*/  ISETP.LT.AND P2, PT, R25, UR4, !P0 ;  /* 0x0000000419007c0c */ /* 0x001fe4000c741270 */
[----:B------:R-:W-:Y:S01]  /*11420*/  IADD3 R24, P6, PT, R3, R2, RZ ;  /* 0x0000000203187210 */ /* 0x000fe20007fde0ff */
[----:B------:R-:W4:Y:S01]  /*11430*/  LDL.LU R25, [R1+0xc4] ;  /* 0x0000c40001197983 */ /* 0x000f220000300800 */
[----:B------:R-:W-:Y:S01]  /*11440*/  IMAD R4, R4, 0x4, R3 ;  /* 0x0000000404047824 */ /* 0x000fe200078e0203 */
[----:B------:R-:W0:Y:S02]  /*11450*/  LDCU UR4, c[0x0][0x39c] ;  /* 0x00007380ff0477ac */ /* 0x000e240008000800 */
[----:B------:R1:W-:Y:S02]  /*11460*/  @P3 STG.E.U8 desc[UR8][R26.64], R6 ;  /* 0x000000061a003986 */ /* 0x0003e4000c101108 */
[----:B-1----:R-:W1:Y:S01]  /*11470*/  LDC R6, c[0x0][0x3b8] ;  /* 0x0000ee00ff067b82 */ /* 0x002e620000000800 */
[----:B----4-:R-:W-:Y:S01]  /*11480*/  ISETP.LT.AND P3, PT, R25, UR6, !P0 ;  /* 0x0000000619007c0c */ /* 0x010fe2000c761270 */
[----:B------:R-:W4:Y:S01]  /*11490*/  LDCU UR6, c[0x0][0x39c] ;  /* 0x00007380ff0677ac */ /* 0x000f220008000800 */
[----:B------:R-:W-:-:S02]  /*114a0*/  LEA.HI.X.SX32 R25, R3, R0, 0x1, P6 ;  /* 0x0000000003197211 */ /* 0x000fc400030f0eff */
[----:B------:R-:W-:Y:S02]  /*114b0*/  PRMT R3, R9, 0x7773, RZ ;  /* 0x0000777309037816 */ /* 0x000fe400000000ff */
[----:B------:R-:W2:Y:S04]  /*114c0*/  LDL.LU R9, [R1+0x4bc] ;  /* 0x0004bc0001097983 */ /* 0x000ea80000300800 */
[----:B------:R-:W3:Y:S01]  /*114d0*/  LDL.LU R27, [R1+0xc8] ;  /* 0x0000c800011b7983 */ /* 0x000ee20000300800 */
[----:B------:R-:W-:-:S03]  /*114e0*/  IADD3 R26, P6, PT, R4, R2, RZ ;  /* 0x00000002041a7210 */ /* 0x000fc60007fde0ff */
[----:B------:R1:W-:Y:S02]  /*114f0*/  @P5 STG.E.U8 desc[UR8][R24.64], R3 ;  /* 0x0000000318005986 */ /* 0x0003e4000c101108 */
[----:B-1----:R-:W-:Y:S01]  /*11500*/  IMAD R3, R6, 0x4, R4 ;  /* 0x0000000406037824 */ /* 0x002fe200078e0204 */
[----:B------:R-:W-:Y:S01]  /*11510*/  PRMT R8, R8, 0x7773, RZ ;  /* 0x0000777308087816 */ /* 0x000fe200000000ff */
[----:B------:R-:W1:Y:S01]  /*11520*/  LDC R6, c[0x0][0x3b8] ;  /* 0x0000ee00ff067b82 */ /* 0x000e620000000800 */
[----:B---3--:R-:W-:Y:S01]  /*11530*/  ISETP.LT.AND P5, PT, R27, UR5, !P0 ;  /* 0x000000051b007c0c */ /* 0x008fe2000c7a1270 */
[----:B------:R-:W3:Y:S01]  /*11540*/  LDCU UR5, c[0x0][0x39c] ;  /* 0x00007380ff0577ac */ /* 0x000ee20008000800 */
[----:B------:R-:W-:Y:S02]  /*11550*/  LEA.HI.X.SX32 R27, R4, R0, 0x1, P6 ;  /* 0x00000000041b7211 */ /* 0x000fe400030f0eff */
[----:B------:R-:W-:Y:S02]  /*11560*/  PRMT R4, R7, 0x7773, RZ ;  /* 0x0000777307047816 */ /* 0x000fe400000000ff */
[----:B------:R-:W2:Y:S04]  /*11570*/  LDL.LU R7, [R1+0x4b8] ;  /* 0x0004b80001077983 */ /* 0x000ea80000300800 */
[----:B------:R0:W-:Y:S04]  /*11580*/  @P4 STG.E.U8 desc[UR8][R26.64], R4 ;  /* 0x000000041a004986 */ /* 0x0001e8000c101108 */
[----:B0-----:R-:W2:Y:S01]  /*11590*/  LDL.LU R27, [R1+0xcc] ;  /* 0x0000cc00011b7983 */ /* 0x001ea20000300800 */
[----:B------:R-:W-:Y:S01]  /*115a0*/  IADD3 R24, P6, PT, R3, R2, RZ ;  /* 0x0000000203187210 */ /* 0x000fe20007fde0ff */
[----:B------:R-:W-:-:S02]  /*115b0*/  IMAD R4, R28, 0x4, R3 ;  /* 0x000000041c047824 */ /* 0x000fc400078e0203 */
[----:B------:R-:W0:Y:S01]  /*115c0*/  LDC R28, c[0x0][0x3b8] ;  /* 0x0000ee00ff1c7b82 */ /* 0x000e220000000800 */
[----:B------:R-:W-:Y:S02]  /*115d0*/  LEA.HI.X.SX32 R25, R3, R0, 0x1, P6 ;  /* 0x0000000003197211 */ /* 0x000fe400030f0eff */
[----:B------:R-:W-:Y:S02]  /*115e0*/  PRMT R3, R5, 0x7773, RZ ;  /* 0x0000777305037816 */ /* 0x000fe400000000ff */
[C---:B------:R-:W-:Y:S01]  /*115f0*/  IADD3 R26, P6, PT, R4.reuse, R2, RZ ;  /* 0x00000002041a7210 */ /* 0x040fe20007fde0ff */
[----:B------:R-:W3:Y:S04]  /*11600*/  LDL.LU R5, [R1+0x4b4] ;  /* 0x0004b40001057983 */ /* 0x000ee80000300800 */
[----:B------:R1:W-:Y:S04]  /*11610*/  @P2 STG.E.U8 desc[UR8][R24.64], R3 ;  /* 0x0000000318002986 */ /* 0x0003e8000c101108 */
[----:B-1----:R-:W3:Y:S01]  /*11620*/  LDL.LU R25, [R1+0xd0] ;  /* 0x0000d00001197983 */ /* 0x002ee20000300800 */
[----:B--2---:R-:W-:Y:S01]  /*11630*/  ISETP.LT.AND P4, PT, R27, UR4, !P0 ;  /* 0x000000041b007c0c */ /* 0x004fe2000c781270 */
[----:B------:R-:W1:Y:S01]  /*11640*/  LDCU UR4, c[0x0][0x39c] ;  /* 0x00007380ff0477ac */ /* 0x000e620008000800 */
[----:B------:R-:W2:Y:S02]  /*11650*/  LDC R27, c[0x0][0x3b8] ;  /* 0x0000ee00ff1b7b82 */ /* 0x000ea40000000800 */
[----:B--2---:R-:W-:Y:S01]  /*11660*/  IMAD R3, R27, 0x4, R4 ;  /* 0x000000041b037824 */ /* 0x004fe200078e0204 */
[----:B------:R-:W-:-:S02]  /*11670*/  LEA.HI.X.SX32 R27, R4, R0, 0x1, P6 ;  /* 0x00000000041b7211 */ /* 0x000fc400030f0eff */
[----:B------:R-:W4:Y:S04]  /*11680*/  LDL.LU R4, [R1+0xd4] ;  /* 0x0000d40001047983 */ /* 0x000f280000300800 */
[----:B------:R2:W-:Y:S04]  /*11690*/  @P3 STG.E.U8 desc[UR8][R26.64], R8 ;  /* 0x000000081a003986 */ /* 0x0005e8000c101108 */
[----:B--2---:R-:W1:Y:S01]  /*116a0*/  LDL.LU R8, [R1+0xd8] ;  /* 0x0000d80001087983 */ /* 0x004e620000300800 */
[----:B------:R-:W-:Y:S02]  /*116b0*/  IADD3 R24, P6, PT, R3, R2, RZ ;  /* 0x0000000203187210 */ /* 0x000fe40007fde0ff */
[----:B---3--:R-:W-:Y:S01]  /*116c0*/  ISETP.LT.AND P2, PT, R25, UR5, !P0 ;  /* 0x0000000519007c0c */ /* 0x008fe2000c741270 */
[----:B------:R-:W2:Y:S01]  /*116d0*/  LDCU UR5, c[0x0][0x39c] ;  /* 0x00007380ff0577ac */ /* 0x000ea20008000800 */
[----:B------:R-:W-:-:S02]  /*116e0*/  LEA.HI.X.SX32 R25, R3, R0, 0x1, P6 ;  /* 0x0000000003197211 */ /* 0x000fc400030f0eff */
[----:B------:R-:W-:Y:S02]  /*116f0*/  PRMT R10, R10, 0x7773, RZ ;  /* 0x000077730a0a7816 */ /* 0x000fe400000000ff */
[----:B------:R-:W-:Y:S02]  /*11700*/  PRMT R12, R12, 0x7773, RZ ;  /* 0x000077730c0c7816 */ /* 0x000fe400000000ff */
[----:B----4-:R-:W-:Y:S01]  /*11710*/  ISETP.LT.AND P3, PT, R4, UR6, !P0 ;  /* 0x0000000604007c0c */ /* 0x010fe2000c761270 */
[----:B------:R-:W-:Y:S01]  /*11720*/  IMAD R4, R6, 0x4, R3 ;  /* 0x0000000406047824 */ /* 0x000fe200078e0203 */
[----:B------:R-:W-:Y:S01]  /*11730*/  PRMT R3, R29, 0x7773, RZ ;  /* 0x000077731d037816 */ /* 0x000fe200000000ff */
[----:B------:R-:W3:Y:S01]  /*11740*/  LDC R6, c[0x0][0x3b8] ;  /* 0x0000ee00ff067b82 */ /* 0x000ee20000000800 */
[----:B------:R-:W4:Y:S01]  /*11750*/  LDL.LU R29, [R1+0xe4] ;  /* 0x0000e400011d7983 */ /* 0x000f220000300800 */
[----:B------:R-:W4:Y:S01]  /*11760*/  LDCU UR6, c[0x0][0x39c] ;  /* 0x00007380ff0677ac */ /* 0x000f220008000800 */
[----:B------:R-:W-:-:S04]  /*11770*/  IADD3 R26, P6, PT, R4, R2, RZ ;  /* 0x00000002041a7210 */ /* 0x000fc80007fde0ff */
[----:B------:R-:W-:Y:S01]  /*11780*/  LEA.HI.X.SX32 R27, R4, R0, 0x1, P6 ;  /* 0x00000000041b7211 */ /* 0x000fe200030f0eff */
[----:B------:R-:W-:Y:S04]  /*11790*/  @P5 STG.E.U8 desc[UR8][R24.64], R3 ;  /* 0x0000000318005986 */ /* 0x000fe8000c101108 */
[----:B------:R0:W-:Y:S04]  /*117a0*/  @P4 STG.E.U8 desc[UR8][R26.64], R10 ;  /* 0x0000000a1a004986 */ /* 0x0001e8000c101108 */
[----:B0-----:R-:W2:Y:S04]  /*117b0*/  LDL.LU R27, [R1+0xdc] ;  /* 0x0000dc00011b7983 */ /* 0x001ea80000300800 */
[----:B------:R-:W4:Y:S01]  /*117c0*/  LDL.LU R10, [R1+0xe0] ;  /* 0x0000e000010a7983 */ /* 0x000f220000300800 */
[----:B------:R-:W-:Y:S01]  /*117d0*/  IMAD R3, R28, 0x4, R4 ;  /* 0x000000041c037824 */ /* 0x000fe200078e0204 */
[----:B-1----:R-:W-:Y:S01]  /*117e0*/  ISETP.LT.AND P5, PT, R8, UR4, !P0 ;  /* 0x0000000408007c0c */ /* 0x002fe2000c7a1270 */
[----:B------:R-:W0:Y:S01]  /*117f0*/  LDC R28, c[0x0][0x3b8] ;  /* 0x0000ee00ff1c7b82 */ /* 0x000e220000000800 */
[----:B------:R-:W4:Y:S02]  /*11800*/  LDCU UR4, c[0x0][0x39c] ;  /* 0x00007380ff0477ac */ /* 0x000f240008000800 */
[----:B------:R-:W-:-:S04]  /*11810*/  IADD3 R24, P6, PT, R3, R2, RZ ;  /* 0x0000000203187210 */ /* 0x000fc80007fde0ff */
[----:B------:R-:W-:Y:S01]  /*11820*/  LEA.HI.X.SX32 R25, R3, R0, 0x1, P6 ;  /* 0x0000000003197211 */ /* 0x000fe200030f0eff */
[----:B------:R-:W1:Y:S04]  /*11830*/  LDC R8, c[0x0][0x3b8] ;  /* 0x0000ee00ff087b82 */ /* 0x000e680000000800 */
[----:B------:R3:W-:Y:S04]  /*11840*/  @P2 STG.E.U8 desc[UR8][R24.64], R12 ;  /* 0x0000000c18002986 */ /* 0x0007e8000c101108 */
[----:B---3--:R-:W3:Y:S01]  /*11850*/  LDL.LU R12, [R1+0xec] ;  /* 0x0000ec00010c7983 */ /* 0x008ee20000300800 */
[----:B-1----:R-:W-:-:S02]  /*11860*/  IMAD R4, R8, 0x4, R3 ;  /* 0x0000000408047824 */ /* 0x002fc400078e0203 */
[----:B------:R-:W1:Y:S02]  /*11870*/  LDC R8, c[0x0][0x3b8] ;  /* 0x0000ee00ff087b82 */ /* 0x000e640000000800 */
[----:B------:R-:W-:-:S06]  /*11880*/  IMAD R3, R6, 0x4, R4 ;  /* 0x0000000406037824 */ /* 0x000fcc00078e0204 */
[----:B------:R-:W0:Y:S01]  /*11890*/  LDC R6, c[0x0][0x3b8] ;  /* 0x0000ee00ff067b82 */ /* 0x000e220000000800 */
[----:B------:R-:W-:Y:S02]  /*118a0*/  IADD3 R26, P6, PT, R4, R2, RZ ;  /* 0x00000002041a7210 */ /* 0x000fe40007fde0ff */
[----:B------:R-:W-:Y:S02]  /*118b0*/  PRMT R14, R14, 0x7773, RZ ;  /* 0x000077730e0e7816 */ /* 0x000fe400000000ff */
[----:B------:R-:W-:Y:S02]  /*118c0*/  PRMT R16, R16, 0x7773, RZ ;  /* 0x0000777310107816 */ /* 0x000fe400000000ff */
[----:B------:R-:W-:Y:S02]  /*118d0*/  PRMT R18, R18, 0x7773, RZ ;  /* 0x0000777312127816 */ /* 0x000fe400000000ff */
[----:B------:R-:W-:Y:S02]  /*118e0*/  PRMT R20, R20, 0x7773, RZ ;  /* 0x0000777314147816 */ /* 0x000fe400000000ff */
[----:B------:R-:W-:-:S02]  /*118f0*/  PRMT R22, R22, 0x7773, RZ ;  /* 0x0000777316167816 */ /* 0x000fc400000000ff */
[----:B--2---:R-:W-:Y:S01]  /*11900*/  ISETP.LT.AND P4, PT, R27, UR5, !P0 ;  /* 0x000000051b007c0c */ /* 0x004fe2000c781270 */
[----:B------:R-:W2:Y:S01]  /*11910*/  LDCU UR5, c[0x0][0x39c] ;  /* 0x00007380ff0577ac */ /* 0x000ea20008000800 */
[----:B------:R-:W-:Y:S01]  /*11920*/  LEA.HI.X.SX32 R27, R4, R0, 0x1, P6 ;  /* 0x00000000041b7211 */ /* 0x000fe200030f0eff */
[----:B0-----:R-:W-:Y:S01]  /*11930*/  IMAD R4, R28, 0x4, R3 ;  /* 0x000000041c047824 */ /* 0x001fe200078e0203 */
[C---:B------:R-:W-:Y:S02]  /*11940*/  IADD3 R24, P6, PT, R3.reuse, R2, RZ ;  /* 0x0000000203187210 */ /* 0x040fe40007fde0ff */
[----:B----4-:R-:W-:Y:S01]  /*11950*/  ISETP.LT.AND P2, PT, R10, UR4, !P0 ;  /* 0x000000040a007c0c */ /* 0x010fe2000c741270 */
[----:B------:R0:W-:Y:S01]  /*11960*/  @P3 STG.E.U8 desc[UR8][R26.64], R14 ;  /* 0x0000000e1a003986 */ /* 0x0001e2000c101108 */
[----:B------:R-:W-:Y:S01]  /*11970*/  LEA.HI.X.SX32 R25, R3, R0, 0x1, P6 ;  /* 0x0000000003197211 */ /* 0x000fe200030f0eff */
[----:B------:R-:W3:Y:S01]  /*11980*/  LDCU UR4, c[0x0][0x39c] ;  /* 0x00007380ff0477ac */ /* 0x000ee20008000800 */
[----:B-1----:R-:W-:Y:S01]  /*11990*/  IMAD R3, R8, 0x4, R4 ;  /* 0x0000000408037824 */ /* 0x002fe200078e0204 */
[----:B------:R-:W-:Y:S01]  /*119a0*/  ISETP.LT.AND P3, PT, R29, UR6, !P0 ;  /* 0x000000061d007c0c */ /* 0x000fe2000c761270 */
[----:B------:R-:W1:Y:S01]  /*119b0*/  LDC R10, c[0x0][0x3b8] ;  /* 0x0000ee00ff0a7b82 */ /* 0x000e620000000800 */
[----:B------:R4:W-:Y:S01]  /*119c0*/  @P5 STG.E.U8 desc[UR8][R24.64], R16 ;  /* 0x0000001018005986 */ /* 0x0009e2000c101108 */
[----:B------:R-:W1:Y:S01]  /*119d0*/  LDCU UR6, c[0x0][0x39c] ;  /* 0x00007380ff0677ac */ /* 0x000e620008000800 */
[----:B0-----:R-:W-:-:S02]  /*119e0*/  IADD3 R26, P6, PT, R4, R2, RZ ;  /* 0x00000002041a7210 */ /* 0x001fc40007fde0ff */
[----:B------:R-:W2:Y:S03]  /*119f0*/  LDL.LU R14, [R1+0xe8] ;  /* 0x0000e800010e7983 */ /* 0x000ea60000300800 */
[----:B------:R-:W0:Y:S01]  /*11a00*/  LDC R8, c[0x0][0x3b8] ;  /* 0x0000ee00ff087b82 */ /* 0x000e220000000800 */
[----:B------:R-:W-:Y:S01]  /*11a10*/  LEA.HI.X.SX32 R27, R4, R0, 0x1, P6 ;  /* 0x00000000041b7211 */ /* 0x000fe200030f0eff */
[----:B------:R-:W-:Y:S01]  /*11a20*/  IMAD R4, R6, 0x4, R3 ;  /* 0x0000000406047824 */ /* 0x000fe200078e0203 */
[C---:B----4-:R-:W-:Y:S01]  /*11a30*/  IADD3 R24, P6, PT, R3.reuse, R2, RZ ;  /* 0x0000000203187210 */ /* 0x050fe20007fde0ff */
[----:B------:R-:W4:Y:S03]  /*11a40*/  LDL.LU R29, [R1+0xf0] ;  /* 0x0000f000011d7983 */ /* 0x000f260000300800 */
[----:B------:R-:W-:Y:S01]  /*11a50*/  LEA.HI.X.SX32 R25, R3, R0, 0x1, P6 ;  /* 0x0000000003197211 */ /* 0x000fe200030f0eff */
[----:B------:R3:W-:Y:S02]  /*11a60*/  @P4 STG.E.U8 desc[UR8][R26.64], R18 ;  /* 0x000000121a004986 */ /* 0x0007e4000c101108 */
[----:B---3--:R-:W-:Y:S01]  /*11a70*/  ISETP.LT.AND P4, PT, R12, UR4, !P0 ;  /* 0x000000040c007c0c */ /* 0x008fe2000c781270 */
[----:B------:R-:W3:Y:S01]  /*11a80*/  LDCU UR4, c[0x0][0x39c] ;  /* 0x00007380ff0477ac */ /* 0x000ee20008000800 */
[----:B------:R-:W2:Y:S01]  /*11a90*/  LDC R6, c[0x0][0x3b8] ;  /* 0x0000ee00ff067b82 */ /* 0x000ea20000000800 */
[----:B------:R-:W3:Y:S01]  /*11aa0*/  LDL R12, [R1+0x24] ;  /* 0x00002400010c7983 */ /* 0x000ee20000100800 */
[----:B------:R-:W-:-:S03]  /*11ab0*/  IADD3 R26, P6, PT, R4, R2, RZ ;  /* 0x00000002041a7210 */ /* 0x000fc60007fde0ff */
[----:B------:R-:W-:Y:S01]  /*11ac0*/  @P2 STG.E.U8 desc[UR8][R24.64], R20 ;  /* 0x0000001418002986 */ /* 0x000fe2000c101108 */
[----:B------:R-:W-:-:S03]  /*11ad0*/  LEA.HI.X.SX32 R27, R4, R0, 0x1, P6 ;  /* 0x00000000041b7211 */ /* 0x000fc600030f0eff */
[----:B------:R-:W3:Y:S04]  /*11ae0*/  LDL.LU R28, [R1+0xfc] ;  /* 0x0000fc00011c7983 */ /* 0x000ee80000300800 */
[----:B------:R1:W-:Y:S04]  /*11af0*/  @P3 STG.E.U8 desc[UR8][R26.64], R22 ;  /* 0x000000161a003986 */ /* 0x0003e8000c101108 */
[----:B-1----:R-:W3:Y:S01]  /*11b00*/  LDL R22, [R1+0x14] ;  /* 0x0000140001167983 */ /* 0x002ee20000100800 */
[----:B------:R-:W-:Y:S01]  /*11b10*/  IMAD R3, R10, 0x4, R4 ;  /* 0x000000040a037824 */ /* 0x000fe200078e0204 */
[----:B------:R-:W-:Y:S01]  /*11b20*/  ISETP.LT.AND P3, PT, R5, UR6, !P0 ;  /* 0x0000000605007c0c */ /* 0x000fe2000c761270 */
[----:B------:R-:W1:Y:S01]  /*11b30*/  LDC R10, c[0x0][0x3b8] ;  /* 0x0000ee00ff0a7b82 */ /* 0x000e620000000800 */
[----:B------:R-:W3:Y:S01]  /*11b40*/  LDL.LU R5, [R1+0x4b0] ;  /* 0x0004b00001057983 */ /* 0x000ee20000300800 */
[----:B0-----:R-:W-:Y:S01]  /*11b50*/  IMAD R4, R8, 0x4, R3 ;  /* 0x0000000408047824 */ /* 0x001fe200078e0203 */
[C---:B------:R-:W-:Y:S01]  /*11b60*/  IADD3 R24, P6, PT, R3.reuse, R2, RZ ;  /* 0x0000000203187210 */ /* 0x040fe20007fde0ff */
[----:B------:R-:W0:Y:S01]  /*11b70*/  LDCU UR6, c[0x0][0x39c] ;  /* 0x00007380ff0677ac */ /* 0x000e220008000800 */
[----:B------:R-:W3:Y:S02]  /*11b80*/  LDL.LU R20, [R1+0x100] ;  /* 0x0001000001147983 */ /* 0x000ee40000300800 */
[----:B------:R-:W-:Y:S01]  /*11b90*/  LEA.HI.X.SX32 R25, R3, R0, 0x1, P6 ;  /* 0x0000000003197211 */ /* 0x000fe200030f0eff */
[----:B------:R-:W0:Y:S01]  /*11ba0*/  LDC R8, c[0x0][0x3b8] ;  /* 0x0000ee00ff087b82 */ /* 0x000e220000000800 */
[----:B------:R-:W3:Y:S01]  /*11bb0*/  LDL.LU R18, [R1+0x104] ;  /* 0x0001040001127983 */ /* 0x000ee20000300800 */
[----:B--2---:R-:W-:Y:S01]  /*11bc0*/  ISETP.LT.AND P5, PT, R14, UR5, !P0 ;  /* 0x000000050e007c0c */ /* 0x004fe2000c7a1270 */
[----:B------:R-:W4:Y:S02]  /*11bd0*/  LDCU UR5, c[0x0][0x39c] ;  /* 0x00007380ff0577ac */ /* 0x000f240008000800 */
[----:B----4-:R-:W-:Y:S01]  /*11be0*/  ISETP.LT.AND P2, PT, R29, UR5, !P0 ;  /* 0x000000051d007c0c */ /* 0x010fe2000c741270 */
[----:B------:R-:W2:Y:S01]  /*11bf0*/  LDCU UR5, c[0x0][0x39c] ;  /* 0x00007380ff0577ac */ /* 0x000ea20008000800 */
[----:B------:R-:W4:Y:S01]  /*11c00*/  LDL.LU R29, [R1+0x34] ;  /* 0x00003400011d7983 */ /* 0x000f220000300800 */
[----:B---3--:R-:W-:-:S07]  /*11c10*/  PRMT R3, R22, 0x7770, RZ ;  /* 0x0000777016037816 */ /* 0x008fce00000000ff */
[----:B------:R3:W-:Y:S01]  /*11c20*/  @P5 STG.E.U8 desc[UR8][R24.64], R3 ;  /* 0x0000000318005986 */ /* 0x0007e2000c101108 */
[----:B------:R-:W-:Y:S01]  /*11c30*/  ISETP.LT.AND P5, PT, R7, UR4, !P0 ;  /* 0x0000000407007c0c */ /* 0x000fe2000c7a1270 */
[----:B------:R-:W0:Y:S02]  /*11c40*/  LDCU UR4, c[0x0][0x39c] ;  /* 0x00007380ff0477ac */ /* 0x000e240008000800 */
[----:B------:R-:W4:Y:S01]  /*11c50*/  LDL.LU R7, [R1+0x4ac] ;  /* 0x0004ac0001077983 */ /* 0x000f220000300800 */
[----:B------:R-:W-:-:S03]  /*11c60*/  IADD3 R26, P6, PT, R4, R2, RZ ;  /* 0x00000002041a7210 */ /* 0x000fc60007fde0ff */
[----:B------:R-:W4:Y:S01]  /*11c70*/  LDL.LU R14, [R1+0x44] ;  /* 0x00004400010e7983 */ /* 0x000f220000300800 */
[----:B------:R-:W-:Y:S01]  /*11c80*/  LEA.HI.X.SX32 R27, R4, R0, 0x1, P6 ;  /* 0x00000000041b7211 */ /* 0x000fe200030f0eff */
[----:B---3--:R-:W-:Y:S02]  /*11c90*/  IMAD R3, R6, 0x4, R4 ;  /* 0x0000000406037824 */ /* 0x008fe400078e0204 */
[----:B------:R-:W3:Y:S01]  /*11ca0*/  LDL.LU R16, [R1+0x10c] ;  /* 0x00010c0001107983 */ /* 0x000ee20000300800 */
[----:B------:R-:W3:Y:S01]  /*11cb0*/  LDC R6, c[0x0][0x3b8] ;  /* 0x0000ee00ff067b82 */ /* 0x000ee20000000800 */
[----:B------:R-:W-:Y:S02]  /*11cc0*/  PRMT R4, R5, 0x7770, RZ ;  /* 0x0000777005047816 */ /* 0x000fe400000000ff */
[----:B------:R-:W-:-:S03]  /*11cd0*/  IADD3 R24, P6, PT, R3, R2, RZ ;  /* 0x0000000203187210 */ /* 0x000fc60007fde0ff */
[----:B------:R1:W-:Y:S01]  /*11ce0*/  @P4 STG.E.U8 desc[UR8][R26.64], R4 ;  /* 0x000000041a004986 */ /* 0x0003e2000c101108 */
[----:B------:R-:W-:Y:S02]  /*11cf0*/  LEA.HI.X.SX32 R25, R3, R0, 0x1, P6 ;  /* 0x0000000003197211 */ /* 0x000fe400030f0eff */
[----:B--2---:R-:W-:Y:S01]  /*11d00*/  ISETP.LT.AND P4, PT, R28, UR5, !P0 ;  /* 0x000000051c007c0c */ /* 0x004fe2000c781270 */
[----:B------:R-:W2:Y:S01]  /*11d10*/  LDCU UR5, c[0x0][0x39c] ;  /* 0x00007380ff0577ac */ /* 0x000ea20008000800 */
[----:B------:R-:W2:Y:S01]  /*11d20*/  LDL.LU R28, [R1+0x2c] ;  /* 0x00002c00011c7983 */ /* 0x000ea20000300800 */
[----:B-1----:R-:W-:Y:S01]  /*11d30*/  IMAD R4, R10, 0x4, R3 ;  /* 0x000000040a047824 */ /* 0x002fe200078e0203 */
[----:B------:R-:W-:Y:S01]  /*11d40*/  PRMT R3, R12, 0x7770, RZ ;  /* 0x000077700c037816 */ /* 0x000fe200000000ff */
[----:B------:R-:W1:Y:S03]  /*11d50*/  LDC R10, c[0x0][0x3b8] ;  /* 0x0000ee00ff0a7b82 */ /* 0x000e660000000800 */
[C---:B------:R-:W-:Y:S01]  /*11d60*/  IADD3 R26, P6, PT, R4.reuse, R2, RZ ;  /* 0x00000002041a7210 */ /* 0x040fe20007fde0ff */
[----:B------:R0:W-:Y:S03]  /*11d70*/  @P2 STG.E.U8 desc[UR8][R24.64], R3 ;  /* 0x0000000318002986 */ /* 0x0001e6000c101108 */
[----:B------:R-:W-:Y:S01]  /*11d80*/  LEA.HI.X.SX32 R27, R4, R0, 0x1, P6 ;  /* 0x00000000041b7211 */ /* 0x000fe200030f0eff */
[----:B------:R-:W1:Y:S01]  /*11d90*/  LDC R12, c[0x0][0x3b8] ;  /* 0x0000ee00ff0c7b82 */ /* 0x000e620000000800 */
[----:B0-----:R-:W-:-:S07]  /*11da0*/  IMAD R3, R8, 0x4, R4 ;  /* 0x0000000408037824 */ /* 0x001fce00078e0204 */
[----:B------:R-:W0:Y:S01]  /*11db0*/  LDC R8, c[0x0][0x3b8] ;  /* 0x0000ee00ff087b82 */ /* 0x000e220000000800 */
[----:B------:R-:W-:-:S04]  /*11dc0*/  IADD3 R24, P6, PT, R3, R2, RZ ;  /* 0x0000000203187210 */ /* 0x000fc80007fde0ff */
[----:B------:R-:W-:Y:S02]  /*11dd0*/  LEA.HI.X.SX32 R25, R3, R0, 0x1, P6 ;  /* 0x0000000003197211 */ /* 0x000fe400030f0eff */
[----:B----4-:R-:W-:-:S05]  /*11de0*/  PRMT R4, R7, 0x7770, RZ ;  /* 0x0000777007047816 */ /* 0x010fca00000000ff */
[----:B------:R3:W-:Y:S01]  /*11df0*/  @P3 STG.E.U8 desc[UR8][R26.64], R4 ;  /* 0x000000041a003986 */ /* 0x0007e2000c101108 */
[----:B------:R-:W-:Y:S01]  /*11e00*/  ISETP.LT.AND P3, PT, R18, UR6, !P0 ;  /* 0x0000000612007c0c */ /* 0x000fe2000c761270 */
[----:B------:R-:W4:Y:S02]  /*11e10*/  LDCU UR6, c[0x0][0x39c] ;  /* 0x00007380ff0677ac */ /* 0x000f240008000800 */
[----:B------:R-:W4:Y:S01]  /*11e20*/  LDL.LU R18, [R1+0x1c] ;  /* 0x00001c0001127983 */ /* 0x000f220000300800 */
[----:B---3--:R-:W-:Y:S01]  /*11e30*/  IMAD R4, R6, 0x4, R3 ;  /* 0x0000000406047824 */ /* 0x008fe200078e0203 */
[----:B------:R-:W-:Y:S01]  /*11e40*/  PRMT R3, R29, 0x7770, RZ ;  /* 0x000077701d037816 */ /* 0x000fe200000000ff */
[----:B------:R-:W3:Y:S04]  /*11e50*/  LDC R6, c[0x0][0x3b8] ;  /* 0x0000ee00ff067b82 */ /* 0x000ee80000000800 */
[----:B------:R1:W-:Y:S01]  /*11e60*/  @P5 STG.E.U8 desc[UR8][R24.64], R3 ;  /* 0x0000000318005986 */ /* 0x0003e2000c101108 */
[----:B--2---:R-:W-:Y:S01]  /*11e70*/  ISETP.LT.AND P5, PT, R9, UR5, !P0 ;  /* 0x0000000509007c0c */ /* 0x004fe2000c7a1270 */
[----:B------:R-:W2:Y:S02]  /*11e80*/  LDCU UR5, c[0x0][0x39c] ;  /* 0x00007380ff0577ac */ /* 0x000ea40008000800 */
[----:B------:R-:W3:Y:S01]  /*11e90*/  LDL.LU R9, [R1+0x4a8] ;  /* 0x0004a80001097983 */ /* 0x000ee20000300800 */
[----:B------:R-:W-:-:S02]  /*11ea0*/  IADD3 R26, P6, PT, R4, R2, RZ ;  /* 0x00000002041a7210 */ /* 0x000fc40007fde0ff */
[----:B------:R-:W-:Y:S01]  /*11eb0*/  ISETP.LT.AND P2, PT, R20, UR4, !P0 ;  /* 0x0000000414007c0c */ /* 0x000fe2000c741270 */
[----:B------:R-:W0:Y:S01]  /*11ec0*/  LDCU UR4, c[0x0][0x39c] ;  /* 0x00007380ff0477ac */ /* 0x000e220008000800 */
[----:B------:R-:W-:Y:S01]  /*11ed0*/  LEA.HI.X.SX32 R27, R4, R0, 0x1, P6 ;  /* 0x00000000041b7211 */ /* 0x000fe200030f0eff */
[----:B-1----:R-:W-:Y:S01]  /*11ee0*/  IMAD R3, R12, 0x4, R4 ;  /* 0x000000040c037824 */ /* 0x002fe200078e0204 */
[----:B------:R-:W-:Y:S01]  /*11ef0*/  PRMT R4, R14, 0x7770, RZ ;  /* 0x000077700e047816 */ /* 0x000fe200000000ff */
[----:B------:R-:W1:Y:S03]  /*11f00*/  LDC R12, c[0x0][0x3b8] ;  /* 0x0000ee00ff0c7b82 */ /* 0x000e660000000800 */
[C---:B------:R-:W-:Y:S01]  /*11f10*/  IADD3 R24, P6, PT, R3.reuse, R2, RZ ;  /* 0x0000000203187210 */ /* 0x040fe20007fde0ff */
[----:B------:R0:W-:Y:S03]  /*11f20*/  @P4 STG.E.U8 desc[UR8][R26.64], R4 ;  /* 0x000000041a004986 */ /* 0x0001e6000c101108 */
[----:B------:R-:W-:Y:S01]  /*11f30*/  LEA.HI.X.SX32 R25, R3, R0, 0x1, P6 ;  /* 0x0000000003197211 */ /* 0x000fe200030f0eff */
[----:B0-----:R-:W-:Y:S01]  /*11f40*/  IMAD R4, R10, 0x4, R3 ;  /* 0x000000040a047824 */ /* 0x001fe200078e0203 */
[----:B------:R-:W-:Y:S01]  /*11f50*/  PRMT R3, R28, 0x7770, RZ ;  /* 0x000077701c037816 */ /* 0x000fe200000000ff */
[----:B------:R-:W0:Y:S03]  /*11f60*/  LDC R10, c[0x0][0x3b8] ;  /* 0x0000ee00ff0a7b82 */ /* 0x000e260000000800 */
[C---:B------:R-:W-:Y:S01]  /*11f70*/  IADD3 R26, P6, PT, R4.reuse, R2, RZ ;  /* 0x00000002041a7210 */ /* 0x040fe20007fde0ff */
[----:B------:R2:W-:Y:S03]  /*11f80*/  @P2 STG.E.U8 desc[UR8][R24.64], R3 ;  /* 0x0000000318002986 */ /* 0x0005e6000c101108 */
[----:B------:R-:W-:-:S02]  /*11f90*/  LEA.HI.X.SX32 R27, R4, R0, 0x1, P6 ;  /* 0x00000000041b7211 */ /* 0x000fc400030f0eff */
[----:B--2---:R-:W-:Y:S01]  /*11fa0*/  ISETP.LT.AND P2, PT, R15, UR5, !P0 ;  /* 0x000000050f007c0c */ /* 0x004fe2000c741270 */
[----:B------:R-:W2:Y:S01]  /*11fb0*/  LDCU UR5, c[0x0][0x39c] ;  /* 0x00007380ff0577ac */ /* 0x000ea20008000800 */
[----:B------:R-:W2:Y:S04]  /*11fc0*/  LDL.LU R15, [R1+0x4a4] ;  /* 0x0004a400010f7983 */ /* 0x000ea80000300800 */
[----:B------:R-:W2:Y:S01]  /*11fd0*/  LDL.LU R20, [R1+0x120] ;  /* 0x0001200001147983 */ /* 0x000ea20000300800 */
[----:B------:R-:W-:Y:S01]  /*11fe0*/  IMAD R3, R8, 0x4, R4 ;  /* 0x0000000408037824 */ /* 0x000fe200078e0204 */
[----:B------:R-:W-:Y:S01]  /*11ff0*/  ISETP.LT.AND P4, PT, R16, UR4, !P0 ;  /* 0x0000000410007c0c */ /* 0x000fe2000c781270 */
[----:B------:R-:W0:Y:S01]  /*12000*/  LDCU UR4, c[0x0][0x39c] ;  /* 0x00007380ff0477ac */ /* 0x000e220008000800 */
[----:B------:R-:W0:Y:S01]  /*12010*/  LDC R8, c[0x0][0x3b8] ;  /* 0x0000ee00ff087b82 */ /* 0x000e220000000800 */
[----:B---3--:R-:W-:-:S05]  /*12020*/  PRMT R4, R9, 0x7770, RZ ;  /* 0x0000777009047816 */ /* 0x008fca00000000ff */
[----:B------:R3:W-:Y:S01]  /*12030*/  @P3 STG.E.U8 desc[UR8][R26.64], R4 ;  /* 0x000000041a003986 */ /* 0x0007e2000c101108 */
[----:B----4-:R-:W-:Y:S01]  /*12040*/  ISETP.LT.AND P3, PT, R11, UR6, !P0 ;  /* 0x000000060b007c0c */ /* 0x010fe2000c761270 */
[----:B------:R-:W4:Y:S02]  /*12050*/  LDCU UR6, c[0x0][0x39c] ;  /* 0x00007380ff0677ac */ /* 0x000f240008000800 */
[----:B------:R-:W2:Y:S01]  /*12060*/  LDL.LU R11, [R1+0x4a0] ;  /* 0x0004a000010b7983 */ /* 0x000ea20000300800 */
[----:B------:R-:W-:-:S04]  /*12070*/  IADD3 R24, P6, PT, R3, R2, RZ ;  /* 0x0000000203187210 */ /* 0x000fc80007fde0ff */
[----:B------:R-:W-:Y:S01]  /*12080*/  LEA.HI.X.SX32 R25, R3, R0, 0x1, P6 ;  /* 0x0000000003197211 */ /* 0x000fe200030f0eff */
[----:B---3--:R-:W-:Y:S01]  /*12090*/  IMAD R4, R6, 0x4, R3 ;  /* 0x0000000406047824 */ /* 0x008fe200078e0203 */
[----:B------:R-:W-:Y:S01]  /*120a0*/  PRMT R3, R18, 0x7770, RZ ;  /* 0x0000777012037816 */ /* 0x000fe200000000ff */
[----:B------:R-:W3:Y:S04]  /*120b0*/  LDC R6, c[0x0][0x3b8] ;  /* 0x0000ee00ff067b82 */ /* 0x000ee80000000800 */
[----:B------:R1:W-:Y:S01]  /*120c0*/  @P5 STG.E.U8 desc[UR8][R24.64], R3 ;  /* 0x0000000318005986 */ /* 0x0003e2000c101108 */
[----:B0-----:R-:W-:Y:S01]  /*120d0*/  ISETP.LT.AND P5, PT, R13, UR4, !P0 ;  /* 0x000000040d007c0c */ /* 0x001fe2000c7a1270 */
[----:B------:R-:W0:Y:S02]  /*120e0*/  LDCU UR4, c[0x0][0x39c] ;  /* 0x00007380ff0477ac */ /* 0x000e240008000800 */
[----:B------:R-:W3:Y:S01]  /*120f0*/  LDL.LU R13, [R1+0x49c] ;  /* 0x00049c00010d7983 */ /* 0x000ee20000300800 */
[----:B------:R-:W-:-:S04]  /*12100*/  IADD3 R26, P6, PT, R4, R2, RZ ;  /* 0x00000002041a7210 */ /* 0x000fc80007fde0ff */
[----:B------:R-:W-:Y:S01]  /*12110*/  LEA.HI.X.SX32 R27, R4, R0, 0x1, P6 ;  /* 0x00000000041b7211 */ /* 0x000fe200030f0eff */
[----:B-1----:R-:W-:Y:S02]  /*12120*/  IMAD R3, R12, 0x4, R4 ;  /* 0x000000040c037824 */ /* 0x002fe400078e0204 */
[----:B------:R-:W1:Y:S01]  /*12130*/  LDC R12, c[0x0][0x3b8] ;  /* 0x0000ee00ff0c7b82 */ /* 0x000e620000000800 */
[----:B--2---:R-:W-:-:S05]  /*12140*/  PRMT R4, R11, 0x7770, RZ ;  /* 0x000077700b047816 */ /* 0x004fca00000000ff */
[----:B------:R2:W-:Y:S01]  /*12150*/  @P4 STG.E.U8 desc[UR8][R26.64], R4 ;  /* 0x000000041a004986 */ /* 0x0005e2000c101108 */
[----:B------:R-:W-:Y:S01]  /*12160*/  ISETP.LT.AND P4, PT, R17, UR5, !P0 ;  /* 0x0000000511007c0c */ /* 0x000fe2000c781270 */
[----:B------:R-:W0:Y:S02]  /*12170*/  LDCU UR5, c[0x0][0x39c] ;  /* 0x00007380ff0577ac */ /* 0x000e240008000800 */
[----:B------:R-:W4:Y:S01]  /*12180*/  LDL.LU R17, [R1+0x498] ;  /* 0x0004980001117983 */ /* 0x000f220000300800 */
[----:B------:R-:W-:-:S03]  /*12190*/  IADD3 R24, P6, PT, R3, R2, RZ ;  /* 0x0000000203187210 */ /* 0x000fc60007fde0ff */
[----:B------:R-:W4:Y:S01]  /*121a0*/  LDL.LU R16, [R1+0x12c] ;  /* 0x00012c0001107983 */ /* 0x000f220000300800 */
[----:B------:R-:W-:Y:S01]  /*121b0*/  LEA.HI.X.SX32 R25, R3, R0, 0x1, P6 ;  /* 0x0000000003197211 */ /* 0x000fe200030f0eff */
[----:B--2---:R-:W-:Y:S01]  /*121c0*/  IMAD R4, R10, 0x4, R3 ;  /* 0x000000040a047824 */ /* 0x004fe200078e0203 */
[----:B---3--:R-:W-:Y:S01]  /*121d0*/  PRMT R3, R13, 0x7770, RZ ;  /* 0x000077700d037816 */ /* 0x008fe200000000ff */
[----:B------:R-:W2:Y:S03]  /*121e0*/  LDC R10, c[0x0][0x3b8] ;  /* 0x0000ee00ff0a7b82 */ /* 0x000ea60000000800 */
[C---:B------:R-:W-:Y:S01]  /*121f0*/  IADD3 R26, P6, PT, R4.reuse, R2, RZ ;  /* 0x00000002041a7210 */ /* 0x040fe20007fde0ff */
[----:B------:R3:W-:Y:S03]  /*12200*/  @P2 STG.E.U8 desc[UR8][R24.64], R3 ;  /* 0x0000000318002986 */ /* 0x0007e6000c101108 */
[----:B------:R-:W-:Y:S01]  /*12210*/  LEA.HI.X.SX32 R27, R4, R0, 0x1, P6 ;  /* 0x00000000041b7211 */ /* 0x000fe200030f0eff */
[----:B---3--:R-:W-:Y:S01]  /*12220*/  IMAD R3, R8, 0x4, R4 ;  /* 0x0000000408037824 */ /* 0x008fe200078e0204 */
[----:B------:R-:W-:Y:S01]  /*12230*/  PRMT R4, R15, 0x7770, RZ ;  /* 0x000077700f047816 */ /* 0x000fe200000000ff */
[----:B------:R-:W3:Y:S03]  /*12240*/  LDC R8, c[0x0][0x3b8] ;  /* 0x0000ee00ff087b82 */ /* 0x000ee60000000800 */
[----:B------:R-:W-:Y:S01]  /*12250*/  IADD3 R24, P6, PT, R3, R2, RZ ;  /* 0x0000000203187210 */ /* 0x000fe20007fde0ff */
[----:B------:R0:W-:Y:S01]  /*12260*/  @P3 STG.E.U8 desc[UR8][R26.64], R4 ;  /* 0x000000041a003986 */ /* 0x0001e2000c101108 */
[----:B----4-:R-:W-:Y:S01]  /*12270*/  ISETP.LT.AND P3, PT, R19, UR6, !P0 ;  /* 0x0000000613007c0c */ /* 0x010fe2000c761270 */
[----:B------:R-:W4:Y:S01]  /*12280*/  LDCU UR6, c[0x0][0x39c] ;  /* 0x00007380ff0677ac */ /* 0x000f220008000800 */
[----:B------:R-:W-:Y:S01]  /*12290*/  LEA.HI.X.SX32 R25, R3, R0, 0x1, P6 ;  /* 0x0000000003197211 */ /* 0x000fe200030f0eff */
[----:B------:R-:W2:Y:S01]  /*122a0*/  LDL.LU R19, [R1+0x494] ;  /* 0x0004940001137983 */ /* 0x000ea20000300800 */
[----:B0-----:R-:W-:Y:S01]  /*122b0*/  IMAD R4, R6, 0x4, R3 ;  /* 0x0000000406047824 */ /* 0x001fe200078e0203 */
[----:B------:R-:W-:Y:S01]  /*122c0*/  ISETP.LT.AND P2, PT, R20, UR4, !P0 ;  /* 0x0000000414007c0c */ /* 0x000fe2000c741270 */
[----:B------:R-:W0:Y:S01]  /*122d0*/  LDCU UR4, c[0x0][0x39c] ;  /* 0x00007380ff0477ac */ /* 0x000e220008000800 */
[----:B------:R-:W0:Y:S01]  /*122e0*/  LDC R6, c[0x0][0x3b8] ;  /* 0x0000ee00ff067b82 */ /* 0x000e220000000800 */
[----:B------:R-:W-:-:S05]  /*122f0*/  PRMT R3, R17, 0x7770, RZ ;  /* 0x0000777011037816 */ /* 0x000fca00000000ff */
[----:B------:R1:W-:Y:S01]  /*12300*/  @P5 STG.E.U8 desc[UR8][R24.64], R3 ;  /* 0x0000000318005986 */ /* 0x0003e2000c101108 */
[----:B------:R-:W-:Y:S01]  /*12310*/  ISETP.LT.AND P5, PT, R21, UR5, !P0 ;  /* 0x0000000515007c0c */ /* 0x000fe2000c7a1270 */
[----:B------:R-:W0:Y:S02]  /*12320*/  LDCU UR5, c[0x0][0x39c] ;  /* 0x00007380ff0577ac */ /* 0x000e240008000800 */
[----:B------:R-:W3:Y:S01]  /*12330*/  LDL.LU R21, [R1+0x490] ;  /* 0x0004900001157983 */ /* 0x000ee20000300800 */
[----:B------:R-:W-:-:S03]  /*12340*/  IADD3 R26, P6, PT, R4, R2, RZ ;  /* 0x00000002041a7210 */ /* 0x000fc60007fde0ff */
[----:B------:R-:W4:Y:S01]  /*12350*/  LDL.LU R20, [R1+0x138] ;  /* 0x0001380001147983 */ /* 0x000f220000300800 */
[----:B------:R-:W-:Y:S01]  /*12360*/  LEA.HI.X.SX32 R27, R4, R0, 0x1, P6 ;  /* 0x00000000041b7211 */ /* 0x000fe200030f0eff */
[----:B-1----:R-:W-:Y:S02]  /*12370*/  IMAD R3, R12, 0x4, R4 ;  /* 0x000000040c037824 */ /* 0x002fe400078e0204 */
[----:B------:R-:W1:Y:S03]  /*12380*/  LDC R12, c[0x0][0x3b8] ;  /* 0x0000ee00ff0c7b82 */ /* 0x000e660000000800 */
[----:B------:R-:W-:-:S04]  /*12390*/  IADD3 R24, P6, PT, R3, R2, RZ ;  /* 0x0000000203187210 */ /* 0x000fc80007fde0ff */
[----:B------:R-:W-:Y:S02]  /*123a0*/  LEA.HI.X.SX32 R25, R3, R0, 0x1, P6 ;  /* 0x0000000003197211 */ /* 0x000fe400030f0eff */
[----:B--2---:R-:W-:-:S05]  /*123b0*/  PRMT R4, R19, 0x7770, RZ ;  /* 0x0000777013047816 */ /* 0x004fca00000000ff */
[----:B------:R2:W-:Y:S01]  /*123c0*/  @P4 STG.E.U8 desc[UR8][R26.64], R4 ;  /* 0x000000041a004986 */ /* 0x0005e2000c101108 */
[----:B0-----:R-:W-:Y:S01]  /*123d0*/  ISETP.LT.AND P4, PT, R16, UR4, !P0 ;  /* 0x0000000410007c0c */ /* 0x001fe2000c781270 */
[----:B------:R-:W4:Y:S02]  /*123e0*/  LDCU UR4, c[0x0][0x39c] ;  /* 0x00007380ff0477ac */ /* 0x000f240008000800 */
[----:B------:R-:W4:Y:S01]  /*123f0*/  LDL.LU R16, [R1+0x13c] ;  /* 0x00013c0001107983 */ /* 0x000f220000300800 */
[----:B--2---:R-:W-:Y:S02]  /*12400*/  IMAD R4, R10, 0x4, R3 ;  /* 0x000000040a047824 */ /* 0x004fe400078e0203 */
[----:B------:R-:W0:Y:S01]  /*12410*/  LDC R10, c[0x0][0x3b8] ;  /* 0x0000ee00ff0a7b82 */ /* 0x000e220000000800 */
[----:B---3--:R-:W-:-:S05]  /*12420*/  PRMT R3, R21, 0x7770, RZ ;  /* 0x0000777015037816 */ /* 0x008fca00000000ff */
[----:B------:R2:W-:Y:S04]  /*12430*/  @P2 STG.E.U8 desc[UR8][R24.64], R3 ;  /* 0x0000000318002986 */ /* 0x0005e8000c101108 */
[----:B--2---:R-:W2:Y:S01]  /*12440*/  LDL.LU R25, [R1+0x130] ;  /* 0x0001300001197983 */ /* 0x004ea20000300800 */
[----:B------:R-:W-:Y:S01]  /*12450*/  IADD3 R26, P6, PT, R4, R2, RZ ;  /* 0x00000002041a7210 */ /* 0x000fe20007fde0ff */
[----:B------:R-:W-:Y:S02]  /*12460*/  IMAD R3, R8, 0x4, R4 ;  /* 0x0000000408037824 */ /* 0x000fe400078e0204 */
[----:B------:R-:W3:Y:S01]  /*12470*/  LDL.LU R8, [R1+0x134] ;  /* 0x0001340001087983 */ /* 0x000ee20000300800 */
[----:B------:R-:W-:Y:S02]  /*12480*/  LEA.HI.X.SX32 R27, R4, R0, 0x1, P6 ;  /* 0x00000000041b7211 */ /* 0x000fe400030f0eff */
[----:B------:R-:W-:-:S02]  /*12490*/  PRMT R4, R23, 0x7770, RZ ;  /* 0x0000777017047816 */ /* 0x000fc400000000ff */
[----:B------:R-:W-:-:S03]  /*124a0*/  IADD3 R24, P6, PT, R3, R2, RZ ;  /* 0x0000000203187210 */ /* 0x000fc60007fde0ff */
[----:B------:R0:W-:Y:S02]  /*124b0*/  @P3 STG.E.U8 desc[UR8][R26.64], R4 ;  /* 0x000000041a003986 */ /* 0x0001e4000c101108 */
[----:B0-----:R-:W-:Y:S02]  /*124c0*/  IMAD R4, R6, 0x4, R3 ;  /* 0x0000000406047824 */ /* 0x001fe400078e0203 */
[----:B------:R-:W0:Y:S01]  /*124d0*/  LDC R6, c[0x0][0x3b8] ;  /* 0x0000ee00ff067b82 */ /* 0x000e220000000800 */
[----:B--2---:R-:W-:Y:S01]  /*124e0*/  ISETP.LT.AND P2, PT, R25, UR5, !P0 ;  /* 0x0000000519007c0c */ /* 0x004fe2000c741270 */
[----:B------:R-:W2:Y:S01]  /*124f0*/  LDCU UR5, c[0x0][0x39c] ;  /* 0x00007380ff0577ac */ /* 0x000ea20008000800 */
[----:B------:R-:W-:Y:S02]  /*12500*/  LEA.HI.X.SX32 R25, R3, R0, 0x1, P6 ;  /* 0x0000000003197211 */ /* 0x000fe400030f0eff */
[----:B------:R-:W-:-:S05]  /*12510*/  PRMT R3, R22, 0x7771, RZ ;  /* 0x0000777116037816 */ /* 0x000fca00000000ff */
[----:B------:R1:W-:Y:S01]  /*12520*/  @P5 STG.E.U8 desc[UR8][R24.64], R3 ;  /* 0x0000000318005986 */ /* 0x0003e2000c101108 */
[----:B----4-:R-:W-:Y:S01]  /*12530*/  ISETP.LT.AND P5, PT, R20, UR4, !P0 ;  /* 0x0000000414007c0c */ /* 0x010fe2000c7a1270 */
[----:B------:R-:W4:Y:S02]  /*12540*/  LDCU UR4, c[0x0][0x39c] ;  /* 0x00007380ff0477ac */ /* 0x000f240008000800 */
[----:B------:R-:W4:Y:S01]  /*12550*/  LDL.LU R20, [R1+0x148] ;  /* 0x0001480001147983 */ /* 0x000f220000300800 */
[----:B-1----:R-:W-:-:S03]  /*12560*/  IMAD R3, R12, 0x4, R4 ;  /* 0x000000040c037824 */ /* 0x002fc600078e0204 */
[----:B------:R-:W4:Y:S01]  /*12570*/  LDL R12, [R1+0x24] ;  /* 0x00002400010c7983 */ /* 0x000f220000100800 */
[----:B------:R-:W-:-:S04]  /*12580*/  IADD3 R26, P6, PT, R4, R2, RZ ;  /* 0x00000002041a7210 */ /* 0x000fc80007fde0ff */
[----:B------:R-:W-:Y:S02]  /*12590*/  LEA.HI.X.SX32 R27, R4, R0, 0x1, P6 ;  /* 0x00000000041b7211 */ /* 0x000fe400030f0eff */
        /* <DEDUP_REMOVED lines=8> */
[----:B---3--:R-:W-:Y:S01]  /*12620*/  ISETP.LT.AND P3, PT, R8, UR6, !P0 ;  /* 0x0000000608007c0c */ /* 0x008fe2000c761270 */
[----:B------:R-:W1:Y:S01]  /*12630*/  LDC R10, c[0x0][0x3b8] ;  /* 0x0000ee00ff0a7b82 */ /* 0x000e620000000800 */
[----:B------:R-:W3:Y:S07]  /*12640*/  LDCU UR6, c[0x0][0x39c] ;  /* 0x00007380ff0677ac */ /* 0x000eee0008000800 */
[----:B------:R-:W0:Y:S01]  /*12650*/  LDC R8, c[0x0][0x3b8] ;  /* 0x0000ee00ff087b82 */ /* 0x000e220000000800 */
[----:B----4-:R-:W-:-:S07]  /*12660*/  PRMT R3, R12, 0x7771, RZ ;  /* 0x000077710c037816 */ /* 0x010fce00000000ff */
[----:B------:R-:W4:Y:S01]  /*12670*/  LDC R12, c[0x0][0x3b8] ;  /* 0x0000ee00ff0c7b82 */ /* 0x000f220000000800 */
[----:B------:R0:W-:Y:S04]  /*12680*/  @P2 STG.E.U8 desc[UR8][R24.64], R3 ;  /* 0x0000000318002986 */ /* 0x0001e8000c101108 */
[----:B0-----:R-:W2:Y:S01]  /*12690*/  LDL.LU R25, [R1+0x140] ;  /* 0x0001400001197983 */ /* 0x001ea20000300800 */
[----:B------:R-:W-:-:S03]  /*126a0*/  IMAD R3, R8, 0x4, R4 ;  /* 0x0000000408037824 */ /* 0x000fc600078e0204 */
[----:B------:R-:W3:Y:S01]  /*126b0*/  LDL.LU R8, [R1+0x144] ;  /* 0x0001440001087983 */ /* 0x000ee20000300800 */
[----:B------:R-:W-:-:S04]  /*126c0*/  IADD3 R26, P6, PT, R4, R2, RZ ;  /* 0x00000002041a7210 */ /* 0x000fc80007fde0ff */
[----:B------:R-:W-:Y:S02]  /*126d0*/  LEA.HI.X.SX32 R27, R4, R0, 0x1, P6 ;  /* 0x00000000041b7211 */ /* 0x000fe400030f0eff */
[----:B------:R-:W-:Y:S02]  /*126e0*/  PRMT R4, R7, 0x7771, RZ ;  /* 0x0000777107047816 */ /* 0x000fe400000000ff */
[----:B------:R-:W-:-:S03]  /*126f0*/  IADD3 R24, P6, PT, R3, R2, RZ ;  /* 0x0000000203187210 */ /* 0x000fc60007fde0ff */
[----:B------:R0:W-:Y:S02]  /*12700*/  @P3 STG.E.U8 desc[UR8][R26.64], R4 ;  /* 0x000000041a003986 */ /* 0x0001e4000c101108 */
[----:B0-----:R-:W-:Y:S02]  /*12710*/  IMAD R4, R6, 0x4, R3 ;  /* 0x0000000406047824 */ /* 0x001fe400078e0203 */
[----:B------:R-:W0:Y:S01]  /*12720*/  LDC R6, c[0x0][0x3b8] ;  /* 0x0000ee00ff067b82 */ /* 0x000e220000000800 */
[----:B--2---:R-:W-:Y:S01]  /*12730*/  ISETP.LT.AND P2, PT, R25, UR4, !P0 ;  /* 0x0000000419007c0c */ /* 0x004fe2000c741270 */
[----:B------:R-:W2:Y:S01]  /*12740*/  LDCU UR4, c[0x0][0x39c] ;  /* 0x00007380ff0477ac */ /* 0x000ea20008000800 */
[----:B------:R-:W-:Y:S02]  /*12750*/  LEA.HI.X.SX32 R25, R3, R0, 0x1, P6 ;  /* 0x0000000003197211 */ /* 0x000fe400030f0eff */
[----:B------:R-:W-:Y:S02]  /*12760*/  PRMT R3, R29, 0x7771, RZ ;  /* 0x000077711d037816 */ /* 0x000fe400000000ff */
[----:B------:R-:W-:-:S03]  /*12770*/  IADD3 R26, P6, PT, R4, R2, RZ ;  /* 0x00000002041a7210 */ /* 0x000fc60007fde0ff */
[----:B------:R4:W-:Y:S01]  /*12780*/  @P5 STG.E.U8 desc[UR8][R24.64], R3 ;  /* 0x0000000318005986 */ /* 0x0009e2000c101108 */
[----:B------:R-:W-:Y:S01]  /*12790*/  LEA.HI.X.SX32 R27, R4, R0, 0x1, P6 ;  /* 0x00000000041b7211 */ /* 0x000fe200030f0eff */
[----:B----4-:R-:W-:Y:S01]  /*127a0*/  IMAD R3, R12, 0x4, R4 ;  /* 0x000000040c037824 */ /* 0x010fe200078e0204 */
[----:B------:R-:W-:Y:S01]  /*127b0*/  PRMT R4, R14, 0x7771, RZ ;  /* 0x000077710e047816 */ /* 0x000fe200000000ff */
[----:B------:R-:W4:Y:S03]  /*127c0*/  LDC R12, c[0x0][0x3b8] ;  /* 0x0000ee00ff0c7b82 */ /* 0x000f260000000800 */
[C---:B------:R-:W-:Y:S01]  /*127d0*/  IADD3 R24, P6, PT, R3.reuse, R2, RZ ;  /* 0x0000000203187210 */ /* 0x040fe20007fde0ff */
[----:B------:R1:W-:Y:S03]  /*127e0*/  @P4 STG.E.U8 desc[UR8][R26.64], R4 ;  /* 0x000000041a004986 */ /* 0x0003e6000c101108 */
[----:B------:R-:W-:-:S02]  /*127f0*/  LEA.HI.X.SX32 R25, R3, R0, 0x1, P6 ;  /* 0x0000000003197211 */ /* 0x000fc400030f0eff */
[----:B------:R-:W-:Y:S01]  /*12800*/  ISETP.LT.AND P5, PT, R20, UR5, !P0 ;  /* 0x0000000514007c0c */ /* 0x000fe2000c7a1270 */
[----:B------:R-:W0:Y:S01]  /*12810*/  LDCU UR5, c[0x0][0x39c] ;  /* 0x00007380ff0577ac */ /* 0x000e220008000800 */
[----:B------:R-:W4:Y:S01]  /*12820*/  LDL.LU R20, [R1+0x158] ;  /* 0x0001580001147983 */ /* 0x000f220000300800 */
[----:B-1----:R-:W-:Y:S01]  /*12830*/  IMAD R4, R10, 0x4, R3 ;  /* 0x000000040a047824 */ /* 0x002fe200078e0203 */
[----:B------:R-:W-:Y:S01]  /*12840*/  PRMT R3, R28, 0x7771, RZ ;  /* 0x000077711c037816 */ /* 0x000fe200000000ff */
[----:B------:R-:W1:Y:S01]  /*12850*/  LDC R10, c[0x0][0x3b8] ;  /* 0x0000ee00ff0a7b82 */ /* 0x000e620000000800 */
[----:B--2---:R-:W-:Y:S01]  /*12860*/  ISETP.LT.AND P4, PT, R16, UR4, !P0 ;  /* 0x0000000410007c0c */ /* 0x004fe2000c781270 */
[----:B------:R-:W2:Y:S01]  /*12870*/  LDCU UR4, c[0x0][0x39c] ;  /* 0x00007380ff0477ac */ /* 0x000ea20008000800 */
[----:B------:R-:W2:Y:S04]  /*12880*/  LDL.LU R16, [R1+0x15c] ;  /* 0x00015c0001107983 */ /* 0x000ea80000300800 */
[----:B------:R0:W-:Y:S04]  /*12890*/  @P2 STG.E.U8 desc[UR8][R24.64], R3 ;  /* 0x0000000318002986 */ /* 0x0001e8000c101108 */
[----:B0-----:R-:W2:Y:S01]  /*128a0*/  LDL.LU R25, [R1+0x150] ;  /* 0x0001500001197983 */ /* 0x001ea20000300800 */
[----:B---3--:R-:W-:Y:S01]  /*128b0*/  ISETP.LT.AND P3, PT, R8, UR6, !P0 ;  /* 0x0000000608007c0c */ /* 0x008fe2000c761270 */
[----:B------:R-:W0:Y:S01]  /*128c0*/  LDCU UR6, c[0x0][0x39c] ;  /* 0x00007380ff0677ac */ /* 0x000e220008000800 */
[----:B------:R-:W3:Y:S01]  /*128d0*/  LDC R8, c[0x0][0x3b8] ;  /* 0x0000ee00ff087b82 */ /* 0x000ee20000000800 */
[----:B------:R-:W-:-:S04]  /*128e0*/  IADD3 R26, P6, PT, R4, R2, RZ ;  /* 0x00000002041a7210 */ /* 0x000fc80007fde0ff */
[----:B------:R-:W-:Y:S01]  /*128f0*/  LEA.HI.X.SX32 R27, R4, R0, 0x1, P6 ;  /* 0x00000000041b7211 */ /* 0x000fe200030f0eff */
[----:B---3--:R-:W-:Y:S02]  /*12900*/  IMAD R3, R8, 0x4, R4 ;  /* 0x0000000408037824 */ /* 0x008fe400078e0204 */
[----:B------:R-:W0:Y:S01]  /*12910*/  LDL.LU R8, [R1+0x154] ;  /* 0x0001540001087983 */ /* 0x000e220000300800 */
[----:B------:R-:W-:Y:S02]  /*12920*/  PRMT R4, R9, 0x7771, RZ ;  /* 0x0000777109047816 */ /* 0x000fe400000000ff */
[----:B------:R-:W-:-:S03]  /*12930*/  IADD3 R24, P6, PT, R3, R2, RZ ;  /* 0x0000000203187210 */ /* 0x000fc60007fde0ff */
[----:B------:R3:W-:Y:S02]  /*12940*/  @P3 STG.E.U8 desc[UR8][R26.64], R4 ;  /* 0x000000041a003986 */ /* 0x0007e4000c101108 */
[----:B---3--:R-:W-:Y:S02]  /*12950*/  IMAD R4, R6, 0x4, R3 ;  /* 0x0000000406047824 */ /* 0x008fe400078e0203 */
[----:B------:R-:W3:Y:S01]  /*12960*/  LDC R6, c[0x0][0x3b8] ;  /* 0x0000ee00ff067b82 */ /* 0x000ee20000000800 */
        /* <DEDUP_REMOVED lines=24> */
[----:B------:R-:W-:Y:S01]  /*12af0*/  ISETP.LT.AND P3, PT, R8, UR6, !P0 ;  /* 0x0000000608007c0c */ /* 0x000fe2000c761270 */
[----:B------:R-:W0:Y:S01]  /*12b00*/  LDCU UR6, c[0x0][0x39c] ;  /* 0x00007380ff0677ac */ /* 0x000e220008000800 */
[----:B------:R-:W0:Y:S01]  /*12b10*/  LDC R8, c[0x0][0x3b8] ;  /* 0x0000ee00ff087b82 */ /* 0x000e220000000800 */
[----:B------:R-:W-:-:S04]  /*12b20*/  IADD3 R26, P6, PT, R4, R2, RZ ;  /* 0x00000002041a7210 */ /* 0x000fc80007fde0ff */
[----:B------:R-:W-:Y:S01]  /*12b30*/  LEA.HI.X.SX32 R27, R4, R0, 0x1, P6 ;  /* 0x00000000041b7211 */ /* 0x000fe200030f0eff */
[----:B0-----:R-:W-:Y:S02]  /*12b40*/  IMAD R3, R8, 0x4, R4 ;  /* 0x0000000408037824 */ /* 0x001fe400078e0204 */
[----:B------:R-:W4:Y:S01]  /*12b50*/  LDL.LU R8, [R1+0x164] ;  /* 0x0001640001087983 */ /* 0x000f220000300800 */
[----:B------:R-:W-:Y:S02]  /*12b60*/  PRMT R4, R15, 0x7771, RZ ;  /* 0x000077710f047816 */ /* 0x000fe400000000ff */
[----:B------:R-:W-:-:S03]  /*12b70*/  IADD3 R24, P6, PT, R3, R2, RZ ;  /* 0x0000000203187210 */ /* 0x000fc60007fde0ff */
[----:B------:R3:W-:Y:S02]  /*12b80*/  @P3 STG.E.U8 desc[UR8][R26.64], R4 ;  /* 0x000000041a003986 */ /* 0x0007e4000c101108 */
[----:B---3--:R-:W-:Y:S02]  /*12b90*/  IMAD R4, R6, 0x4, R3 ;  /* 0x0000000406047824 */ /* 0x008fe400078e0203 */
        /* <DEDUP_REMOVED lines=10> */
[----:B------:R-:W3:Y:S03]  /*12c40*/  LDC R12, c[0x0][0x3b8] ;  /* 0x0000ee00ff0c7b82 */ /* 0x000ee60000000800 */
[C---:B------:R-:W-:Y:S01]  /*12c50*/  IADD3 R24, P6, PT, R3.reuse, R2, RZ ;  /* 0x0000000203187210 */ /* 0x040fe20007fde0ff */
[----:B------:R1:W-:Y:S03]  /*12c60*/  @P4 STG.E.U8 desc[UR8][R26.64], R4 ;  /* 0x000000041a004986 */ /* 0x0003e6000c101108 */
[----:B------:R-:W-:-:S02]  /*12c70*/  LEA.HI.X.SX32 R25, R3, R0, 0x1, P6 ;  /* 0x0000000003197211 */ /* 0x000fc400030f0eff */
[----:B------:R-:W-:Y:S01]  /*12c80*/  ISETP.LT.AND P5, PT, R20, UR5, !P0 ;  /* 0x0000000514007c0c */ /* 0x000fe2000c7a1270 */
[----:B------:R-:W4:Y:S01]  /*12c90*/  LDCU UR5, c[0x0][0x39c] ;  /* 0x00007380ff0577ac */ /* 0x000f220008000800 */
[----:B------:R-:W3:Y:S01]  /*12ca0*/  LDL.LU R20, [R1+0x178] ;  /* 0x0001780001147983 */ /* 0x000ee20000300800 */
[----:B-1----:R-:W-:Y:S01]  /*12cb0*/  IMAD R4, R10, 0x4, R3 ;  /* 0x000000040a047824 */ /* 0x002fe200078e0203 */
[----:B------:R-:W-:Y:S01]  /*12cc0*/  PRMT R3, R21, 0x7771, RZ ;  /* 0x0000777115037816 */ /* 0x000fe200000000ff */
[----:B------:R-:W1:Y:S01]  /*12cd0*/  LDC R10, c[0x0][0x3b8] ;  /* 0x0000ee00ff0a7b82 */ /* 0x000e620000000800 */
[----:B--2---:R-:W-:Y:S01]  /*12ce0*/  ISETP.LT.AND P4, PT, R16, UR4, !P0 ;  /* 0x0000000410007c0c */ /* 0x004fe2000c781270 */
[----:B------:R-:W3:Y:S01]  /*12cf0*/  LDCU UR4, c[0x0][0x39c] ;  /* 0x00007380ff0477ac */ /* 0x000ee20008000800 */
[----:B------:R-:W2:Y:S04]  /*12d00*/  LDL.LU R16, [R1+0x17c] ;  /* 0x00017c0001107983 */ /* 0x000ea80000300800 */
[----:B------:R0:W-:Y:S04]  /*12d10*/  @P2 STG.E.U8 desc[UR8][R24.64], R3 ;  /* 0x0000000318002986 */ /* 0x0001e8000c101108 */
[----:B0-----:R-:W4:Y:S01]  /*12d20*/  LDL.LU R25, [R1+0x170] ;  /* 0x0001700001197983 */ /* 0x001f220000300800 */
[----:B------:R-:W-:Y:S01]  /*12d30*/  ISETP.LT.AND P3, PT, R8, UR6, !P0 ;  /* 0x0000000608007c0c */ /* 0x000fe2000c761270 */
[----:B------:R-:W0:Y:S01]  /*12d40*/  LDCU UR6, c[0x0][0x39c] ;  /* 0x00007380ff0677ac */ /* 0x000e220008000800 */
[----:B------:R-:W0:Y:S01]  /*12d50*/  LDC R8, c[0x0][0x3b8] ;  /* 0x0000ee00ff087b82 */ /* 0x000e220000000800 */
[----:B------:R-:W-:-:S04]  /*12d60*/  IADD3 R26, P6, PT, R4, R2, RZ ;  /* 0x00000002041a7210 */ /* 0x000fc80007fde0ff */
[----:B------:R-:W-:Y:S01]  /*12d70*/  LEA.HI.X.SX32 R27, R4, R0, 0x1, P6 ;  /* 0x00000000041b7211 */ /* 0x000fe200030f0eff */
[----:B0-----:R-:W-:Y:S01]  /*12d80*/  IMAD R3, R8, 0x4, R4 ;  /* 0x0000000408037824 */ /* 0x001fe200078e0204 */
[----:B------:R-:W-:Y:S01]  /*12d90*/  PRMT R4, R23, 0x7771, RZ ;  /* 0x0000777117047816 */ /* 0x000fe200000000ff */
[----:B------:R-:W2:Y:S03]  /*12da0*/  LDL.LU R8, [R1+0x174] ;  /* 0x0001740001087983 */ /* 0x000ea60000300800 */
[----:B------:R-:W-:Y:S01]  /*12db0*/  IADD3 R24, P6, PT, R3, R2, RZ ;  /* 0x0000000203187210 */ /* 0x000fe20007fde0ff */
[----:B------:R0:W-:Y:S02]  /*12dc0*/  @P3 STG.E.U8 desc[UR8][R26.64], R4 ;  /* 0x000000041a003986 */ /* 0x0001e4000c101108 */
[----:B0-----:R-:W-:Y:S02]  /*12dd0*/  IMAD R4, R6, 0x4, R3 ;  /* 0x0000000406047824 */ /* 0x001fe400078e0203 */
[----:B------:R-:W0:Y:S01]  /*12de0*/  LDC R6, c[0x0][0x3b8] ;  /* 0x0000ee00ff067b82 */ /* 0x000e220000000800 */
[----:B----4-:R-:W-:Y:S01]  /*12df0*/  ISETP.LT.AND P2, PT, R25, UR5, !P0 ;  /* 0x0000000519007c0c */ /* 0x010fe2000c741270 */
[----:B------:R-:W2:Y:S01]  /*12e00*/  LDCU UR5, c[0x0][0x39c] ;  /* 0x00007380ff0577ac */ /* 0x000ea20008000800 */
[----:B------:R-:W-:-:S02]  /*12e10*/  LEA.HI.X.SX32 R25, R3, R0, 0x1, P6 ;  /* 0x0000000003197211 */ /* 0x000fc400030f0eff */
[----:B------:R-:W-:Y:S02]  /*12e20*/  PRMT R3, R22, 0x7772, RZ ;  /* 0x0000777216037816 */ /* 0x000fe400000000ff */
[----:B------:R-:W4:Y:S04]  /*12e30*/  LDL.LU R22, [R1+0x184] ;  /* 0x0001840001167983 */ /* 0x000f280000300800 */
[----:B------:R0:W-:Y:S01]  /*12e40*/  @P5 STG.E.U8 desc[UR8][R24.64], R3 ;  /* 0x0000000318005986 */ /* 0x0001e2000c101108 */
[----:B---3--:R-:W-:Y:S01]  /*12e50*/  ISETP.LT.AND P5, PT, R20, UR4, !P0 ;  /* 0x0000000414007c0c */ /* 0x008fe2000c7a1270 */
[----:B------:R-:W3:Y:S02]  /*12e60*/  LDCU UR4, c[0x0][0x39c] ;  /* 0x00007380ff0477ac */ /* 0x000ee40008000800 */
[----:B------:R-:W3:Y:S01]  /*12e70*/  LDL.LU R20, [R1+0x188] ;  /* 0x0001880001147983 */ /* 0x000ee20000300800 */
[----:B0-----:R-:W-:-:S03]  /*12e80*/  IMAD R3, R12, 0x4, R4 ;  /* 0x000000040c037824 */ /* 0x001fc600078e0204 */
[----:B------:R-:W3:Y:S01]  /*12e90*/  LDL R12, [R1+0x24] ;  /* 0x00002400010c7983 */ /* 0x000ee20000100800 */
[----:B------:R-:W-:-:S04]  /*12ea0*/  IADD3 R26, P6, PT, R4, R2, RZ ;  /* 0x00000002041a7210 */ /* 0x000fc80007fde0ff */
[----:B------:R-:W-:Y:S02]  /*12eb0*/  LEA.HI.X.SX32 R27, R4, R0, 0x1, P6 ;  /* 0x00000000041b7211 */ /* 0x000fe400030f0eff */
[----:B------:R-:W-:Y:S02]  /*12ec0*/  PRMT R4, R5, 0x7772, RZ ;  /* 0x0000777205047816 */ /* 0x000fe400000000ff */
[----:B------:R-:W-:-:S03]  /*12ed0*/  IADD3 R24, P6, PT, R3, R2, RZ ;  /* 0x0000000203187210 */ /* 0x000fc60007fde0ff */
[----:B------:R1:W-:Y:S01]  /*12ee0*/  @P4 STG.E.U8 desc[UR8][R26.64], R4 ;  /* 0x000000041a004986 */ /* 0x0003e2000c101108 */
[----:B------:R-:W-:Y:S02]  /*12ef0*/  LEA.HI.X.SX32 R25, R3, R0, 0x1, P6 ;  /* 0x0000000003197211 */ /* 0x000fe400030f0eff */
[----:B--2---:R-:W-:Y:S01]  /*12f00*/  ISETP.LT.AND P4, PT, R16, UR5, !P0 ;  /* 0x0000000510007c0c */ /* 0x004fe2000c781270 */
[----:B------:R-:W0:Y:S01]  /*12f10*/  LDCU UR5, c[0x0][0x39c] ;  /* 0x00007380ff0577ac */ /* 0x000e220008000800 */
[----:B------:R-:W2:Y:S01]  /*12f20*/  LDL.LU R16, [R1+0x18c] ;  /* 0x00018c0001107983 */ /* 0x000ea20000300800 */
[----:B-1----:R-:W-:Y:S01]  /*12f30*/  IMAD R4, R10, 0x4, R3 ;  /* 0x000000040a047824 */ /* 0x002fe200078e0203 */
[----:B------:R-:W-:Y:S01]  /*12f40*/  ISETP.LT.AND P3, PT, R8, UR6, !P0 ;  /* 0x0000000608007c0c */ /* 0x000fe2000c761270 */
[----:B------:R-:W1:Y:S01]  /*12f50*/  LDC R10, c[0x0][0x3b8] ;  /* 0x0000ee00ff0a7b82 */ /* 0x000e620000000800 */
[----:B------:R-:W4:Y:S07]  /*12f60*/  LDCU UR6, c[0x0][0x39c] ;  /* 0x00007380ff0677ac */ /* 0x000f2e0008000800 */
[----:B------:R-:W0:Y:S01]  /*12f70*/  LDC R8, c[0x0][0x3b8] ;  /* 0x0000ee00ff087b82 */ /* 0x000e220000000800 */
[----:B---3--:R-:W-:-:S07]  /*12f80*/  PRMT R3, R12, 0x7772, RZ ;  /* 0x000077720c037816 */ /* 0x008fce00000000ff */
[----:B------:R-:W3:Y:S01]  /*12f90*/  LDC R12, c[0x0][0x3b8] ;  /* 0x0000ee00ff0c7b82 */ /* 0x000ee20000000800 */
[----:B------:R0:W-:Y:S04]  /*12fa0*/  @P2 STG.E.U8 desc[UR8][R24.64], R3 ;  /* 0x0000000318002986 */ /* 0x0001e8000c101108 */
[----:B0-----:R-:W2:Y:S01]  /*12fb0*/  LDL.LU R25, [R1+0x180] ;  /* 0x0001800001197983 */ /* 0x001ea20000300800 */
[----:B------:R-:W-:Y:S01]  /*12fc0*/  IADD3 R26, P6, PT, R4, R2, RZ ;  /* 0x00000002041a7210 */ /* 0x000fe20007fde0ff */
[----:B------:R-:W-:Y:S02]  /*12fd0*/  IMAD R3, R8, 0x4, R4 ;  /* 0x0000000408037824 */ /* 0x000fe400078e0204 */
[----:B------:R-:W0:Y:S01]  /*12fe0*/  LDC R8, c[0x0][0x3b8] ;  /* 0x0000ee00ff087b82 */ /* 0x000e220000000800 */
[----:B------:R-:W-:-:S02]  /*12ff0*/  LEA.HI.X.SX32 R27, R4, R0, 0x1, P6 ;  /* 0x00000000041b7211 */ /* 0x000fc400030f0eff */
[----:B------:R-:W-:Y:S02]  /*13000*/  PRMT R4, R7, 0x7772, RZ ;  /* 0x0000777207047816 */ /* 0x000fe400000000ff */
[----:B------:R-:W-:-:S03]  /*13010*/  IADD3 R24, P6, PT, R3, R2, RZ ;  /* 0x0000000203187210 */ /* 0x000fc60007fde0ff */
[----:B------:R1:W-:Y:S02]  /*13020*/  @P3 STG.E.U8 desc[UR8][R26.64], R4 ;  /* 0x000000041a003986 */ /* 0x0003e4000c101108 */
[----:B-1----:R-:W-:Y:S01]  /*13030*/  IMAD R4, R6, 0x4, R3 ;  /* 0x0000000406047824 */ /* 0x002fe200078e0203 */
[----:B----4-:R-:W-:Y:S01]  /*13040*/  ISETP.LT.AND P3, PT, R22, UR6, !P0 ;  /* 0x0000000616007c0c */ /* 0x010fe2000c761270 */
[----:B------:R-:W1:Y:S01]  /*13050*/  LDC R6, c[0x0][0x3b8] ;  /* 0x0000ee00ff067b82 */ /* 0x000e620000000800 */
[----:B------:R-:W4:Y:S01]  /*13060*/  LDL.LU R22, [R1+0x194] ;  /* 0x0001940001167983 */ /* 0x000f220000300800 */
[----:B------:R-:W4:Y:S01]  /*13070*/  LDCU UR6, c[0x0][0x39c] ;  /* 0x00007380ff0677ac */ /* 0x000f220008000800 */
[----:B--2---:R-:W-:Y:S01]  /*13080*/  ISETP.LT.AND P2, PT, R25, UR4, !P0 ;  /* 0x0000000419007c0c */ /* 0x004fe2000c741270 */
[----:B------:R-:W2:Y:S01]  /*13090*/  LDCU UR4, c[0x0][0x39c] ;  /* 0x00007380ff0477ac */ /* 0x000ea20008000800 */
[----:B------:R-:W-:Y:S02]  /*130a0*/  LEA.HI.X.SX32 R25, R3, R0, 0x1, P6 ;  /* 0x0000000003197211 */ /* 0x000fe400030f0eff */
[----:B------:R-:W-:-:S02]  /*130b0*/  PRMT R3, R29, 0x7772, RZ ;  /* 0x000077721d037816 */ /* 0x000fc400000000ff */
[----:B------:R-:W-:-:S03]  /*130c0*/  IADD3 R26, P6, PT, R4, R2, RZ ;  /* 0x00000002041a7210 */ /* 0x000fc60007fde0ff */
[----:B------:R3:W-:Y:S01]  /*130d0*/  @P5 STG.E.U8 desc[UR8][R24.64], R3 ;  /* 0x0000000318005986 */ /* 0x0007e2000c101108 */
[----:B------:R-:W-:Y:S01]  /*130e0*/  LEA.HI.X.SX32 R27, R4, R0, 0x1, P6 ;  /* 0x00000000041b7211 */ /* 0x000fe200030f0eff */
[----:B---3--:R-:W-:Y:S01]  /*130f0*/  IMAD R3, R12, 0x4, R4 ;  /* 0x000000040c037824 */ /* 0x008fe200078e0204 */
[----:B------:R-:W-:Y:S01]  /*13100*/  PRMT R4, R14, 0x7772, RZ ;  /* 0x000077720e047816 */ /* 0x000fe200000000ff */
[----:B------:R-:W3:Y:S03]  /*13110*/  LDC R12, c[0x0][0x3b8] ;  /* 0x0000ee00ff0c7b82 */ /* 0x000ee60000000800 */
[C---:B------:R-:W-:Y:S01]  /*13120*/  IADD3 R24, P6, PT, R3.reuse, R2, RZ ;  /* 0x0000000203187210 */ /* 0x040fe20007fde0ff */
[----:B------:R0:W-:Y:S03]  /*13130*/  @P4 STG.E.U8 desc[UR8][R26.64], R4 ;  /* 0x000000041a004986 */ /* 0x0001e6000c101108 */
[----:B------:R-:W-:-:S02]  /*13140*/  LEA.HI.X.SX32 R25, R3, R0, 0x1, P6 ;  /* 0x0000000003197211 */ /* 0x000fc400030f0eff */
[----:B------:R-:W-:Y:S01]  /*13150*/  ISETP.LT.AND P5, PT, R20, UR5, !P0 ;  /* 0x0000000514007c0c */ /* 0x000fe2000c7a1270 */
[----:B------:R-:W1:Y:S01]  /*13160*/  LDCU UR5, c[0x0][0x39c] ;  /* 0x00007380ff0577ac */ /* 0x000e620008000800 */
[----:B------:R-:W3:Y:S01]  /*13170*/  LDL.LU R20, [R1+0x198] ;  /* 0x0001980001147983 */ /* 0x000ee20000300800 */
[----:B0-----:R-:W-:Y:S01]  /*13180*/  IMAD R4, R10, 0x4, R3 ;  /* 0x000000040a047824 */ /* 0x001fe200078e0203 */
[----:B------:R-:W-:Y:S01]  /*13190*/  PRMT R3, R28, 0x7772, RZ ;  /* 0x000077721c037816 */ /* 0x000fe200000000ff */
[----:B------:R-:W0:Y:S01]  /*131a0*/  LDC R10, c[0x0][0x3b8] ;  /* 0x0000ee00ff0a7b82 */ /* 0x000e220000000800 */
[----:B--2---:R-:W-:Y:S01]  /*131b0*/  ISETP.LT.AND P4, PT, R16, UR4, !P0 ;  /* 0x0000000410007c0c */ /* 0x004fe2000c781270 */
[----:B------:R-:W2:Y:S01]  /*131c0*/  LDCU UR4, c[0x0][0x39c] ;  /* 0x00007380ff0477ac */ /* 0x000ea20008000800 */
[----:B------:R-:W2:Y:S04]  /*131d0*/  LDL.LU R16, [R1+0x19c] ;  /* 0x00019c0001107983 */ /* 0x000ea80000300800 */
[----:B------:R1:W-:Y:S04]  /*131e0*/  @P2 STG.E.U8 desc[UR8][R24.64], R3 ;  /* 0x0000000318002986 */ /* 0x0003e8000c101108 */
[----:B-1----:R-:W2:Y:S01]  /*131f0*/  LDL.LU R25, [R1+0x190] ;  /* 0x0001900001197983 */ /* 0x002ea20000300800 */
[----:B------:R-:W-:Y:S01]  /*13200*/  IADD3 R26, P6, PT, R4, R2, RZ ;  /* 0x00000002041a7210 */ /* 0x000fe20007fde0ff */
[----:B------:R-:W-:-:S02]  /*13210*/  IMAD R3, R8, 0x4, R4 ;  /* 0x0000000408037824 */ /* 0x000fc400078e0204 */
[----:B------:R-:W1:Y:S01]  /*13220*/  LDC R8, c[0x0][0x3b8] ;  /* 0x0000ee00ff087b82 */ /* 0x000e620000000800 */
[----:B------:R-:W-:Y:S02]  /*13230*/  LEA.HI.X.SX32 R27, R4, R0, 0x1, P6 ;  /* 0x00000000041b7211 */ /* 0x000fe400030f0eff */
[----:B------:R-:W-:Y:S02]  /*13240*/  PRMT R4, R9, 0x7772, RZ ;  /* 0x0000777209047816 */ /* 0x000fe400000000ff */
[----:B------:R-:W-:-:S03]  /*13250*/  IADD3 R24, P6, PT, R3, R2, RZ ;  /* 0x0000000203187210 */ /* 0x000fc60007fde0ff */
[----:B------:R4:W-:Y:S02]  /*13260*/  @P3 STG.E.U8 desc[UR8][R26.64], R4 ;  /* 0x000000041a003986 */ /* 0x0009e4000c101108 */
[----:B----4-:R-:W-:Y:S01]  /*13270*/  IMAD R4, R6, 0x4, R3 ;  /* 0x0000000406047824 */ /* 0x010fe200078e0203 */
[----:B------:R-:W-:Y:S01]  /*13280*/  ISETP.LT.AND P3, PT, R22, UR6, !P0 ;  /* 0x0000000616007c0c */ /* 0x000fe2000c761270 */
[----:B------:R-:W4:Y:S01]  /*13290*/  LDC R6, c[0x0][0x3b8] ;  /* 0x0000ee00ff067b82 */ /* 0x000f220000000800 */
[----:B------:R-:W4:Y:S01]  /*132a0*/  LDL.LU R22, [R1+0x1a4] ;  /* 0x0001a40001167983 */ /* 0x000f220000300800 */
[----:B------:R-:W0:Y:S01]  /*132b0*/  LDCU UR6, c[0x0][0x39c] ;  /* 0x00007380ff0677ac */ /* 0x000e220008000800 */
        /* <DEDUP_REMOVED lines=52> */
[----:B------:R-:W-:Y:S02]  /*13600*/  PRMT R3, R21, 0x7772, RZ ;  /* 0x0000777215037816 */ /* 0x000fe400000000ff */
[----:B------:R-:W3:Y:S01]  /*13610*/  LDL.LU R22, [R1+0x1bc] ;  /* 0x0001bc0001167983 */ /* 0x000ee20000300800 */
[----:B--2---:R-:W-:Y:S01]  /*13620*/  ISETP.LT.AND P4, PT, R16, UR4, !P0 ;  /* 0x0000000410007c0c */ /* 0x004fe2000c781270 */
[----:B------:R-:W3:Y:S01]  /*13630*/  LDCU UR4, c[0x0][0x39c] ;  /* 0x00007380ff0477ac */ /* 0x000ee20008000800 */
[----:B------:R-:W-:Y:S01]  /*13640*/  PRMT R5, R5, 0x7773, RZ ;  /* 0x0000777305057816 */ /* 0x000fe200000000ff */
[----:B------:R-:W2:Y:S01]  /*13650*/  LDL.LU R16, [R1+0x1c0] ;  /* 0x0001c00001107983 */ /* 0x000ea20000300800 */
[----:B------:R-:W0:Y:S03]  /*13660*/  LDC R10, c[0x0][0x3b8] ;  /* 0x0000ee00ff0a7b82 */ /* 0x000e260000000800 */
[----:B------:R1:W-:Y:S04]  /*13670*/  @P2 STG.E.U8 desc[UR8][R24.64], R3 ;  /* 0x0000000318002986 */ /* 0x0003e8000c101108 */
[----:B-1----:R-:W2:Y:S01]  /*13680*/  LDL.LU R25, [R1+0x1b0] ;  /* 0x0001b00001197983 */ /* 0x002ea20000300800 */
[----:B------:R-:W-:-:S03]  /*13690*/  IMAD R3, R8, 0x4, R4 ;  /* 0x0000000408037824 */ /* 0x000fc600078e0204 */
[----:B------:R-:W3:Y:S01]  /*136a0*/  LDL.LU R8, [R1+0x14] ;  /* 0x0000140001087983 */ /* 0x000ee20000300800 */
[C---:B------:R-:W-:Y:S02]  /*136b0*/  IADD3 R26, P6, PT, R4.reuse, R2, RZ ;  /* 0x00000002041a7210 */ /* 0x040fe40007fde0ff */
[----:B--2---:R-:W-:Y:S01]  /*136c0*/  ISETP.LT.AND P2, PT, R25, UR5, !P0 ;  /* 0x0000000519007c0c */ /* 0x004fe2000c741270 */
[----:B------:R-:W1:Y:S01]  /*136d0*/  LDCU UR5, c[0x0][0x39c] ;  /* 0x00007380ff0577ac */ /* 0x000e620008000800 */
[----:B------:R-:W2:Y:S01]  /*136e0*/  LDL.LU R25, [R1+0x1b4] ;  /* 0x0001b40001197983 */ /* 0x000ea20000300800 */
[----:B------:R-:W-:Y:S02]  /*136f0*/  LEA.HI.X.SX32 R27, R4, R0, 0x1, P6 ;  /* 0x00000000041b7211 */ /* 0x000fe400030f0eff */
[----:B------:R-:W-:Y:S02]  /*13700*/  PRMT R4, R23, 0x7772, RZ ;  /* 0x0000777217047816 */ /* 0x000fe400000000ff */
[----:B------:R-:W-:-:S03]  /*13710*/  IADD3 R24, P6, PT, R3, R2, RZ ;  /* 0x0000000203187210 */ /* 0x000fc60007fde0ff */
[----:B------:R4:W-:Y:S02]  /*13720*/  @P3 STG.E.U8 desc[UR8][R26.64], R4 ;  /* 0x000000041a003986 */ /* 0x0009e4000c101108 */
[----:B----4-:R-:W-:Y:S01]  /*13730*/  IMAD R4, R6, 0x4, R3 ;  /* 0x0000000406047824 */ /* 0x010fe200078e0203 */
[----:B--2---:R-:W-:Y:S01]  /*13740*/  ISETP.LT.AND P3, PT, R25, UR6, !P0 ;  /* 0x0000000619007c0c */ /* 0x004fe2000c761270 */
[----:B------:R-:W2:Y:S01]  /*13750*/  LDCU UR6, c[0x0][0x39c] ;  /* 0x00007380ff0677ac */ /* 0x000ea20008000800 */
[----:B------:R-:W-:Y:S02]  /*13760*/  LEA.HI.X.SX32 R25, R3, R0, 0x1, P6 ;  /* 0x0000000003197211 */ /* 0x000fe400030f0eff */
[----:B---3--:R-:W-:Y:S02]  /*13770*/  PRMT R3, R8, 0x7773, RZ ;  /* 0x0000777308037816 */ /* 0x008fe400000000ff */
[----:B------:R-:W-:Y:S01]  /*13780*/  IADD3 R26, P6, PT, R4, R2, RZ ;  /* 0x00000002041a7210 */ /* 0x000fe20007fde0ff */
[----:B------:R-:W3:Y:S02]  /*13790*/  LDC R8, c[0x0][0x3b8] ;  /* 0x0000ee00ff087b82 */ /* 0x000ee40000000800 */
[----:B------:R4:W-:Y:S04]  /*137a0*/  @P5 STG.E.U8 desc[UR8][R24.64], R3 ;  /* 0x0000000318005986 */ /* 0x0009e8000c101108 */
[----:B----4-:R-:W4:Y:S01]  /*137b0*/  LDL.LU R25, [R1+0x24] ;  /* 0x0000240001197983 */ /* 0x010f220000300800 */
[----:B------:R-:W-:-:S02]  /*137c0*/  ISETP.LT.AND P5, PT, R20, UR4, !P0 ;  /* 0x0000000414007c0c */ /* 0x000fc4000c7a1270 */
[----:B------:R-:W-:Y:S01]  /*137d0*/  LEA.HI.X.SX32 R27, R4, R0, 0x1, P6 ;  /* 0x00000000041b7211 */ /* 0x000fe200030f0eff */
[----:B------:R-:W2:Y:S01]  /*137e0*/  LDL.LU R20, [R1+0x1c8] ;  /* 0x0001c80001147983 */ /* 0x000ea20000300800 */
[----:B------:R-:W-:Y:S01]  /*137f0*/  IMAD R3, R12, 0x4, R4 ;  /* 0x000000040c037824 */ /* 0x000fe200078e0204 */
[----:B------:R-:W-:Y:S01]  /*13800*/  PRMT R7, R7, 0x7773, RZ ;  /* 0x0000777307077816 */ /* 0x000fe200000000ff */
[----:B------:R-:W2:Y:S01]  /*13810*/  LDC R12, c[0x0][0x3b8] ;  /* 0x0000ee00ff0c7b82 */ /* 0x000ea20000000800 */
[----:B------:R0:W-:Y:S01]  /*13820*/  @P4 STG.E.U8 desc[UR8][R26.64], R5 ;  /* 0x000000051a004986 */ /* 0x0001e2000c101108 */
[----:B------:R-:W2:Y:S03]  /*13830*/  LDCU UR4, c[0x0][0x39c] ;  /* 0x00007380ff0477ac */ /* 0x000ea60008000800 */
[----:B0-----:R-:W3:Y:S01]  /*13840*/  LDL.LU R27, [R1+0x1c4] ;  /* 0x0001c400011b7983 */ /* 0x001ee20000300800 */
[C---:B------:R-:W-:Y:S01]  /*13850*/  IADD3 R4, P6, PT, R3.reuse, R2, RZ ;  /* 0x0000000203047210 */ /* 0x040fe20007fde0ff */
[----:B------:R-:W-:Y:S01]  /*13860*/  IMAD R6, R10, 0x4, R3 ;  /* 0x000000040a067824 */ /* 0x000fe200078e0203 */
[----:B-1----:R-:W-:Y:S01]  /*13870*/  ISETP.LT.AND P4, PT, R22, UR5, !P0 ;  /* 0x0000000516007c0c */ /* 0x002fe2000c781270 */
[----:B------:R-:W0:Y:S01]  /*13880*/  LDC R10, c[0x0][0x3b8] ;  /* 0x0000ee00ff0a7b82 */ /* 0x000e220000000800 */
[----:B------:R-:W-:Y:S01]  /*13890*/  LEA.HI.X.SX32 R5, R3, R0, 0x1, P6 ;  /* 0x0000000003057211 */ /* 0x000fe200030f0eff */
[----:B------:R-:W3:Y:S01]  /*138a0*/  LDL.LU R26, [R1+0x1cc] ;  /* 0x0001cc00011a7983 */ /* 0x000ee20000300800 */
[----:B------:R-:W-:Y:S01]  /*138b0*/  IADD3 R24, P6, PT, R6, R2, RZ ;  /* 0x0000000206187210 */ /* 0x000fe20007fde0ff */
[----:B------:R-:W1:Y:S02]  /*138c0*/  LDCU UR5, c[0x0][0x39c] ;  /* 0x00007380ff0577ac */ /* 0x000e640008000800 */
[----:B------:R-:W3:Y:S01]  /*138d0*/  LDL.LU R22, [R1+0x1d0] ;  /* 0x0001d00001167983 */ /* 0x000ee20000300800 */
[----:B----4-:R-:W-:-:S05]  /*138e0*/  PRMT R3, R25, 0x7773, RZ ;  /* 0x0000777319037816 */ /* 0x010fca00000000ff */
[----:B------:R4:W-:Y:S01]  /*138f0*/  @P2 STG.E.U8 desc[UR8][R4.64], R3 ;  /* 0x0000000304002986 */ /* 0x0009e2000c101108 */
[----:B--2---:R-:W-:Y:S01]  /*13900*/  ISETP.LT.AND P2, PT, R16, UR6, !P0 ;  /* 0x0000000610007c0c */ /* 0x004fe2000c741270 */
[----:B------:R-:W2:Y:S02]  /*13910*/  LDCU UR6, c[0x0][0x39c] ;  /* 0x00007380ff0677ac */ /* 0x000ea40008000800 */
[----:B------:R-:W2:Y:S01]  /*13920*/  LDL.LU R16, [R1+0x1d4] ;  /* 0x0001d40001107983 */ /* 0x000ea20000300800 */
[----:B------:R-:W-:Y:S01]  /*13930*/  LEA.HI.X.SX32 R25, R6, R0, 0x1, P6 ;  /* 0x0000000006197211 */ /* 0x000fe200030f0eff */
[----:B---3--:R-:W-:Y:S02]  /*13940*/  IMAD R6, R8, 0x4, R6 ;  /* 0x0000000408067824 */ /* 0x008fe400078e0206 */
[----:B------:R-:W3:Y:S02]  /*13950*/  LDC R8, c[0x0][0x3b8] ;  /* 0x0000ee00ff087b82 */ /* 0x000ee40000000800 */
[----:B------:R0:W-:Y:S01]  /*13960*/  @P3 STG.E.U8 desc[UR8][R24.64], R7 ;  /* 0x0000000718003986 */ /* 0x0001e2000c101108 */
[----:B----4-:R-:W-:-:S04]  /*13970*/  IADD3 R4, P6, PT, R6, R2, RZ ;  /* 0x0000000206047210 */ /* 0x010fc80007fde0ff */
[----:B------:R-:W-:Y:S01]  /*13980*/  LEA.HI.X.SX32 R5, R6, R0, 0x1, P6 ;  /* 0x0000000006057211 */ /* 0x000fe200030f0eff */
[----:B------:R-:W4:Y:S01]  /*13990*/  LDC R3, c[0x0][0x3b8] ;  /* 0x0000ee00ff037b82 */ /* 0x000f220000000800 */
[----:B0-----:R-:W-:Y:S01]  /*139a0*/  IMAD R7, R12, 0x4, R6 ;  /* 0x000000040c077824 */ /* 0x001fe200078e0206 */
[----:B------:R-:W-:Y:S02]  /*139b0*/  PRMT R12, R29, 0x7773, RZ ;  /* 0x000077731d0c7816 */ /* 0x000fe400000000ff */
[----:B------:R-:W2:Y:S02]  /*139c0*/  LDL.LU R29, [R1+0x48c] ;  /* 0x00048c00011d7983 */ /* 0x000ea40000300800 */
[----:B------:R-:W-:Y:S01]  /*139d0*/  IADD3 R6, P6, PT, R7, R2, RZ ;  /* 0x0000000207067210 */ /* 0x000fe20007fde0ff */
[----:B------:R-:W-:Y:S01]  /*139e0*/  IMAD R25, R10, 0x4, R7 ;  /* 0x000000040a197824 */ /* 0x000fe200078e0207 */
[----:B------:R0:W-:Y:S01]  /*139f0*/  @P5 STG.E.U8 desc[UR8][R4.64], R12 ;  /* 0x0000000c04005986 */ /* 0x0001e2000c101108 */
[----:B------:R-:W-:Y:S01]  /*13a00*/  ISETP.LT.AND P3, PT, R27, UR4, !P0 ;  /* 0x000000041b007c0c */ /* 0x000fe2000c761270 */
[----:B------:R-:W4:Y:S01]  /*13a10*/  LDC R10, c[0x0][0x3b8] ;  /* 0x0000ee00ff0a7b82 */ /* 0x000f220000000800 */
[----:B------:R-:W-:Y:S01]  /*13a20*/  LEA.HI.X.SX32 R7, R7, R0, 0x1, P6 ;  /* 0x0000000007077211 */ /* 0x000fe200030f0eff */
[----:B---3--:R-:W-:Y:S01]  /*13a30*/  IMAD R27, R8, 0x4, R25 ;  /* 0x00000004081b7824 */ /* 0x008fe200078e0219 */
[----:B-1----:R-:W-:Y:S01]  /*13a40*/  ISETP.LT.AND P6, PT, R20, UR5, !P0 ;  /* 0x0000000514007c0c */ /* 0x002fe2000c7c1270 */
[----:B------:R-:W1:Y:S01]  /*13a50*/  LDCU UR4, c[0x0][0x39c] ;  /* 0x00007380ff0477ac */ /* 0x000e620008000800 */
[----:B------:R-:W3:Y:S01]  /*13a60*/  LDL.LU R20, [R1+0x1d8] ;  /* 0x0001d80001147983 */ /* 0x000ee20000300800 */
[----:B------:R-:W-:Y:S01]  /*13a70*/  PRMT R14, R14, 0x7773, RZ ;  /* 0x000077730e0e7816 */ /* 0x000fe200000000ff */
[----:B------:R-:W1:Y:S01]  /*13a80*/  LDCU UR5, c[0x0][0x39c] ;  /* 0x00007380ff0577ac */ /* 0x000e620008000800 */
[C---:B0-----:R-:W-:Y:S01]  /*13a90*/  IADD3 R4, P5, PT, R25.reuse, R2, RZ ;  /* 0x0000000219047210 */ /* 0x041fe20007fbe0ff */
[----:B------:R-:W0:Y:S03]  /*13aa0*/  LDC R12, c[0x0][0x3b8] ;  /* 0x0000ee00ff0c7b82 */ /* 0x000e260000000800 */
[----:B------:R-:W-:-:S02]  /*13ab0*/  LEA.HI.X.SX32 R5, R25, R0, 0x1, P5 ;  /* 0x0000000019057211 */ /* 0x000fc400028f0eff */
[----:B------:R-:W-:Y:S02]  /*13ac0*/  PRMT R25, R28, 0x7773, RZ ;  /* 0x000077731c197816 */ /* 0x000fe400000000ff */
[----:B------:R-:W3:Y:S04]  /*13ad0*/  LDL.LU R28, [R1+0x1dc] ;  /* 0x0001dc00011c7983 */ /* 0x000ee80000300800 */
[----:B------:R1:W-:Y:S02]  /*13ae0*/  @P4 STG.E.U8 desc[UR8][R6.64], R14 ;  /* 0x0000000e06004986 */ /* 0x0003e4000c101108 */
[C---:B-1----:R-:W-:Y:S01]  /*13af0*/  IADD3 R6, P4, PT, R27.reuse, R2, RZ ;  /* 0x000000021b067210 */ /* 0x042fe20007f9e0ff */
[----:B------:R-:W1:Y:S03]  /*13b00*/  LDC R14, c[0x0][0x3b8] ;  /* 0x0000ee00ff0e7b82 */ /* 0x000e660000000800 */
[----:B------:R-:W-:Y:S01]  /*13b10*/  LEA.HI.X.SX32 R7, R27, R0, 0x1, P4 ;  /* 0x000000001b077211 */ /* 0x000fe200020f0eff */
[----:B----4-:R-:W-:-:S04]  /*13b20*/  IMAD R27, R3, 0x4, R27 ;  /* 0x00000004031b7824 */ /* 0x010fc800078e021b */
[----:B------:R-:W4:Y:S01]  /*13b30*/  LDC R3, c[0x0][0x3b8] ;  /* 0x0000ee00ff037b82 */ /* 0x000f220000000800 */
[----:B------:R0:W-:Y:S01]  /*13b40*/  @P2 STG.E.U8 desc[UR8][R4.64], R25 ;  /* 0x0000001904002986 */ /* 0x0001e2000c101108 */
[----:B------:R-:W-:Y:S01]  /*13b50*/  ISETP.LT.AND P5, PT, R26, UR4, !P0 ;  /* 0x000000041a007c0c */ /* 0x000fe2000c7a1270 */
[----:B------:R-:W3:Y:S01]  /*13b60*/  LDCU UR4, c[0x0][0x39c] ;  /* 0x00007380ff0477ac */ /* 0x000ee20008000800 */
[----:B0-----:R-:W-:-:S04]  /*13b70*/  IMAD R5, R10, 0x4, R27 ;  /* 0x000000040a057824 */ /* 0x001fc800078e021b */
[----:B------:R-:W0:Y:S01]  /*13b80*/  LDC R10, c[0x0][0x3b8] ;  /* 0x0000ee00ff0a7b82 */ /* 0x000e220000000800 */
[----:B--2---:R-:W-:Y:S01]  /*13b90*/  ISETP.LT.AND P2, PT, R22, UR6, !P0 ;  /* 0x0000000616007c0c */ /* 0x004fe2000c741270 */
[----:B------:R-:W2:Y:S01]  /*13ba0*/  LDCU UR6, c[0x0][0x39c] ;  /* 0x00007380ff0677ac */ /* 0x000ea20008000800 */
[----:B------:R-:W-:Y:S02]  /*13bb0*/  PRMT R15, R15, 0x7773, RZ ;  /* 0x000077730f0f7816 */ /* 0x000fe400000000ff */
[----:B------:R-:W-:Y:S02]  /*13bc0*/  PRMT R17, R17, 0x7773, RZ ;  /* 0x0000777311117816 */ /* 0x000fe400000000ff */
[----:B------:R-:W-:Y:S02]  /*13bd0*/  PRMT R19, R19, 0x7773, RZ ;  /* 0x0000777313137816 */ /* 0x000fe400000000ff */
[----:B------:R-:W-:Y:S02]  /*13be0*/  PRMT R21, R21, 0x7773, RZ ;  /* 0x0000777315157816 */ /* 0x000fe400000000ff */
[----:B------:R-:W-:-:S02]  /*13bf0*/  PRMT R23, R23, 0x7773, RZ ;  /* 0x0000777317177816 */ /* 0x000fc400000000ff */
[----:B------:R-:W-:Y:S02]  /*13c00*/  ISETP.LT.AND P4, PT, R16, UR7, !P0 ;  /* 0x0000000710007c0c */ /* 0x000fe4000c781270 */
[----:B------:R-:W-:-:S05]  /*13c10*/  PRMT R16, R9, 0x7773, RZ ;  /* 0x0000777309107816 */ /* 0x000fca00000000ff */
[----:B------:R0:W-:Y:S01]  /*13c20*/  @P3 STG.E.U8 desc[UR8][R6.64], R16 ;  /* 0x0000001006003986 */ /* 0x0001e2000c101108 */
[----:B------:R-:W-:-:S04]  /*13c30*/  IADD3 R8, P3, PT, R27, R2, RZ ;  /* 0x000000021b087210 */ /* 0x000fc80007f7e0ff */
[----:B------:R-:W-:Y:S02]  /*13c40*/  LEA.HI.X.SX32 R9, R27, R0, 0x1, P3 ;  /* 0x000000001b097211 */ /* 0x000fe400018f0eff */
[----:B------:R-:W-:Y:S01]  /*13c50*/  PRMT R27, R18, 0x7773, RZ ;  /* 0x00007773121b7816 */ /* 0x000fe200000000ff */
[----:B0-----:R-:W0:Y:S01]  /*13c60*/  LDC R16, c[0x0][0x3b8] ;  /* 0x0000ee00ff107b82 */ /* 0x001e220000000800 */
[----:B------:R-:W-:Y:S01]  /*13c70*/  IMAD R7, R12, 0x4, R5 ;  /* 0x000000040c077824 */ /* 0x000fe200078e0205 */
[----:B------:R-:W-:Y:S02]  /*13c80*/  PRMT R18, R11, 0x7773, RZ ;  /* 0x000077730b127816 */ /* 0x000fe400000000ff */
[----:B------:R2:W-:Y:S01]  /*13c90*/  @P6 STG.E.U8 desc[UR8][R8.64], R27 ;  /* 0x0000001b08006986 */ /* 0x0005e2000c101108 */
[-C--:B------:R-:W-:Y:S01]  /*13ca0*/  IADD3 R4, P3, PT, R5, R2.reuse, RZ ;  /* 0x0000000205047210 */ /* 0x080fe20007f7e0ff */
[----:B-1----:R-:W-:Y:S01]  /*13cb0*/  IMAD R25, R14, 0x4, R7 ;  /* 0x000000040e197824 */ /* 0x002fe200078e0207 */
[----:B------:R-:W-:Y:S01]  /*13cc0*/  IADD3 R6, P6, PT, R7, R2, RZ ;  /* 0x0000000207067210 */ /* 0x000fe20007fde0ff */
[----:B------:R-:W1:Y:S01]  /*13cd0*/  LDC R11, c[0x0][0x3b8] ;  /* 0x0000ee00ff0b7b82 */ /* 0x000e620000000800 */
[-C--:B------:R-:W-:Y:S01]  /*13ce0*/  LEA.HI.X.SX32 R5, R5, R0.reuse, 0x1, P3 ;  /* 0x0000000005057211 */ /* 0x080fe200018f0eff */
[----:B----4-:R-:W-:Y:S01]  /*13cf0*/  IMAD R3, R3, 0x4, R25 ;  /* 0x0000000403037824 */ /* 0x010fe200078e0219 */
[----:B------:R-:W-:-:S02]  /*13d00*/  LEA.HI.X.SX32 R7, R7, R0, 0x1, P6 ;  /* 0x0000000007077211 */ /* 0x000fc400030f0eff */
[----:B---3--:R-:W-:Y:S02]  /*13d10*/  ISETP.LT.AND P3, PT, R20, UR4, !P0 ;  /* 0x0000000414007c0c */ /* 0x008fe4000c761270 */
[----:B--2---:R-:W-:Y:S01]  /*13d20*/  PRMT R27, R13, 0x7773, RZ ;  /* 0x000077730d1b7816 */ /* 0x004fe200000000ff */
[----:B------:R2:W-:Y:S01]  /*13d30*/  @P5 STG.E.U8 desc[UR8][R4.64], R18 ;  /* 0x0000001204005986 */ /* 0x0005e2000c101108 */
[----:B------:R-:W-:-:S03]  /*13d40*/  IADD3 R8, P6, PT, R25, R2, RZ ;  /* 0x0000000219087210 */ /* 0x000fc60007fde0ff */
[----:B------:R3:W-:Y:S01]  /*13d50*/  @P2 STG.E.U8 desc[UR8][R6.64], R27 ;  /* 0x0000001b06002986 */ /* 0x0007e2000c101108 */
[----:B------:R-:W-:Y:S02]  /*13d60*/  IADD3 R12, P2, PT, R3, R2, RZ ;  /* 0x00000002030c7210 */ /* 0x000fe40007f5e0ff */
[-C--:B------:R-:W-:Y:S02]  /*13d70*/  LEA.HI.X.SX32 R9, R25, R0.reuse, 0x1, P6 ;  /* 0x0000000019097211 */ /* 0x080fe400030f0eff */
[----:B------:R-:W-:Y:S01]  /*13d80*/  LEA.HI.X.SX32 R13, R3, R0, 0x1, P2 ;  /* 0x00000000030d7211 */ /* 0x000fe200010f0eff */
[----:B--2---:R-:W-:Y:S01]  /*13d90*/  IMAD R5, R10, 0x4, R3 ;  /* 0x000000040a057824 */ /* 0x004fe200078e0203 */
[----:B------:R-:W-:Y:S02]  /*13da0*/  ISETP.LT.AND P5, PT, R28, UR5, !P0 ;  /* 0x000000051c007c0c */ /* 0x000fe4000c7a1270 */
[----:B------:R-:W-:Y:S01]  /*13db0*/  ISETP.LT.AND P0, PT, R29, UR6, !P0 ;  /* 0x000000061d007c0c */ /* 0x000fe2000c701270 */
[----:B0-----:R-:W-:Y:S01]  /*13dc0*/  IMAD R3, R16, 0x4, R5 ;  /* 0x0000000410037824 */ /* 0x001fe200078e0205 */
[----:B------:R0:W-:Y:S01]  /*13dd0*/  @P4 STG.E.U8 desc[UR8][R8.64], R15 ;  /* 0x0000000f08004986 */ /* 0x0001e2000c101108 */
[----:B------:R-:W-:-:S03]  /*13de0*/  IADD3 R4, P2, PT, R5, R2, RZ ;  /* 0x0000000205047210 */ /* 0x000fc60007f5e0ff */
[----:B------:R0:W-:Y:S01]  /*13df0*/  @P3 STG.E.U8 desc[UR8][R12.64], R17 ;  /* 0x000000110c003986 */ /* 0x0001e2000c101108 */
[----:B---3--:R-:W-:Y:S01]  /*13e00*/  IADD3 R6, P3, PT, R3, R2, RZ ;  /* 0x0000000203067210 */ /* 0x008fe20007f7e0ff */
[----:B-1----:R-:W-:Y:S01]  /*13e10*/  IMAD R11, R11, 0x4, R3 ;  /* 0x000000040b0b7824 */ /* 0x002fe200078e0203 */
[-C--:B------:R-:W-:Y:S02]  /*13e20*/  LEA.HI.X.SX32 R5, R5, R0.reuse, 0x1, P2 ;  /* 0x0000000005057211 */ /* 0x080fe400010f0eff */
[----:B------:R-:W-:Y:S02]  /*13e30*/  LEA.HI.X.SX32 R7, R3, R0, 0x1, P3 ;  /* 0x0000000003077211 */ /* 0x000fe400018f0eff */
[C---:B------:R-:W-:Y:S01]  /*13e40*/  IADD3 R2, P2, PT, R11.reuse, R2, RZ ;  /* 0x000000020b027210 */ /* 0x040fe20007f5e0ff */
[----:B------:R0:W-:Y:S04]  /*13e50*/  @P5 STG.E.U8 desc[UR8][R4.64], R19 ;  /* 0x0000001304005986 */ /* 0x0001e8000c101108 */
[----:B------:R0:W-:Y:S01]  /*13e60*/  @P0 STG.E.U8 desc[UR8][R6.64], R21 ;  /* 0x0000001506000986 */ /* 0x0001e2000c101108 */
[----:B------:R-:W-:Y:S01]  /*13e70*/  LEA.HI.X.SX32 R3, R11, R0, 0x1, P2 ;  /* 0x000000000b037211 */ /* 0x000fe200010f0eff */
[----:B------:R-:W-:Y:S06]  /*13e80*/  @!P1 EXIT ;  /* 0x000000000000994d */ /* 0x000fec0003800000 */
[----:B------:R-:W-:Y:S01]  /*13e90*/  STG.E.U8 desc[UR8][R2.64], R23 ;  /* 0x0000001702007986 */ /* 0x000fe2000c101108 */
[----:B------:R-:W-:Y:S05]  /*13ea0*/  EXIT ;  /* 0x000000000000794d */ /* 0x000fea0003800000 */
.L_x_3:
[----:B------:R-:W-:-:S00]  /*13eb0*/  BRA `(.L_x_3) ;  /* 0xfffffffc00fc7947 */ /* 0x000fc0000383ffff */
[----:B------:R-:W-:-:S00]  /*13ec0*/  NOP ;  /* 0x0000000000007918 */ /* 0x000fc00000000000 */
        /* <DEDUP_REMOVED lines=11> */
.L_x_4:


//--------------------- .nv.shared.matmul_kernel  --------------------------
	.section	.nv.shared.matmul_kernel,"aw",@nobits
	.sectionflags	@""
	.align	16
	.zero		1024


//--------------------- .nv.shared.reserved.0     --------------------------
	.section	.nv.shared.reserved.0,"aw",@nobits
	.weak		__nv_reservedSMEM_offset_0_alias
	.size		__nv_reservedSMEM_offset_0_alias, 0, 64
	.other		__nv_reservedSMEM_offset_0_alias,@"STO_CUDA_RESERVED_SHARED STV_DEFAULT"
__nv_reservedSMEM_offset_0_alias:
	.zero		0
	.zero		64


//--------------------- .nv.constant0.matmul_kernel --------------------------
	.section	.nv.constant0.matmul_kernel,"a",@progbits
	.sectionflags	@""
	.align	4
.nv.constant0.matmul_kernel:
	.zero		976


//--------------------- SYMBOLS --------------------------

	.type		.nv.reservedSmem.offset0,@object
	.size		.nv.reservedSmem.offset0,0x4
	.type		.nv.reservedSmem.cap,@object
	.size		.nv.reservedSmem.cap,0x4
